	.target	sm_90a

	.elftype	@"ET_EXEC"


//--------------------- .note.nv.tkinfo           --------------------------
	.section	.note.nv.tkinfo,"",@"SHT_NOTE"
	.sectionflags	@"SHF_NOTE_NV_TKINFO"
	.tkinfo
        /*0018*/ 	.word	0x00000002
        /*0030*/ 	.string	""
        /*0030*/ 	.string	"ptxas"
        /*0030*/ 	.string	"Cuda compilation tools, release 13.0, V13.0.88"
        /*0030*/ 	.string	"Build cuda_13.0.r13.0/compiler.36424714_0"
        /*0030*/ 	.string	"-v  -suppress-debug-info  -lineinfo  -arch sm_90a "



//--------------------- .note.nv.cuinfo           --------------------------
	.section	.note.nv.cuinfo,"",@"SHT_NOTE"
	.sectionflags	@"SHF_NOTE_NV_CUINFO"
        /*0018*/ 	.short	0x0002
        /*001a*/ 	.short	0x005a
        /*001c*/ 	.short	0x0082
	.zero		2


//--------------------- .nv.info                  --------------------------
	.section	.nv.info,"",@"SHT_CUDA_INFO"
	.align	4


	//----- nvinfo : EIATTR_REGCOUNT
	.align		4
        /*0000*/ 	.byte	0x04, 0x2f
        /*0002*/ 	.short	(.L_1 - .L_0)
	.align		4
.L_0:
        /*0004*/ 	.word	index@(matmul_kernel)
        /*0008*/ 	.word	0x000000ff


	//----- nvinfo : EIATTR_FRAME_SIZE
	.align		4
.L_1:
        /*000c*/ 	.byte	0x04, 0x11
        /*000e*/ 	.short	(.L_3 - .L_2)
	.align		4
.L_2:
        /*0010*/ 	.word	index@(matmul_kernel)
        /*0014*/ 	.word	0x00001e48


	//----- nvinfo : EIATTR_MIN_STACK_SIZE
	.align		4
.L_3:
        /*0018*/ 	.byte	0x04, 0x12
        /*001a*/ 	.short	(.L_5 - .L_4)
	.align		4
.L_4:
        /*001c*/ 	.word	index@(matmul_kernel)
        /*0020*/ 	.word	0x00001e48
.L_5:


//--------------------- .nv.compat                --------------------------
	.section	.nv.compat,"",@"SHT_CUDA_COMPAT_INFO"
	.align	4
        /*0000*/ 	.byte	0x02, 0x09, 0x01, 0x00, 0x02, 0x02, 0x04, 0x00, 0x02, 0x05, 0x05, 0x00, 0x03, 0x07, 0x01, 0x01
        /*0010*/ 	.byte	0x02, 0x03, 0x00, 0x00, 0x02, 0x06, 0x01, 0x00, 0x04, 0x0b, 0x08, 0x00, 0x00, 0x00, 0x00, 0x00
        /*0020*/ 	.byte	0x00, 0x00, 0x00, 0x00


//--------------------- .nv.info.matmul_kernel    --------------------------
	.section	.nv.info.matmul_kernel,"",@"SHT_CUDA_INFO"
	.sectionflags	@""
	.align	4


	//----- nvinfo : EIATTR_CUDA_API_VERSION
	.align		4
        /*0000*/ 	.byte	0x04, 0x37
        /*0002*/ 	.short	(.L_7 - .L_6)
.L_6:
        /*0004*/ 	.word	0x00000082


	//----- nvinfo : EIATTR_KPARAM_INFO
	.align		4
.L_7:
        /*0008*/ 	.byte	0x04, 0x17
        /*000a*/ 	.short	(.L_9 - .L_8)
.L_8:
        /*000c*/ 	.word	0x00000000
        /*0010*/ 	.short	0x000d
        /*0012*/ 	.short	0x0048
        /*0014*/ 	.byte	0x00, 0xf4, 0x21, 0x00


	//----- nvinfo : EIATTR_KPARAM_INFO
	.align		4
.L_9:
        /*0018*/ 	.byte	0x04, 0x17
        /*001a*/ 	.short	(.L_11 - .L_10)
.L_10:
        /*001c*/ 	.word	0x00000000
        /*0020*/ 	.short	0x000c
        /*0022*/ 	.short	0x0040
        /*0024*/ 	.byte	0x00, 0xf4, 0x21, 0x00


	//----- nvinfo : EIATTR_KPARAM_INFO
	.align		4
.L_11:
        /*0028*/ 	.byte	0x04, 0x17
        /*002a*/ 	.short	(.L_13 - .L_12)
.L_12:
        /*002c*/ 	.word	0x00000000
        /*0030*/ 	.short	0x000b
        /*0032*/ 	.short	0x0038
        /*0034*/ 	.byte	0x00, 0xf0, 0x11, 0x00


	//----- nvinfo : EIATTR_KPARAM_INFO
	.align		4
.L_13:
        /*0038*/ 	.byte	0x04, 0x17
        /*003a*/ 	.short	(.L_15 - .L_14)
.L_14:
        /*003c*/ 	.word	0x00000000
        /*0040*/ 	.short	0x000a
        /*0042*/ 	.short	0x0034
        /*0044*/ 	.byte	0x00, 0xf0, 0x11, 0x00


	//----- nvinfo : EIATTR_KPARAM_INFO
	.align		4
.L_15:
        /*0048*/ 	.byte	0x04, 0x17
        /*004a*/ 	.short	(.L_17 - .L_16)
.L_16:
        /*004c*/ 	.word	0x00000000
        /*0050*/ 	.short	0x0009
        /*0052*/ 	.short	0x0030
        /*0054*/ 	.byte	0x00, 0xf0, 0x11, 0x00


	//----- nvinfo : EIATTR_KPARAM_INFO
	.align		4
.L_17:
        /*0058*/ 	.byte	0x04, 0x17
        /*005a*/ 	.short	(.L_19 - .L_18)
.L_18:
        /*005c*/ 	.word	0x00000000
        /*0060*/ 	.short	0x0008
        /*0062*/ 	.short	0x002c
        /*0064*/ 	.byte	0x00, 0xf0, 0x11, 0x00


	//----- nvinfo : EIATTR_KPARAM_INFO
	.align		4
.L_19:
        /*0068*/ 	.byte	0x04, 0x17
        /*006a*/ 	.short	(.L_21 - .L_20)
.L_20:
        /*006c*/ 	.word	0x00000000
        /*0070*/ 	.short	0x0007
        /*0072*/ 	.short	0x0028
        /*0074*/ 	.byte	0x00, 0xf0, 0x11, 0x00


	//----- nvinfo : EIATTR_KPARAM_INFO
	.align		4
.L_21:
        /*0078*/ 	.byte	0x04, 0x17
        /*007a*/ 	.short	(.L_23 - .L_22)
.L_22:
        /*007c*/ 	.word	0x00000000
        /*0080*/ 	.short	0x0006
        /*0082*/ 	.short	0x0024
        /*0084*/ 	.byte	0x00, 0xf0, 0x11, 0x00


	//----- nvinfo : EIATTR_KPARAM_INFO
	.align		4
.L_23:
        /*0088*/ 	.byte	0x04, 0x17
        /*008a*/ 	.short	(.L_25 - .L_24)
.L_24:
        /*008c*/ 	.word	0x00000000
        /*0090*/ 	.short	0x0005
        /*0092*/ 	.short	0x0020
        /*0094*/ 	.byte	0x00, 0xf0, 0x11, 0x00


	//----- nvinfo : EIATTR_KPARAM_INFO
	.align		4
.L_25:
        /*0098*/ 	.byte	0x04, 0x17
        /*009a*/ 	.short	(.L_27 - .L_26)
.L_26:
        /*009c*/ 	.word	0x00000000
        /*00a0*/ 	.short	0x0004
        /*00a2*/ 	.short	0x001c
        /*00a4*/ 	.byte	0x00, 0xf0, 0x11, 0x00


	//----- nvinfo : EIATTR_KPARAM_INFO
	.align		4
.L_27:
        /*00a8*/ 	.byte	0x04, 0x17
        /*00aa*/ 	.short	(.L_29 - .L_28)
.L_28:
        /*00ac*/ 	.word	0x00000000
        /*00b0*/ 	.short	0x0003
        /*00b2*/ 	.short	0x0018
        /*00b4*/ 	.byte	0x00, 0xf0, 0x11, 0x00


	//----- nvinfo : EIATTR_KPARAM_INFO
	.align		4
.L_29:
        /*00b8*/ 	.byte	0x04, 0x17
        /*00ba*/ 	.short	(.L_31 - .L_30)
.L_30:
        /*00bc*/ 	.word	0x00000000
        /*00c0*/ 	.short	0x0002
        /*00c2*/ 	.short	0x0010
        /*00c4*/ 	.byte	0x00, 0xf4, 0x21, 0x00


	//----- nvinfo : EIATTR_KPARAM_INFO
	.align		4
.L_31:
        /*00c8*/ 	.byte	0x04, 0x17
        /*00ca*/ 	.short	(.L_33 - .L_32)
.L_32:
        /*00cc*/ 	.word	0x00000000
        /*00d0*/ 	.short	0x0001
        /*00d2*/ 	.short	0x0008
        /*00d4*/ 	.byte	0x00, 0xf4, 0x21, 0x00


	//----- nvinfo : EIATTR_KPARAM_INFO
	.align		4
.L_33:
        /*00d8*/ 	.byte	0x04, 0x17
        /*00da*/ 	.short	(.L_35 - .L_34)
.L_34:
        /*00dc*/ 	.word	0x00000000
        /*00e0*/ 	.short	0x0000
        /*00e2*/ 	.short	0x0000
        /*00e4*/ 	.byte	0x00, 0xf4, 0x21, 0x00


	//----- nvinfo : EIATTR_SPARSE_MMA_MASK
	.align		4
.L_35:
        /*00e8*/ 	.byte	0x03, 0x50
        /*00ea*/ 	.short	0x0000


	//----- nvinfo : EIATTR_MAXREG_COUNT
	.align		4
        /*00ec*/ 	.byte	0x03, 0x1b
        /*00ee*/ 	.short	0x00ff


	//----- nvinfo : EIATTR_NUM_BARRIERS
	.align		4
        /*00f0*/ 	.byte	0x02, 0x4c
        /*00f2*/ 	.byte	0x01
	.zero		1


	//----- nvinfo : EIATTR_ANNOTATIONS
	.align		4
        /*00f4*/ 	.byte	0x04, 0x55
        /*00f6*/ 	.short	(.L_37 - .L_36)


	//   ....[0]....
.L_36:
        /*00f8*/ 	.word	0x00000001
        /*00fc*/ 	.byte	0xb0, 0x00, 0x00, 0x00, 0x01, 0x00, 0x00, 0x00, 0x50, 0x15, 0x00, 0x00, 0x01, 0x00, 0x00, 0x00
        /* <DEDUP_REMOVED lines=29> */
        /*02dc*/ 	.byte	0xa0, 0x58, 0x00, 0x00


	//----- nvinfo : EIATTR_MERCURY_ISA_VERSION
	.align		4
.L_37:
        /*02e0*/ 	.byte	0x03, 0x5f
        /*02e2*/ 	.short	0x0101


	//----- nvinfo : EIATTR_EXIT_INSTR_OFFSETS
	.align		4
        /*02e4*/ 	.byte	0x04, 0x1c
        /*02e6*/ 	.short	(.L_39 - .L_38)


	//   ....[0]....
.L_38:
        /*02e8*/ 	.word	0x00054f00


	//   ....[1]....
        /*02ec*/ 	.word	0x00054f20


	//----- nvinfo : EIATTR_REQNTID
	.align		4
.L_39:
        /*02f0*/ 	.byte	0x04, 0x10
        /*02f2*/ 	.short	(.L_41 - .L_40)
.L_40:
        /*02f4*/ 	.word	0x00000080
        /*02f8*/ 	.word	0x00000001
        /*02fc*/ 	.word	0x00000001


	//----- nvinfo : EIATTR_CBANK_PARAM_SIZE
	.align		4
.L_41:
        /*0300*/ 	.byte	0x03, 0x19
        /*0302*/ 	.short	0x0050


	//----- nvinfo : EIATTR_PARAM_CBANK
	.align		4
        /*0304*/ 	.byte	0x04, 0x0a
        /*0306*/ 	.short	(.L_43 - .L_42)
	.align		4
.L_42:
        /*0308*/ 	.word	index@(.nv.constant0.matmul_kernel)
        /*030c*/ 	.short	0x0210
        /*030e*/ 	.short	0x0050


	//----- nvinfo : EIATTR_SW_WAR
	.align		4
.L_43:
        /*0310*/ 	.byte	0x04, 0x36
        /*0312*/ 	.short	(.L_45 - .L_44)
.L_44:
        /*0314*/ 	.word	0x00000008
.L_45:


//--------------------- .nv.callgraph             --------------------------
	.section	.nv.callgraph,"",@"SHT_CUDA_CALLGRAPH"
	.align	4
	.sectionentsize	8
	.align		4
        /*0000*/ 	.word	0x00000000
	.align		4
        /*0004*/ 	.word	0xffffffff
	.align		4
        /*0008*/ 	.word	0x00000000
	.align		4
        /*000c*/ 	.word	0xfffffffe
	.align		4
        /*0010*/ 	.word	0x00000000
	.align		4
        /*0014*/ 	.word	0xfffffffd
	.align		4
        /*0018*/ 	.word	0x00000000
	.align		4
        /*001c*/ 	.word	0xfffffffc


//--------------------- .text.matmul_kernel       --------------------------
	.section	.text.matmul_kernel,"ax",@progbits
	.align	128
        .global         matmul_kernel
        .type           matmul_kernel,@function
        .size           matmul_kernel,(.L_x_3 - matmul_kernel)
        .other          matmul_kernel,@"STO_CUDA_ENTRY STV_DEFAULT"
matmul_kernel:
.text.matmul_kernel:
[----:B------:R-:W1:Y:S08]  /*0000*/  LDC R1, c[0x0][0x28] ;  /* 0x00000a00ff017b82 */ /* 0x000e700000000800 */
[----:B------:R-:W2:Y:S01]  /*0010*/  LDC.64 R2, c[0x0][0x228] ;  /* 0x00008a00ff027b82 */ /* 0x000ea20000000a00 */
[----:B-1----:R-:W-:Y:S01]  /*0020*/  VIADD R1, R1, 0xffffe1b8 ;  /* 0xffffe1b801017836 */ /* 0x002fe20000000000 */
[----:B------:R-:W1:Y:S01]  /*0030*/  S2R R7, SR_CTAID.X ;  /* 0x0000000000077919 */ /* 0x000e620000002500 */
[----:B------:R-:W-:Y:S01]  /*0040*/  ULDC.64 UR4, c[0x0][0x218] ;  /* 0x0000860000047ab9 */ /* 0x000fe20000000a00 */
[----:B------:R-:W-:Y:S01]  /*0050*/  ULDC.64 UR6, c[0x0][0x210] ;  /* 0x0000840000067ab9 */ /* 0x000fe20000000a00 */
[----:B------:R-:W-:Y:S01]  /*0060*/  UMOV UR8, 0x400 ;  /* 0x0000040000087882 */ /* 0x000fe20000000000 */
[----:B------:R-:W3:Y:S01]  /*0070*/  S2R R252, SR_TID.X ;  /* 0x0000000000fc7919 */ /* 0x000ee20000002100 */
[----:B------:R-:W-:Y:S01]  /*0080*/  ULDC.64 UR34, c[0x0][0x208] ;  /* 0x0000820000227ab9 */ /* 0x000fe20000000a00 */
[----:B------:R-:W4:Y:S01]  /*0090*/  LDC.64 R118, c[0x0][0x238] ;  /* 0x00008e00ff767b82 */ /* 0x000f220000000a00 */
[----:B--2---:R-:W-:Y:S01]  /*00a0*/  IMAD.MOV.U32 R85, RZ, RZ, R3 ;  /* 0x000000ffff557224 */ /* 0x004fe200078e0003 */
[----:B------:R2:W-:Y:S01]  /*00b0*/  STL.64 [R1+0x1398], R2 ;  /* 0x0013980201007387 */ /* 0x0005e20000100a00 */
[----:B------:R-:W-:-:S02]  /*00c0*/  IMAD.MOV.U32 R107, RZ, RZ, R2 ;  /* 0x000000ffff6b7224 */ /* 0x000fc400078e0002 */
[----:B------:R-:W-:Y:S02]  /*00d0*/  VIADD R0, R85, 0xff ;  /* 0x000000ff55007836 */ /* 0x000fe40000000000 */
[C---:B----4-:R-:W-:Y:S01]  /*00e0*/  IMAD R244, R118.reuse, 0xc, RZ ;  /* 0x0000000c76f47824 */ /* 0x050fe200078e02ff */
[----:B-1----:R-:W-:Y:S01]  /*00f0*/  IABS R8, R7 ;  /* 0x0000000700087213 */ /* 0x002fe20000000000 */
[C---:B------:R-:W-:Y:S01]  /*0100*/  IMAD R236, R118.reuse, 0xd, RZ ;  /* 0x0000000d76ec7824 */ /* 0x040fe200078e02ff */
[----:B--2---:R-:W-:Y:S01]  /*0110*/  SHF.R.S32.HI R3, RZ, 0x1f, R0 ;  /* 0x0000001fff037819 */ /* 0x004fe20000011400 */
[----:B------:R-:W-:Y:S01]  /*0120*/  IMAD.SHL.U32 R150, R118, 0x10, RZ ;  /* 0x0000001076967824 */ /* 0x000fe200078e00ff */
[----:B---3--:R-:W-:Y:S01]  /*0130*/  LOP3.LUT R136, R252, 0x7f, RZ, 0xc0, !PT ;  /* 0x0000007ffc887812 */ /* 0x008fe200078ec0ff */
[C---:B------:R-:W-:Y:S01]  /*0140*/  IMAD R164, R118.reuse, 0x11, RZ ;  /* 0x0000001176a47824 */ /* 0x040fe200078e02ff */
[----:B------:R-:W-:Y:S01]  /*0150*/  LEA.HI R3, R3, R0, RZ, 0x8 ;  /* 0x0000000003037211 */ /* 0x000fe200078f40ff */
[----:B------:R-:W-:Y:S01]  /*0160*/  IMAD R172, R118, 0x12, RZ ;  /* 0x0000001276ac7824 */ /* 0x000fe200078e02ff */
[----:B------:R-:W-:Y:S01]  /*0170*/  LOP3.LUT R86, R252, 0x60, RZ, 0xc0, !PT ;  /* 0x00000060fc567812 */ /* 0x000fe200078ec0ff */
[C---:B------:R-:W-:Y:S01]  /*0180*/  IMAD R180, R118.reuse, 0x13, RZ ;  /* 0x0000001376b47824 */ /* 0x040fe200078e02ff */
[----:B------:R-:W-:Y:S01]  /*0190*/  SHF.R.S32.HI R3, RZ, 0x8, R3 ;  /* 0x00000008ff037819 */ /* 0x000fe20000011403 */
[----:B------:R-:W-:-:S02]  /*01a0*/  IMAD R188, R118, 0x14, RZ ;  /* 0x0000001476bc7824 */ /* 0x000fc400078e02ff */
[C---:B------:R-:W-:Y:S02]  /*01b0*/  IMAD R196, R118.reuse, 0x15, RZ ;  /* 0x0000001576c47824 */ /* 0x040fe400078e02ff */
[----:B------:R-:W-:Y:S02]  /*01c0*/  IMAD.SHL.U32 R4, R3, 0x8, RZ ;  /* 0x0000000803047824 */ /* 0x000fe400078e00ff */
[C---:B------:R-:W-:Y:S02]  /*01d0*/  IMAD R204, R118.reuse, 0x16, RZ ;  /* 0x0000001676cc7824 */ /* 0x040fe400078e02ff */
[C---:B------:R-:W-:Y:S01]  /*01e0*/  IMAD R212, R118.reuse, 0x17, RZ ;  /* 0x0000001776d47824 */ /* 0x040fe200078e02ff */
[-C--:B------:R-:W-:Y:S01]  /*01f0*/  IABS R5, R4.reuse ;  /* 0x0000000400057213 */ /* 0x080fe20000000000 */
[C---:B------:R-:W-:Y:S01]  /*0200*/  IMAD R222, R118.reuse, 0x18, RZ ;  /* 0x0000001876de7824 */ /* 0x040fe200078e02ff */
[----:B------:R-:W-:Y:S01]  /*0210*/  IABS R10, R4 ;  /* 0x00000004000a7213 */ /* 0x000fe20000000000 */
[----:B------:R-:W-:Y:S01]  /*0220*/  IMAD R228, R118, 0x19, RZ ;  /* 0x0000001976e47824 */ /* 0x000fe200078e02ff */
[----:B------:R-:W1:Y:S08]  /*0230*/  I2F.RP R0, R5 ;  /* 0x0000000500007306 */ /* 0x000e700000209400 */
[----:B-1----:R-:W1:Y:S02]  /*0240*/  MUFU.RCP R0, R0 ;  /* 0x0000000000007308 */ /* 0x002e640000001000 */
[----:B-1----:R-:W-:-:S02]  /*0250*/  VIADD R2, R0, 0xffffffe ;  /* 0x0ffffffe00027836 */ /* 0x002fc40000000000 */
[----:B------:R-:W-:-:S04]  /*0260*/  IMAD.MOV R0, RZ, RZ, -R10 ;  /* 0x000000ffff007224 */ /* 0x000fc800078e0a0a */
[----:B------:R1:W2:Y:S02]  /*0270*/  F2I.FTZ.U32.TRUNC.NTZ R3, R2 ;  /* 0x0000000200037305 */ /* 0x0002a4000021f000 */
[----:B-1----:R-:W-:Y:S02]  /*0280*/  IMAD.MOV.U32 R2, RZ, RZ, RZ ;  /* 0x000000ffff027224 */ /* 0x002fe400078e00ff */
[----:B--2---:R-:W-:-:S04]  /*0290*/  IMAD.MOV R6, RZ, RZ, -R3 ;  /* 0x000000ffff067224 */ /* 0x004fc800078e0a03 */
[----:B------:R-:W-:Y:S02]  /*02a0*/  IMAD R9, R6, R5, RZ ;  /* 0x0000000506097224 */ /* 0x000fe400078e02ff */
[----:B------:R-:W-:Y:S02]  /*02b0*/  IMAD.MOV.U32 R6, RZ, RZ, R8 ;  /* 0x000000ffff067224 */ /* 0x000fe400078e0008 */
[----:B------:R-:W-:-:S06]  /*02c0*/  IMAD.HI.U32 R3, R3, R9, R2 ;  /* 0x0000000903037227 */ /* 0x000fcc00078e0002 */
[----:B------:R-:W-:-:S04]  /*02d0*/  IMAD.HI.U32 R3, R3, R6, RZ ;  /* 0x0000000603037227 */ /* 0x000fc800078e00ff */
[----:B------:R-:W-:-:S05]  /*02e0*/  IMAD R0, R3, R0, R6 ;  /* 0x0000000003007224 */ /* 0x000fca00078e0206 */
[----:B------:R-:W-:-:S13]  /*02f0*/  ISETP.GT.U32.AND P1, PT, R5, R0, PT ;  /* 0x000000000500720c */ /* 0x000fda0003f24070 */
[----:B------:R-:W-:Y:S02]  /*0300*/  @!P1 IMAD.IADD R0, R0, 0x1, -R5 ;  /* 0x0000000100009824 */ /* 0x000fe400078e0a05 */
[----:B------:R-:W-:Y:S01]  /*0310*/  @!P1 VIADD R3, R3, 0x1 ;  /* 0x0000000103039836 */ /* 0x000fe20000000000 */
[----:B------:R-:W-:Y:S02]  /*0320*/  ISETP.NE.AND P1, PT, R4, RZ, PT ;  /* 0x000000ff0400720c */ /* 0x000fe40003f25270 */
[----:B------:R-:W-:Y:S02]  /*0330*/  ISETP.GE.U32.AND P0, PT, R0, R5, PT ;  /* 0x000000050000720c */ /* 0x000fe40003f06070 */
[----:B------:R-:W-:-:S04]  /*0340*/  LOP3.LUT R0, R7, R4, RZ, 0x3c, !PT ;  /* 0x0000000407007212 */ /* 0x000fc800078e3cff */
[----:B------:R-:W-:Y:S01]  /*0350*/  ISETP.GE.AND P2, PT, R0, RZ, PT ;  /* 0x000000ff0000720c */ /* 0x000fe20003f46270 */
[----:B------:R-:W-:-:S06]  /*0360*/  VIADD R0, R107, 0x1ff ;  /* 0x000001ff6b007836 */ /* 0x000fcc0000000000 */
[----:B------:R-:W-:-:S04]  /*0370*/  @P0 VIADD R3, R3, 0x1 ;  /* 0x0000000103030836 */ /* 0x000fc80000000000 */
[----:B------:R-:W-:Y:S01]  /*0380*/  IMAD.MOV.U32 R2, RZ, RZ, R3 ;  /* 0x000000ffff027224 */ /* 0x000fe200078e0003 */
[----:B------:R-:W-:-:S03]  /*0390*/  SHF.R.S32.HI R3, RZ, 0x1f, R0 ;  /* 0x0000001fff037819 */ /* 0x000fc60000011400 */
[----:B------:R-:W-:Y:S01]  /*03a0*/  @!P2 IMAD.MOV R2, RZ, RZ, -R2 ;  /* 0x000000ffff02a224 */ /* 0x000fe200078e0a02 */
[----:B------:R-:W-:Y:S02]  /*03b0*/  @!P1 LOP3.LUT R2, RZ, R4, RZ, 0x33, !PT ;  /* 0x00000004ff029212 */ /* 0x000fe400078e33ff */
[----:B------:R-:W-:Y:S02]  /*03c0*/  LEA.HI R3, R3, R0, RZ, 0x9 ;  /* 0x0000000003037211 */ /* 0x000fe400078f48ff */
[----:B------:R-:W-:Y:S01]  /*03d0*/  IABS R0, R85 ;  /* 0x0000005500007213 */ /* 0x000fe20000000000 */
[----:B------:R-:W-:Y:S02]  /*03e0*/  IMAD.SHL.U32 R10, R2, 0x8, RZ ;  /* 0x00000008020a7824 */ /* 0x000fe400078e00ff */
[----:B------:R-:W-:Y:S01]  /*03f0*/  IMAD.MOV R2, RZ, RZ, -R2 ;  /* 0x000000ffff027224 */ /* 0x000fe200078e0a02 */
[----:B------:R-:W1:Y:S02]  /*0400*/  I2F.RP R9, R0 ;  /* 0x0000000000097306 */ /* 0x000e640000209400 */
[----:B------:R-:W-:Y:S01]  /*0410*/  LEA.HI.SX32 R3, R3, -R10, 0x17 ;  /* 0x8000000a03037211 */ /* 0x000fe200078fbaff */
[----:B------:R-:W-:Y:S01]  /*0420*/  IMAD R12, R4, R2, R7 ;  /* 0x00000002040c7224 */ /* 0x000fe200078e0207 */
[----:B------:R-:W-:Y:S01]  /*0430*/  IABS R7, R107 ;  /* 0x0000006b00077213 */ /* 0x000fe20000000000 */
[----:B------:R-:W-:Y:S01]  /*0440*/  IMAD.MOV.U32 R2, RZ, RZ, RZ ;  /* 0x000000ffff027224 */ /* 0x000fe200078e00ff */
[----:B------:R-:W-:-:S02]  /*0450*/  VIMNMX R15, R3, 0x8, PT ;  /* 0x00000008030f7848 */ /* 0x000fc40003fe0100 */
[----:B------:R-:W-:Y:S02]  /*0460*/  IABS R4, R12 ;  /* 0x0000000c00047213 */ /* 0x000fe40000000000 */
[----:B------:R-:W-:-:S04]  /*0470*/  IABS R11, R15 ;  /* 0x0000000f000b7213 */ /* 0x000fc80000000000 */
[----:B------:R-:W2:Y:S08]  /*0480*/  I2F.RP R5, R11 ;  /* 0x0000000b00057306 */ /* 0x000eb00000209400 */
[----:B-1----:R-:W-:Y:S08]  /*0490*/  MUFU.RCP R9, R9 ;  /* 0x0000000900097308 */ /* 0x002ff00000001000 */
[----:B--2---:R-:W1:Y:S02]  /*04a0*/  MUFU.RCP R5, R5 ;  /* 0x0000000500057308 */ /* 0x004e640000001000 */
[----:B-1----:R-:W-:-:S06]  /*04b0*/  VIADD R3, R5, 0xffffffe ;  /* 0x0ffffffe05037836 */ /* 0x002fcc0000000000 */
[----:B------:R-:W1:Y:S02]  /*04c0*/  F2I.FTZ.U32.TRUNC.NTZ R3, R3 ;  /* 0x0000000300037305 */ /* 0x000e64000021f000 */
[----:B-1----:R-:W-:-:S04]  /*04d0*/  IMAD.MOV R6, RZ, RZ, -R3 ;  /* 0x000000ffff067224 */ /* 0x002fc800078e0a03 */
[----:B------:R-:W-:Y:S01]  /*04e0*/  IMAD R5, R6, R11, RZ ;  /* 0x0000000b06057224 */ /* 0x000fe200078e02ff */
[----:B------:R-:W-:-:S03]  /*04f0*/  IABS R6, R15 ;  /* 0x0000000f00067213 */ /* 0x000fc60000000000 */
[----:B------:R-:W-:-:S04]  /*0500*/  IMAD.HI.U32 R3, R3, R5, R2 ;  /* 0x0000000503037227 */ /* 0x000fc800078e0002 */
[----:B------:R-:W-:Y:S02]  /*0510*/  IMAD.MOV.U32 R2, RZ, RZ, R7 ;  /* 0x000000ffff027224 */ /* 0x000fe400078e0007 */
[----:B------:R-:W-:Y:S02]  /*0520*/  IMAD.MOV R5, RZ, RZ, -R6 ;  /* 0x000000ffff057224 */ /* 0x000fe400078e0a06 */
[----:B------:R-:W-:Y:S01]  /*0530*/  IMAD.HI.U32 R3, R3, R4, RZ ;  /* 0x0000000403037227 */ /* 0x000fe200078e00ff */
[----:B------:R-:W1:Y:S03]  /*0540*/  I2F.RP R8, R2 ;  /* 0x0000000200087306 */ /* 0x000e660000209400 */
[----:B------:R-:W-:Y:S02]  /*0550*/  IMAD R4, R3, R5, R4 ;  /* 0x0000000503047224 */ /* 0x000fe400078e0204 */
[----:B------:R-:W-:-:S03]  /*0560*/  VIADD R6, R9, 0xffffffe ;  /* 0x0ffffffe09067836 */ /* 0x000fc60000000000 */
[----:B------:R-:W-:Y:S01]  /*0570*/  ISETP.GT.U32.AND P1, PT, R11, R4, PT ;  /* 0x000000040b00720c */ /* 0x000fe20003f24070 */
[----:B------:R2:W3:Y:S08]  /*0580*/  F2I.FTZ.U32.TRUNC.NTZ R7, R6 ;  /* 0x0000000600077305 */ /* 0x0004f0000021f000 */
[----:B-1----:R-:W1:Y:S01]  /*0590*/  MUFU.RCP R8, R8 ;  /* 0x0000000800087308 */ /* 0x002e620000001000 */
[----:B--2---:R-:W-:-:S03]  /*05a0*/  IMAD.MOV.U32 R6, RZ, RZ, RZ ;  /* 0x000000ffff067224 */ /* 0x004fc600078e00ff */
[----:B------:R-:W-:Y:S02]  /*05b0*/  @!P1 IMAD.IADD R4, R4, 0x1, -R11 ;  /* 0x0000000104049824 */ /* 0x000fe400078e0a0b */
[----:B------:R-:W-:Y:S01]  /*05c0*/  @!P1 VIADD R3, R3, 0x1 ;  /* 0x0000000103039836 */ /* 0x000fe20000000000 */
[----:B------:R-:W-:Y:S02]  /*05d0*/  ISETP.NE.AND P1, PT, R15, RZ, PT ;  /* 0x000000ff0f00720c */ /* 0x000fe40003f25270 */
[----:B------:R-:W-:Y:S01]  /*05e0*/  ISETP.GE.U32.AND P0, PT, R4, R11, PT ;  /* 0x0000000b0400720c */ /* 0x000fe20003f06070 */
[----:B---3--:R-:W-:Y:S01]  /*05f0*/  IMAD.MOV R11, RZ, RZ, -R7 ;  /* 0x000000ffff0b7224 */ /* 0x008fe200078e0a07 */
[----:B------:R-:W-:-:S03]  /*0600*/  LOP3.LUT R4, R12, R15, RZ, 0x3c, !PT ;  /* 0x0000000f0c047212 */ /* 0x000fc600078e3cff */
[----:B------:R-:W-:Y:S01]  /*0610*/  IMAD R11, R11, R0, RZ ;  /* 0x000000000b0b7224 */ /* 0x000fe200078e02ff */
[----:B------:R-:W-:Y:S01]  /*0620*/  ISETP.GE.AND P2, PT, R4, RZ, PT ;  /* 0x000000ff0400720c */ /* 0x000fe20003f46270 */
[----:B-1----:R-:W-:Y:S01]  /*0630*/  VIADD R5, R8, 0xffffffe ;  /* 0x0ffffffe08057836 */ /* 0x002fe20000000000 */
[----:B------:R-:W-:Y:S01]  /*0640*/  SHF.R.U32.HI R4, RZ, 0x5, R252 ;  /* 0x00000005ff047819 */ /* 0x000fe200000116fc */
[----:B------:R-:W-:-:S03]  /*0650*/  IMAD.HI.U32 R11, R7, R11, R6 ;  /* 0x0000000b070b7227 */ /* 0x000fc600078e0006 */
[----:B------:R-:W-:Y:S01]  /*0660*/  SGXT.U32 R4, R4, 0x2 ;  /* 0x000000020404781a */ /* 0x000fe20000000000 */
[----:B------:R-:W1:Y:S01]  /*0670*/  F2I.FTZ.U32.TRUNC.NTZ R5, R5 ;  /* 0x0000000500057305 */ /* 0x000e62000021f000 */
[----:B------:R-:W-:-:S05]  /*0680*/  @P0 VIADD R3, R3, 0x1 ;  /* 0x0000000103030836 */ /* 0x000fca0000000000 */
[----:B------:R-:W-:Y:S01]  /*0690*/  @!P2 IMAD.MOV R3, RZ, RZ, -R3 ;  /* 0x000000ffff03a224 */ /* 0x000fe200078e0a03 */
[----:B------:R-:W-:-:S05]  /*06a0*/  @!P1 LOP3.LUT R3, RZ, R15, RZ, 0x33, !PT ;  /* 0x0000000fff039212 */ /* 0x000fca00078e33ff */
[----:B------:R-:W-:Y:S02]  /*06b0*/  IMAD.SHL.U32 R23, R3, 0x100, RZ ;  /* 0x0000010003177824 */ /* 0x000fe400078e00ff */
[----:B------:R-:W-:Y:S02]  /*06c0*/  IMAD.MOV R152, RZ, RZ, -R3 ;  /* 0x000000ffff987224 */ /* 0x000fe400078e0a03 */
[--C-:B-1----:R-:W-:Y:S01]  /*06d0*/  IMAD.MOV R8, RZ, RZ, -R5.reuse ;  /* 0x000000ffff087224 */ /* 0x102fe200078e0a05 */
[----:B------:R-:W-:Y:S01]  /*06e0*/  LOP3.LUT R13, R23, R4, RZ, 0xfc, !PT ;  /* 0x00000004170d7212 */ /* 0x000fe200078efcff */
[----:B------:R-:W-:Y:S02]  /*06f0*/  IMAD R152, R15, R152, R12 ;  /* 0x000000980f987224 */ /* 0x000fe400078e020c */
[----:B------:R-:W-:Y:S01]  /*0700*/  IMAD.MOV.U32 R3, RZ, RZ, R8 ;  /* 0x000000ffff037224 */ /* 0x000fe200078e0008 */
[----:B------:R-:W-:Y:S01]  /*0710*/  LOP3.LUT R19, R13, 0xfc, RZ, 0xfc, !PT ;  /* 0x000000fc0d137812 */ /* 0x000fe200078efcff */
[----:B------:R-:W-:Y:S01]  /*0720*/  IMAD.MOV.U32 R4, RZ, RZ, RZ ;  /* 0x000000ffff047224 */ /* 0x000fe200078e00ff */
[----:B------:R-:W-:Y:S01]  /*0730*/  IABS R6, R13 ;  /* 0x0000000d00067213 */ /* 0x000fe20000000000 */
[----:B------:R-:W-:Y:S01]  /*0740*/  IMAD R3, R3, R2, RZ ;  /* 0x0000000203037224 */ /* 0x000fe200078e02ff */
[----:B------:R-:W-:Y:S01]  /*0750*/  IABS R15, R19 ;  /* 0x00000013000f7213 */ /* 0x000fe20000000000 */
[----:B------:R-:W-:Y:S01]  /*0760*/  IMAD.IADD R152, R10, 0x1, R152 ;  /* 0x000000010a987824 */ /* 0x000fe200078e0298 */
[----:B------:R-:W-:Y:S01]  /*0770*/  LOP3.LUT R7, R13, 0x4, RZ, 0xfc, !PT ;  /* 0x000000040d077812 */ /* 0x000fe200078efcff */
[----:B------:R-:W-:Y:S01]  /*0780*/  IMAD.HI.U32 R3, R5, R3, R4 ;  /* 0x0000000305037227 */ /* 0x000fe200078e0004 */
[----:B------:R-:W-:-:S02]  /*0790*/  LOP3.LUT R12, R13, 0x8, RZ, 0xfc, !PT ;  /* 0x000000080d0c7812 */ /* 0x000fc400078efcff */
[----:B------:R-:W-:Y:S01]  /*07a0*/  IABS R8, R7 ;  /* 0x0000000700087213 */ /* 0x000fe20000000000 */
[----:B------:R-:W-:Y:S01]  /*07b0*/  IMAD.HI.U32 R5, R11, R15, RZ ;  /* 0x0000000f0b057227 */ /* 0x000fe200078e00ff */
[----:B------:R-:W-:Y:S02]  /*07c0*/  ISETP.GE.AND P5, PT, R7, RZ, PT ;  /* 0x000000ff0700720c */ /* 0x000fe40003fa6270 */
[----:B------:R-:W-:Y:S01]  /*07d0*/  IABS R9, R12 ;  /* 0x0000000c00097213 */ /* 0x000fe20000000000 */
[----:B------:R-:W-:Y:S01]  /*07e0*/  IMAD.HI.U32 R4, R11, R6, RZ ;  /* 0x000000060b047227 */ /* 0x000fe200078e00ff */
[C---:B------:R-:W-:Y:S02]  /*07f0*/  LOP3.LUT R18, R13.reuse, 0xc, RZ, 0xfc, !PT ;  /* 0x0000000c0d127812 */ /* 0x040fe400078efcff */
[----:B------:R-:W-:Y:S01]  /*0800*/  LOP3.LUT R20, R13, 0x10, RZ, 0xfc, !PT ;  /* 0x000000100d147812 */ /* 0x000fe200078efcff */
[----:B------:R-:W-:Y:S01]  /*0810*/  IMAD.MOV R10, RZ, RZ, -R5 ;  /* 0x000000ffff0a7224 */ /* 0x000fe200078e0a05 */
[----:B------:R-:W-:Y:S01]  /*0820*/  ISETP.GE.AND P1, PT, R12, RZ, PT ;  /* 0x000000ff0c00720c */ /* 0x000fe20003f26270 */
[----:B------:R-:W-:Y:S01]  /*0830*/  IMAD.MOV R7, RZ, RZ, -R4 ;  /* 0x000000ffff077224 */ /* 0x000fe200078e0a04 */
[----:B------:R-:W-:Y:S01]  /*0840*/  IABS R12, R20 ;  /* 0x00000014000c7213 */ /* 0x000fe20000000000 */
[----:B------:R-:W-:Y:S01]  /*0850*/  IMAD.HI.U32 R4, R11, R8, RZ ;  /* 0x000000080b047227 */ /* 0x000fe200078e00ff */
[----:B------:R-:W-:-:S02]  /*0860*/  LOP3.LUT R21, R13, 0x14, RZ, 0xfc, !PT ;  /* 0x000000140d157812 */ /* 0x000fc400078efcff */
[----:B------:R-:W-:Y:S01]  /*0870*/  LOP3.LUT R22, R13, 0x18, RZ, 0xfc, !PT ;  /* 0x000000180d167812 */ /* 0x000fe200078efcff */
[C---:B------:R-:W-:Y:S01]  /*0880*/  IMAD R15, R0.reuse, R10, R15 ;  /* 0x0000000a000f7224 */ /* 0x040fe200078e020f */
[----:B------:R-:W-:Y:S01]  /*0890*/  IABS R10, R18 ;  /* 0x00000012000a7213 */ /* 0x000fe20000000000 */
[C---:B------:R-:W-:Y:S01]  /*08a0*/  IMAD R5, R0.reuse, R7, R6 ;  /* 0x0000000700057224 */ /* 0x040fe200078e0206 */
[----:B------:R-:W-:Y:S01]  /*08b0*/  IABS R14, R21 ;  /* 0x00000015000e7213 */ /* 0x000fe20000000000 */
[----:B------:R-:W-:Y:S01]  /*08c0*/  IMAD.MOV R7, RZ, RZ, -R4 ;  /* 0x000000ffff077224 */ /* 0x000fe200078e0a04 */
[C---:B------:R-:W-:Y:S01]  /*08d0*/  ISETP.GT.U32.AND P2, PT, R0.reuse, R15, PT ;  /* 0x0000000f0000720c */ /* 0x040fe20003f44070 */
[----:B------:R-:W-:Y:S01]  /*08e0*/  IMAD.HI.U32 R4, R11, R9, RZ ;  /* 0x000000090b047227 */ /* 0x000fe200078e00ff */
[C---:B------:R-:W-:Y:S02]  /*08f0*/  ISETP.GT.U32.AND P0, PT, R0.reuse, R5, PT ;  /* 0x000000050000720c */ /* 0x040fe40003f04070 */
[----:B------:R-:W-:Y:S01]  /*0900*/  IABS R16, R22 ;  /* 0x0000001600107213 */ /* 0x000fe20000000000 */
[----:B------:R-:W-:Y:S01]  /*0910*/  IMAD.MOV R4, RZ, RZ, -R4 ;  /* 0x000000ffff047224 */ /* 0x000fe200078e0a04 */
[C---:B------:R-:W-:Y:S01]  /*0920*/  LOP3.LUT R29, R13.reuse, 0x38, RZ, 0xfc, !PT ;  /* 0x000000380d1d7812 */ /* 0x040fe200078efcff */
[C---:B------:R-:W-:Y:S01]  /*0930*/  IMAD R6, R0.reuse, R7, R8 ;  /* 0x0000000700067224 */ /* 0x040fe200078e0208 */
[C---:B------:R-:W-:Y:S01]  /*0940*/  LOP3.LUT R28, R13.reuse, 0x34, RZ, 0xfc, !PT ;  /* 0x000000340d1c7812 */ /* 0x040fe200078efcff */
[----:B------:R-:W-:Y:S01]  /*0950*/  IMAD R7, R0, R4, R9 ;  /* 0x0000000400077224 */ /* 0x000fe200078e0209 */
[----:B------:R-:W-:Y:S01]  /*0960*/  LOP3.LUT R30, R13, 0x3c, RZ, 0xfc, !PT ;  /* 0x0000003c0d1e7812 */ /* 0x000fe200078efcff */
[----:B------:R-:W-:Y:S01]  /*0970*/  IMAD.HI.U32 R4, R11, R10, RZ ;  /* 0x0000000a0b047227 */ /* 0x000fe200078e00ff */
[----:B------:R-:W-:-:S02]  /*0980*/  IABS R26, R29 ;  /* 0x0000001d001a7213 */ /* 0x000fc40000000000 */
[----:B------:R-:W-:Y:S01]  /*0990*/  IABS R24, R28 ;  /* 0x0000001c00187213 */ /* 0x000fe20000000000 */
[----:B------:R-:W-:Y:S01]  /*09a0*/  IMAD.HI.U32 R8, R11, R12, RZ ;  /* 0x0000000c0b087227 */ /* 0x000fe200078e00ff */
[----:B------:R-:W-:Y:S02]  /*09b0*/  IABS R27, R30 ;  /* 0x0000001e001b7213 */ /* 0x000fe40000000000 */
[----:B------:R-:W-:Y:S01]  /*09c0*/  LOP3.LUT R32, R13, 0x4c, RZ, 0xfc, !PT ;  /* 0x0000004c0d207812 */ /* 0x000fe200078efcff */
[----:B------:R-:W-:Y:S01]  /*09d0*/  @!P2 IMAD.IADD R15, R15, 0x1, -R0 ;  /* 0x000000010f0fa824 */ /* 0x000fe200078e0a00 */
[C---:B------:R-:W-:Y:S01]  /*09e0*/  ISETP.GT.U32.AND P2, PT, R0.reuse, R6, PT ;  /* 0x000000060000720c */ /* 0x040fe20003f44070 */
[----:B------:R-:W-:Y:S01]  /*09f0*/  IMAD.MOV R9, RZ, RZ, -R4 ;  /* 0x000000ffff097224 */ /* 0x000fe200078e0a04 */
[----:B------:R-:W-:Y:S01]  /*0a00*/  LOP3.LUT R33, R13, 0x50, RZ, 0xfc, !PT ;  /* 0x000000500d217812 */ /* 0x000fe200078efcff */
[----:B------:R-:W-:Y:S01]  /*0a10*/  IMAD.MOV R17, RZ, RZ, -R8 ;  /* 0x000000ffff117224 */ /* 0x000fe200078e0a08 */
[C---:B------:R-:W-:Y:S01]  /*0a20*/  ISETP.GT.U32.AND P6, PT, R0.reuse, R15, PT ;  /* 0x0000000f0000720c */ /* 0x040fe20003fc4070 */
[C---:B------:R-:W-:Y:S01]  /*0a30*/  IMAD R8, R0.reuse, R9, R10 ;  /* 0x0000000900087224 */ /* 0x040fe200078e020a */
[----:B------:R-:W-:Y:S01]  /*0a40*/  IABS R31, R33 ;  /* 0x00000021001f7213 */ /* 0x000fe20000000000 */
[----:B------:R-:W-:Y:S01]  /*0a50*/  @!P0 IMAD.IADD R5, R5, 0x1, -R0 ;  /* 0x0000000105058824 */ /* 0x000fe200078e0a00 */
[C---:B------:R-:W-:Y:S01]  /*0a60*/  ISETP.GT.U32.AND P0, PT, R0.reuse, R7, PT ;  /* 0x000000070000720c */ /* 0x040fe20003f04070 */
[C---:B------:R-:W-:Y:S01]  /*0a70*/  IMAD R9, R0.reuse, R17, R12 ;  /* 0x0000001100097224 */ /* 0x040fe200078e020c */
[C---:B------:R-:W-:Y:S01]  /*0a80*/  ISETP.GT.U32.AND P3, PT, R0.reuse, R8, PT ;  /* 0x000000080000720c */ /* 0x040fe20003f64070 */
[----:B------:R-:W-:Y:S01]  /*0a90*/  IMAD.HI.U32 R4, R11, R14, RZ ;  /* 0x0000000e0b047227 */ /* 0x000fe200078e00ff */
[----:B------:R-:W-:-:S02]  /*0aa0*/  ISETP.GT.U32.AND P4, PT, R0, R5, PT ;  /* 0x000000050000720c */ /* 0x000fc40003f84070 */
[----:B------:R-:W-:Y:S01]  /*0ab0*/  LOP3.LUT R35, R13, 0x54, RZ, 0xfc, !PT ;  /* 0x000000540d237812 */ /* 0x000fe200078efcff */
[--C-:B------:R-:W-:Y:S01]  /*0ac0*/  @!P2 IMAD.IADD R6, R6, 0x1, -R0.reuse ;  /* 0x000000010606a824 */ /* 0x100fe200078e0a00 */
[----:B------:R-:W-:Y:S01]  /*0ad0*/  ISETP.GT.U32.AND P2, PT, R0, R9, PT ;  /* 0x000000090000720c */ /* 0x000fe20003f44070 */
[----:B------:R-:W-:Y:S01]  /*0ae0*/  IMAD.HI.U32 R10, R11, R16, RZ ;  /* 0x000000100b0a7227 */ /* 0x000fe200078e00ff */
[C---:B------:R-:W-:Y:S02]  /*0af0*/  LOP3.LUT R37, R13.reuse, 0x58, RZ, 0xfc, !PT ;  /* 0x000000580d257812 */ /* 0x040fe400078efcff */
[----:B------:R-:W-:Y:S01]  /*0b00*/  LOP3.LUT R38, R13, 0x5c, RZ, 0xfc, !PT ;  /* 0x0000005c0d267812 */ /* 0x000fe200078efcff */
[--C-:B------:R-:W-:Y:S01]  /*0b10*/  @!P0 IMAD.IADD R7, R7, 0x1, -R0.reuse ;  /* 0x0000000107078824 */ /* 0x100fe200078e0a00 */
[----:B------:R-:W-:Y:S01]  /*0b20*/  ISETP.GE.AND P0, PT, R18, RZ, PT ;  /* 0x000000ff1200720c */ /* 0x000fe20003f06270 */
[----:B------:R-:W-:Y:S01]  /*0b30*/  @!P3 IMAD.IADD R8, R8, 0x1, -R0 ;  /* 0x000000010808b824 */ /* 0x000fe200078e0a00 */
[C---:B------:R-:W-:Y:S01]  /*0b40*/  ISETP.GE.AND P3, PT, R13.reuse, RZ, PT ;  /* 0x000000ff0d00720c */ /* 0x040fe20003f66270 */
[----:B------:R-:W-:Y:S01]  /*0b50*/  IMAD.MOV R17, RZ, RZ, -R4 ;  /* 0x000000ffff117224 */ /* 0x000fe200078e0a04 */
[----:B------:R-:W-:Y:S01]  /*0b60*/  LOP3.LUT R39, R13, 0x60, RZ, 0xfc, !PT ;  /* 0x000000600d277812 */ /* 0x000fe200078efcff */
[--C-:B------:R-:W-:Y:S01]  /*0b70*/  @!P6 IMAD.IADD R15, R15, 0x1, -R0.reuse ;  /* 0x000000010f0fe824 */ /* 0x100fe200078e0a00 */
[C---:B------:R-:W-:Y:S01]  /*0b80*/  ISETP.GT.U32.AND P6, PT, R0.reuse, R6, PT ;  /* 0x000000060000720c */ /* 0x040fe20003fc4070 */
[--C-:B------:R-:W-:Y:S01]  /*0b90*/  @!P2 IMAD.IADD R9, R9, 0x1, -R0.reuse ;  /* 0x000000010909a824 */ /* 0x100fe200078e0a00 */
[C---:B------:R-:W-:Y:S01]  /*0ba0*/  ISETP.GT.U32.AND P2, PT, R0.reuse, R7, PT ;  /* 0x000000070000720c */ /* 0x040fe20003f44070 */
[----:B------:R-:W-:Y:S01]  /*0bb0*/  @!P4 IMAD.IADD R5, R5, 0x1, -R0 ;  /* 0x000000010505c824 */ /* 0x000fe200078e0a00 */
[----:B------:R-:W-:Y:S01]  /*0bc0*/  ISETP.GE.AND P4, PT, R19, RZ, PT ;  /* 0x000000ff1300720c */ /* 0x000fe20003f86270 */
[----:B------:R-:W-:Y:S01]  /*0bd0*/  IMAD.MOV R19, RZ, RZ, -R10 ;  /* 0x000000ffff137224 */ /* 0x000fe200078e0a0a */
[C---:B------:R-:W-:Y:S01]  /*0be0*/  LOP3.LUT R40, R13.reuse, 0x64, RZ, 0xfc, !PT ;  /* 0x000000640d287812 */ /* 0x040fe200078efcff */
[C---:B------:R-:W-:Y:S01]  /*0bf0*/  IMAD R10, R0.reuse, R17, R14 ;  /* 0x00000011000a7224 */ /* 0x040fe200078e020e */
[----:B------:R-:W-:Y:S01]  /*0c00*/  LOP3.LUT R17, R13, 0x1c, RZ, 0xfc, !PT ;  /* 0x0000001c0d117812 */ /* 0x000fe200078efcff */
[----:B------:R-:W-:Y:S01]  /*0c10*/  @!P3 IMAD.MOV R5, RZ, RZ, -R5 ;  /* 0x000000ffff05b224 */ /* 0x000fe200078e0a05 */
[----:B------:R-:W-:Y:S01]  /*0c20*/  IABS R34, R39 ;  /* 0x0000002700227213 */ /* 0x000fe20000000000 */
[C---:B------:R-:W-:Y:S01]  /*0c30*/  IMAD R12, R0.reuse, R19, R16 ;  /* 0x00000013000c7224 */ /* 0x040fe200078e0210 */
[----:B------:R-:W-:Y:S01]  /*0c40*/  ISETP.GT.U32.AND P3, PT, R0, R10, PT ;  /* 0x0000000a0000720c */ /* 0x000fe20003f64070 */
[--C-:B------:R-:W-:Y:S01]  /*0c50*/  @!P6 IMAD.IADD R6, R6, 0x1, -R0.reuse ;  /* 0x000000010606e824 */ /* 0x100fe200078e0a00 */
[C---:B------:R-:W-:Y:S01]  /*0c60*/  ISETP.GT.U32.AND P6, PT, R0.reuse, R9, PT ;  /* 0x000000090000720c */ /* 0x040fe20003fc4070 */
[----:B------:R-:W-:Y:S01]  /*0c70*/  @!P2 IMAD.IADD R7, R7, 0x1, -R0 ;  /* 0x000000010707a824 */ /* 0x000fe200078e0a00 */
[----:B------:R-:W-:Y:S01]  /*0c80*/  IABS R16, R17 ;  /* 0x0000001100107213 */ /* 0x000fe20000000000 */
[----:B------:R-:W-:Y:S01]  /*0c90*/  IMAD.MOV.U32 R4, RZ, RZ, R15 ;  /* 0x000000ffff047224 */ /* 0x000fe200078e000f */
[----:B------:R-:W-:Y:S01]  /*0ca0*/  ISETP.GT.U32.AND P2, PT, R0, R12, PT ;  /* 0x0000000c0000720c */ /* 0x000fe20003f44070 */
[----:B------:R-:W-:Y:S01]  /*0cb0*/  @!P5 IMAD.MOV R6, RZ, RZ, -R6 ;  /* 0x000000ffff06d224 */ /* 0x000fe200078e0a06 */
[----:B------:R-:W-:Y:S01]  /*0cc0*/  ISETP.GE.AND P5, PT, R20, RZ, PT ;  /* 0x000000ff1400720c */ /* 0x000fe20003fa6270 */
[----:B------:R-:W-:Y:S01]  /*0cd0*/  IMAD.HI.U32 R14, R11, R16, RZ ;  /* 0x000000100b0e7227 */ /* 0x000fe200078e00ff */
[----:B------:R-:W-:-:S02]  /*0ce0*/  LOP3.LUT R19, R13, 0x20, RZ, 0xfc, !PT ;  /* 0x000000200d137812 */ /* 0x000fc400078efcff */
[----:B------:R-:W-:Y:S01]  /*0cf0*/  IABS R36, R40 ;  /* 0x0000002800247213 */ /* 0x000fe20000000000 */
[----:B------:R-:W-:Y:S01]  /*0d00*/  @!P4 IMAD.MOV R4, RZ, RZ, -R4 ;  /* 0x000000ffff04c224 */ /* 0x000fe200078e0a04 */
[----:B------:R-:W-:Y:S01]  /*0d10*/  ISETP.GT.U32.AND P4, PT, R0, R8, PT ;  /* 0x000000080000720c */ /* 0x000fe20003f84070 */
[----:B------:R-:W-:Y:S01]  /*0d20*/  @!P3 IMAD.IADD R10, R10, 0x1, -R0 ;  /* 0x000000010a0ab824 */ /* 0x000fe200078e0a00 */
[----:B------:R-:W-:Y:S01]  /*0d30*/  ISETP.GE.AND P3, PT, R17, RZ, PT ;  /* 0x000000ff1100720c */ /* 0x000fe20003f66270 */
[----:B------:R-:W-:Y:S01]  /*0d40*/  IMAD.MOV R17, RZ, RZ, -R14 ;  /* 0x000000ffff117224 */ /* 0x000fe200078e0a0e */
[----:B------:R-:W-:Y:S01]  /*0d50*/  IABS R18, R19 ;  /* 0x0000001300127213 */ /* 0x000fe20000000000 */
[--C-:B------:R-:W-:Y:S01]  /*0d60*/  @!P6 IMAD.IADD R9, R9, 0x1, -R0.reuse ;  /* 0x000000010909e824 */ /* 0x100fe200078e0a00 */
[----:B------:R-:W-:Y:S01]  /*0d70*/  ISETP.GE.AND P6, PT, R22, RZ, PT ;  /* 0x000000ff1600720c */ /* 0x000fe20003fc6270 */
[----:B------:R-:W-:Y:S01]  /*0d80*/  @!P2 IMAD.IADD R12, R12, 0x1, -R0 ;  /* 0x000000010c0ca824 */ /* 0x000fe200078e0a00 */
[C---:B------:R-:W-:Y:S01]  /*0d90*/  ISETP.GT.U32.AND P2, PT, R0.reuse, R10, PT ;  /* 0x0000000a0000720c */ /* 0x040fe20003f44070 */
[C---:B------:R-:W-:Y:S01]  /*0da0*/  IMAD R14, R0.reuse, R17, R16 ;  /* 0x00000011000e7224 */ /* 0x040fe200078e0210 */
[----:B------:R-:W-:Y:S01]  /*0db0*/  LOP3.LUT R16, R13, 0x24, RZ, 0xfc, !PT ;  /* 0x000000240d107812 */ /* 0x000fe200078efcff */
[----:B------:R-:W-:Y:S01]  /*0dc0*/  @!P1 IMAD.MOV R7, RZ, RZ, -R7 ;  /* 0x000000ffff079224 */ /* 0x000fe200078e0a07 */
[C---:B------:R-:W-:Y:S01]  /*0dd0*/  ISETP.GT.U32.AND P1, PT, R0.reuse, R12, PT ;  /* 0x0000000c0000720c */ /* 0x040fe20003f24070 */
[----:B------:R-:W-:Y:S01]  /*0de0*/  @!P5 IMAD.MOV R9, RZ, RZ, -R9 ;  /* 0x000000ffff09d224 */ /* 0x000fe200078e0a09 */
[----:B------:R-:W-:Y:S01]  /*0df0*/  ISETP.GT.U32.AND P5, PT, R0, R14, PT ;  /* 0x0000000e0000720c */ /* 0x000fe20003fa4070 */
[----:B------:R-:W-:Y:S01]  /*0e00*/  IMAD.HI.U32 R15, R11, R18, RZ ;  /* 0x000000120b0f7227 */ /* 0x000fe200078e00ff */
[----:B------:R-:W-:-:S02]  /*0e10*/  LOP3.LUT R17, R13, 0x28, RZ, 0xfc, !PT ;  /* 0x000000280d117812 */ /* 0x000fc400078efcff */
[----:B------:R-:W-:Y:S01]  /*0e20*/  LOP3.LUT R22, R13, 0x2c, RZ, 0xfc, !PT ;  /* 0x0000002c0d167812 */ /* 0x000fe200078efcff */
[----:B------:R-:W-:Y:S01]  /*0e30*/  @!P4 IMAD.IADD R8, R8, 0x1, -R0 ;  /* 0x000000010808c824 */ /* 0x000fe200078e0a00 */
[----:B------:R-:W-:Y:S01]  /*0e40*/  ISETP.GE.AND P4, PT, R21, RZ, PT ;  /* 0x000000ff1500720c */ /* 0x000fe20003f86270 */
[----:B------:R-:W-:Y:S01]  /*0e50*/  IMAD.MOV R15, RZ, RZ, -R15 ;  /* 0x000000ffff0f7224 */ /* 0x000fe200078e0a0f */
[----:B------:R-:W-:Y:S01]  /*0e60*/  IABS R20, R17 ;  /* 0x0000001100147213 */ /* 0x000fe20000000000 */
[----:B------:R-:W-:Y:S01]  /*0e70*/  @!P0 IMAD.MOV R8, RZ, RZ, -R8 ;  /* 0x000000ffff088224 */ /* 0x000fe200078e0a08 */
[----:B------:R-:W-:Y:S01]  /*0e80*/  ISETP.GE.AND P0, PT, R19, RZ, PT ;  /* 0x000000ff1300720c */ /* 0x000fe20003f06270 */
[----:B------:R-:W-:Y:S01]  /*0e90*/  IMAD R15, R0, R15, R18 ;  /* 0x0000000f000f7224 */ /* 0x000fe200078e0212 */
[----:B------:R-:W-:Y:S01]  /*0ea0*/  IABS R19, R16 ;  /* 0x0000001000137213 */ /* 0x000fe20000000000 */
[--C-:B------:R-:W-:Y:S01]  /*0eb0*/  @!P2 IMAD.IADD R10, R10, 0x1, -R0.reuse ;  /* 0x000000010a0aa824 */ /* 0x100fe200078e0a00 */
[----:B------:R-:W-:Y:S01]  /*0ec0*/  ISETP.GE.AND P2, PT, R16, RZ, PT ;  /* 0x000000ff1000720c */ /* 0x000fe20003f46270 */
[--C-:B------:R-:W-:Y:S01]  /*0ed0*/  @!P1 IMAD.IADD R12, R12, 0x1, -R0.reuse ;  /* 0x000000010c0c9824 */ /* 0x100fe200078e0a00 */
[----:B------:R-:W-:Y:S01]  /*0ee0*/  ISETP.GT.U32.AND P1, PT, R0, R15, PT ;  /* 0x0000000f0000720c */ /* 0x000fe20003f24070 */
[----:B------:R-:W-:Y:S01]  /*0ef0*/  @!P5 IMAD.IADD R14, R14, 0x1, -R0 ;  /* 0x000000010e0ed824 */ /* 0x000fe200078e0a00 */
[----:B------:R-:W-:Y:S01]  /*0f00*/  IABS R21, R22 ;  /* 0x0000001600157213 */ /* 0x000fe20000000000 */
[----:B------:R-:W-:Y:S01]  /*0f10*/  @!P4 IMAD.MOV R10, RZ, RZ, -R10 ;  /* 0x000000ffff0ac224 */ /* 0x000fe200078e0a0a */
[----:B------:R-:W-:Y:S01]  /*0f20*/  ISETP.GE.AND P5, PT, R17, RZ, PT ;  /* 0x000000ff1100720c */ /* 0x000fe20003fa6270 */
[----:B------:R-:W-:Y:S01]  /*0f30*/  IMAD.HI.U32 R16, R11, R19, RZ ;  /* 0x000000130b107227 */ /* 0x000fe200078e00ff */
[----:B------:R-:W-:-:S02]  /*0f40*/  ISETP.GT.U32.AND P4, PT, R0, R14, PT ;  /* 0x0000000e0000720c */ /* 0x000fc40003f84070 */
[C---:B------:R-:W-:Y:S01]  /*0f50*/  LOP3.LUT R41, R13.reuse, 0x74, RZ, 0xfc, !PT ;  /* 0x000000740d297812 */ /* 0x040fe200078efcff */
[----:B------:R-:W-:Y:S01]  /*0f60*/  IMAD.MOV R16, RZ, RZ, -R16 ;  /* 0x000000ffff107224 */ /* 0x000fe200078e0a10 */
[----:B------:R-:W-:Y:S01]  /*0f70*/  LOP3.LUT R44, R13, 0x78, RZ, 0xfc, !PT ;  /* 0x000000780d2c7812 */ /* 0x000fe200078efcff */
[----:B------:R-:W-:Y:S01]  /*0f80*/  IMAD.HI.U32 R17, R11, R20, RZ ;  /* 0x000000140b117227 */ /* 0x000fe200078e00ff */
[C---:B------:R-:W-:Y:S02]  /*0f90*/  LOP3.LUT R45, R13.reuse, 0x7c, RZ, 0xfc, !PT ;  /* 0x0000007c0d2d7812 */ /* 0x040fe400078efcff */
[----:B------:R-:W-:Y:S01]  /*0fa0*/  LOP3.LUT R46, R13, 0x80, RZ, 0xfc, !PT ;  /* 0x000000800d2e7812 */ /* 0x000fe200078efcff */
[--C-:B------:R-:W-:Y:S01]  /*0fb0*/  @!P1 IMAD.IADD R15, R15, 0x1, -R0.reuse ;  /* 0x000000010f0f9824 */ /* 0x100fe200078e0a00 */
[----:B------:R-:W-:Y:S01]  /*0fc0*/  IABS R42, R45 ;  /* 0x0000002d002a7213 */ /* 0x000fe20000000000 */
[----:B------:R-:W-:Y:S01]  /*0fd0*/  IMAD R16, R0, R16, R19 ;  /* 0x0000001000107224 */ /* 0x000fe200078e0213 */
[----:B------:R-:W-:Y:S01]  /*0fe0*/  IABS R43, R46 ;  /* 0x0000002e002b7213 */ /* 0x000fe20000000000 */
[----:B------:R-:W-:Y:S01]  /*0ff0*/  @!P4 IMAD.IADD R14, R14, 0x1, -R0 ;  /* 0x000000010e0ec824 */ /* 0x000fe200078e0a00 */
[C---:B------:R-:W-:Y:S01]  /*1000*/  ISETP.GT.U32.AND P1, PT, R0.reuse, R15, PT ;  /* 0x0000000f0000720c */ /* 0x040fe20003f24070 */
[----:B------:R-:W-:Y:S01]  /*1010*/  IMAD.HI.U32 R18, R11, R21, RZ ;  /* 0x000000150b127227 */ /* 0x000fe200078e00ff */
[----:B------:R-:W-:-:S02]  /*1020*/  ISETP.GT.U32.AND P4, PT, R0, R16, PT ;  /* 0x000000100000720c */ /* 0x000fc40003f84070 */
[C---:B------:R-:W-:Y:S01]  /*1030*/  LOP3.LUT R47, R13.reuse, 0x88, RZ, 0xfc, !PT ;  /* 0x000000880d2f7812 */ /* 0x040fe200078efcff */
[----:B------:R-:W-:Y:S01]  /*1040*/  IMAD.MOV R17, RZ, RZ, -R17 ;  /* 0x000000ffff117224 */ /* 0x000fe200078e0a11 */
[C---:B------:R-:W-:Y:S01]  /*1050*/  LOP3.LUT R50, R13.reuse, 0x90, RZ, 0xfc, !PT ;  /* 0x000000900d327812 */ /* 0x040fe200078efcff */
[----:B------:R-:W-:Y:S01]  /*1060*/  IMAD.MOV R18, RZ, RZ, -R18 ;  /* 0x000000ffff127224 */ /* 0x000fe200078e0a12 */
[C---:B------:R-:W-:Y:S01]  /*1070*/  LOP3.LUT R49, R13.reuse, 0x8c, RZ, 0xfc, !PT ;  /* 0x0000008c0d317812 */ /* 0x040fe200078efcff */
[C---:B------:R-:W-:Y:S01]  /*1080*/  IMAD R17, R0.reuse, R17, R20 ;  /* 0x0000001100117224 */ /* 0x040fe200078e0214 */
[C---:B------:R-:W-:Y:S01]  /*1090*/  LOP3.LUT R51, R13.reuse, 0x94, RZ, 0xfc, !PT ;  /* 0x000000940d337812 */ /* 0x040fe200078efcff */
[----:B------:R-:W-:Y:S01]  /*10a0*/  IMAD R18, R0, R18, R21 ;  /* 0x0000001200127224 */ /* 0x000fe200078e0215 */
[----:B------:R-:W-:Y:S01]  /*10b0*/  LOP3.LUT R56, R13, 0xa0, RZ, 0xfc, !PT ;  /* 0x000000a00d387812 */ /* 0x000fe200078efcff */
[----:B------:R-:W-:Y:S01]  /*10c0*/  @!P6 IMAD.MOV R12, RZ, RZ, -R12 ;  /* 0x000000ffff0ce224 */ /* 0x000fe200078e0a0c */
[----:B------:R-:W-:Y:S01]  /*10d0*/  ISETP.GE.AND P6, PT, R22, RZ, PT ;  /* 0x000000ff1600720c */ /* 0x000fe20003fc6270 */
[--C-:B------:R-:W-:Y:S01]  /*10e0*/  @!P1 IMAD.IADD R15, R15, 0x1, -R0.reuse ;  /* 0x000000010f0f9824 */ /* 0x100fe200078e0a00 */
[----:B------:R-:W-:Y:S01]  /*10f0*/  LOP3.LUT R22, R13, 0x30, RZ, 0xfc, !PT ;  /* 0x000000300d167812 */ /* 0x000fe200078efcff */
[----:B------:R-:W-:Y:S01]  /*1100*/  @!P4 IMAD.IADD R16, R16, 0x1, -R0 ;  /* 0x000000011010c824 */ /* 0x000fe200078e0a00 */
[C---:B------:R-:W-:Y:S01]  /*1110*/  ISETP.GT.U32.AND P1, PT, R0.reuse, R17, PT ;  /* 0x000000110000720c */ /* 0x040fe20003f24070 */
[----:B------:R-:W-:Y:S01]  /*1120*/  @!P3 IMAD.MOV R14, RZ, RZ, -R14 ;  /* 0x000000ffff0eb224 */ /* 0x000fe200078e0a0e */
[----:B------:R-:W-:Y:S01]  /*1130*/  ISETP.GT.U32.AND P4, PT, R0, R18, PT ;  /* 0x000000120000720c */ /* 0x000fe20003f84070 */
[----:B------:R-:W-:Y:S01]  /*1140*/  IMAD.HI.U32 R21, R11, R26, RZ ;  /* 0x0000001a0b157227 */ /* 0x000fe200078e00ff */
[----:B------:R-:W-:-:S02]  /*1150*/  IABS R20, R22 ;  /* 0x0000001600147213 */ /* 0x000fc40000000000 */
[----:B------:R-:W-:Y:S01]  /*1160*/  ISETP.GT.U32.AND P3, PT, R0, R16, PT ;  /* 0x000000100000720c */ /* 0x000fe20003f64070 */
[----:B------:R-:W-:Y:S01]  /*1170*/  @!P0 IMAD.MOV R15, RZ, RZ, -R15 ;  /* 0x000000ffff0f8224 */ /* 0x000fe200078e0a0f */
[----:B------:R-:W-:Y:S01]  /*1180*/  ISETP.GE.AND P0, PT, R22, RZ, PT ;  /* 0x000000ff1600720c */ /* 0x000fe20003f06270 */
[----:B------:R-:W-:Y:S01]  /*1190*/  IMAD.HI.U32 R19, R11, R20, RZ ;  /* 0x000000140b137227 */ /* 0x000fe200078e00ff */
[----:B------:R-:W-:Y:S02]  /*11a0*/  IABS R48, R51 ;  /* 0x0000003300307213 */ /* 0x000fe40000000000 */
[----:B------:R-:W-:Y:S01]  /*11b0*/  IABS R52, R56 ;  /* 0x0000003800347213 */ /* 0x000fe20000000000 */
[--C-:B------:R-:W-:Y:S01]  /*11c0*/  @!P1 IMAD.IADD R17, R17, 0x1, -R0.reuse ;  /* 0x0000000111119824 */ /* 0x100fe200078e0a00 */
[C---:B------:R-:W-:Y:S01]  /*11d0*/  LOP3.LUT R57, R13.reuse, 0xa4, RZ, 0xfc, !PT ;  /* 0x000000a40d397812 */ /* 0x040fe200078efcff */
[----:B------:R-:W-:Y:S01]  /*11e0*/  IMAD.MOV R19, RZ, RZ, -R19 ;  /* 0x000000ffff137224 */ /* 0x000fe200078e0a13 */
[----:B------:R-:W-:Y:S01]  /*11f0*/  LOP3.LUT R58, R13, 0xa8, RZ, 0xfc, !PT ;  /* 0x000000a80d3a7812 */ /* 0x000fe200078efcff */
[----:B------:R-:W-:Y:S01]  /*1200*/  @!P4 IMAD.IADD R18, R18, 0x1, -R0 ;  /* 0x000000011212c824 */ /* 0x000fe200078e0a00 */
[C---:B------:R-:W-:Y:S01]  /*1210*/  ISETP.GT.U32.AND P1, PT, R0.reuse, R17, PT ;  /* 0x000000110000720c */ /* 0x040fe20003f24070 */
[----:B------:R-:W-:Y:S01]  /*1220*/  IMAD R19, R0, R19, R20 ;  /* 0x0000001300137224 */ /* 0x000fe200078e0214 */
[----:B------:R-:W-:Y:S01]  /*1230*/  IABS R54, R57 ;  /* 0x0000003900367213 */ /* 0x000fe20000000000 */
[----:B------:R-:W-:Y:S01]  /*1240*/  @!P3 IMAD.IADD R16, R16, 0x1, -R0 ;  /* 0x000000011010b824 */ /* 0x000fe200078e0a00 */
[C---:B------:R-:W-:Y:S01]  /*1250*/  ISETP.GT.U32.AND P4, PT, R0.reuse, R18, PT ;  /* 0x000000120000720c */ /* 0x040fe20003f84070 */
[----:B------:R-:W-:Y:S01]  /*1260*/  IMAD.HI.U32 R20, R11, R24, RZ ;  /* 0x000000180b147227 */ /* 0x000fe200078e00ff */
[----:B------:R-:W-:-:S02]  /*1270*/  ISETP.GT.U32.AND P3, PT, R0, R19, PT ;  /* 0x000000130000720c */ /* 0x000fc40003f64070 */
[----:B------:R-:W-:Y:S01]  /*1280*/  IABS R55, R58 ;  /* 0x0000003a00377213 */ /* 0x000fe20000000000 */
[----:B------:R-:W-:Y:S01]  /*1290*/  IMAD.HI.U32 R22, R11, R27, RZ ;  /* 0x0000001b0b167227 */ /* 0x000fe200078e00ff */
[C---:B------:R-:W-:Y:S02]  /*12a0*/  LOP3.LUT R60, R13.reuse, 0xb4, RZ, 0xfc, !PT ;  /* 0x000000b40d3c7812 */ /* 0x040fe400078efcff */
[C---:B------:R-:W-:Y:S01]  /*12b0*/  LOP3.LUT R61, R13.reuse, 0xb8, RZ, 0xfc, !PT ;  /* 0x000000b80d3d7812 */ /* 0x040fe200078efcff */
[----:B------:R-:W-:Y:S01]  /*12c0*/  IMAD.MOV R21, RZ, RZ, -R21 ;  /* 0x000000ffff157224 */ /* 0x000fe200078e0a15 */
[C---:B------:R-:W-:Y:S01]  /*12d0*/  LOP3.LUT R66, R13.reuse, 0xcc, RZ, 0xfc, !PT ;  /* 0x000000cc0d427812 */ /* 0x040fe200078efcff */
[----:B------:R-:W-:Y:S01]  /*12e0*/  IMAD.MOV R25, RZ, RZ, -R20 ;  /* 0x000000ffff197224 */ /* 0x000fe200078e0a14 */
[----:B------:R-:W-:Y:S01]  /*12f0*/  IABS R59, R61 ;  /* 0x0000003d003b7213 */ /* 0x000fe20000000000 */
[----:B------:R-:W-:Y:S01]  /*1300*/  IMAD.MOV R22, RZ, RZ, -R22 ;  /* 0x000000ffff167224 */ /* 0x000fe200078e0a16 */
[C---:B------:R-:W-:Y:S01]  /*1310*/  LOP3.LUT R68, R13.reuse, 0xd0, RZ, 0xfc, !PT ;  /* 0x000000d00d447812 */ /* 0x040fe200078efcff */
[----:B------:R-:W-:Y:S01]  /*1320*/  IMAD R21, R0, R21, R26 ;  /* 0x0000001500157224 */ /* 0x000fe200078e021a */
[----:B------:R-:W-:Y:S01]  /*1330*/  LOP3.LUT R70, R13, 0xd4, RZ, 0xfc, !PT ;  /* 0x000000d40d467812 */ /* 0x000fe200078efcff */
[----:B------:R-:W-:Y:S01]  /*1340*/  @!P1 IMAD.IADD R17, R17, 0x1, -R0 ;  /* 0x0000000111119824 */ /* 0x000fe200078e0a00 */
[----:B------:R-:W-:Y:S01]  /*1350*/  ISETP.GE.AND P1, PT, R28, RZ, PT ;  /* 0x000000ff1c00720c */ /* 0x000fe20003f26270 */
[C---:B------:R-:W-:Y:S01]  /*1360*/  IMAD R20, R0.reuse, R25, R24 ;  /* 0x0000001900147224 */ /* 0x040fe200078e0218 */
[C---:B------:R-:W-:Y:S01]  /*1370*/  LOP3.LUT R28, R13.reuse, 0x40, RZ, 0xfc, !PT ;  /* 0x000000400d1c7812 */ /* 0x040fe200078efcff */
[----:B------:R-:W-:Y:S01]  /*1380*/  IMAD R22, R0, R22, R27 ;  /* 0x0000001600167224 */ /* 0x000fe200078e021b */
[----:B------:R-:W-:Y:S01]  /*1390*/  LOP3.LUT R27, R13, 0x44, RZ, 0xfc, !PT ;  /* 0x000000440d1b7812 */ /* 0x000fe200078efcff */
[--C-:B------:R-:W-:Y:S01]  /*13a0*/  @!P4 IMAD.IADD R18, R18, 0x1, -R0.reuse ;  /* 0x000000011212c824 */ /* 0x100fe200078e0a00 */
[C---:B------:R-:W-:Y:S01]  /*13b0*/  ISETP.GT.U32.AND P4, PT, R0.reuse, R21, PT ;  /* 0x000000150000720c */ /* 0x040fe20003f84070 */
[----:B------:R-:W-:Y:S01]  /*13c0*/  @!P3 IMAD.IADD R19, R19, 0x1, -R0 ;  /* 0x000000011313b824 */ /* 0x000fe200078e0a00 */
[C---:B------:R-:W-:Y:S01]  /*13d0*/  ISETP.GT.U32.AND P3, PT, R0.reuse, R20, PT ;  /* 0x000000140000720c */ /* 0x040fe20003f64070 */
[----:B------:R-:W-:Y:S01]  /*13e0*/  @!P6 IMAD.MOV R18, RZ, RZ, -R18 ;  /* 0x000000ffff12e224 */ /* 0x000fe200078e0a12 */
[C---:B------:R-:W-:Y:S01]  /*13f0*/  ISETP.GT.U32.AND P6, PT, R0.reuse, R22, PT ;  /* 0x000000160000720c */ /* 0x040fe20003fc4070 */
[----:B------:R-:W-:Y:S01]  /*1400*/  @!P2 IMAD.MOV R16, RZ, RZ, -R16 ;  /* 0x000000ffff10a224 */ /* 0x000fe200078e0a10 */
[----:B------:R-:W-:Y:S01]  /*1410*/  IABS R25, R28 ;  /* 0x0000001c00197213 */ /* 0x000fe20000000000 */
[----:B------:R-:W-:Y:S01]  /*1420*/  @!P5 IMAD.MOV R17, RZ, RZ, -R17 ;  /* 0x000000ffff11d224 */ /* 0x000fe200078e0a11 */
[----:B------:R-:W-:Y:S01]  /*1430*/  ISETP.GT.U32.AND P2, PT, R0, R19, PT ;  /* 0x000000130000720c */ /* 0x000fe20003f44070 */
[----:B------:R-:W-:Y:S01]  /*1440*/  IMAD R152, R152, 0x200, R136 ;  /* 0x0000020098987824 */ /* 0x000fe200078e0288 */
[----:B------:R-:W-:Y:S01]  /*1450*/  IABS R26, R27 ;  /* 0x0000001b001a7213 */ /* 0x000fe20000000000 */
[----:B------:R-:W-:Y:S01]  /*1460*/  IMAD.HI.U32 R24, R11, R25, RZ ;  /* 0x000000190b187227 */ /* 0x000fe200078e00ff */
[----:B------:R-:W-:-:S02]  /*1470*/  ISETP.GE.AND P5, PT, R29, RZ, PT ;  /* 0x000000ff1d00720c */ /* 0x000fc40003fa6270 */
[----:B------:R-:W-:Y:S01]  /*1480*/  IABS R65, R68 ;  /* 0x0000004400417213 */ /* 0x000fe20000000000 */
[----:B------:R-:W-:Y:S01]  /*1490*/  @!P4 IMAD.IADD R21, R21, 0x1, -R0 ;  /* 0x000000011515c824 */ /* 0x000fe200078e0a00 */
[C---:B------:R-:W-:Y:S01]  /*14a0*/  LOP3.LUT R72, R13.reuse, 0xd8, RZ, 0xfc, !PT ;  /* 0x000000d80d487812 */ /* 0x040fe200078efcff */
[----:B------:R-:W-:Y:S01]  /*14b0*/  IMAD.MOV R24, RZ, RZ, -R24 ;  /* 0x000000ffff187224 */ /* 0x000fe200078e0a18 */
[----:B------:R-:W-:Y:S01]  /*14c0*/  LOP3.LUT R74, R13, 0xdc, RZ, 0xfc, !PT ;  /* 0x000000dc0d4a7812 */ /* 0x000fe200078efcff */
[--C-:B------:R-:W-:Y:S01]  /*14d0*/  @!P3 IMAD.IADD R20, R20, 0x1, -R0.reuse ;  /* 0x000000011414b824 */ /* 0x100fe200078e0a00 */
[----:B------:R-:W-:Y:S01]  /*14e0*/  ISETP.GE.AND P3, PT, R28, RZ, PT ;  /* 0x000000ff1c00720c */ /* 0x000fe20003f66270 */
[--C-:B------:R-:W-:Y:S01]  /*14f0*/  @!P6 IMAD.IADD R22, R22, 0x1, -R0.reuse ;  /* 0x000000011616e824 */ /* 0x100fe200078e0a00 */
[C---:B------:R-:W-:Y:S01]  /*1500*/  ISETP.GT.U32.AND P6, PT, R0.reuse, R21, PT ;  /* 0x000000150000720c */ /* 0x040fe20003fc4070 */
[C---:B------:R-:W-:Y:S01]  /*1510*/  IMAD R24, R0.reuse, R24, R25 ;  /* 0x0000001800187224 */ /* 0x040fe200078e0219 */
[----:B------:R-:W-:Y:S01]  /*1520*/  ISETP.GT.U32.AND P4, PT, R0, R20, PT ;  /* 0x000000140000720c */ /* 0x000fe20003f84070 */
[----:B------:R-:W-:Y:S01]  /*1530*/  IMAD.HI.U32 R25, R11, R26, RZ ;  /* 0x0000001a0b197227 */ /* 0x000fe200078e00ff */
[----:B------:R-:W-:Y:S01]  /*1540*/  LOP3.LUT R28, R13, 0x48, RZ, 0xfc, !PT ;  /* 0x000000480d1c7812 */ /* 0x000fe200078efcff */
[----:B------:R-:W-:Y:S01]  /*1550*/  STL [R1+0x1478], R152 ;  /* 0x0014789801007387 */ /* 0x000fe20000100800 */
[----:B------:R-:W-:Y:S01]  /*1560*/  IABS R64, R72 ;  /* 0x0000004800407213 */ /* 0x000fe20000000000 */
[----:B------:R-:W-:Y:S01]  /*1570*/  IMAD.MOV R25, RZ, RZ, -R25 ;  /* 0x000000ffff197224 */ /* 0x000fe200078e0a19 */
[----:B------:R-:W-:Y:S01]  /*1580*/  IABS R29, R28 ;  /* 0x0000001c001d7213 */ /* 0x000fe20000000000 */
[----:B------:R-:W-:Y:S01]  /*1590*/  @!P2 IMAD.IADD R19, R19, 0x1, -R0 ;  /* 0x000000011313a824 */ /* 0x000fe200078e0a00 */
[----:B------:R-:W-:Y:S01]  /*15a0*/  ISETP.GE.AND P2, PT, R30, RZ, PT ;  /* 0x000000ff1e00720c */ /* 0x000fe20003f46270 */
[C---:B------:R-:W-:Y:S01]  /*15b0*/  IMAD R25, R0.reuse, R25, R26 ;  /* 0x0000001900197224 */ /* 0x040fe200078e021a */
[----:B------:R-:W-:Y:S01]  /*15c0*/  IABS R30, R32 ;  /* 0x00000020001e7213 */ /* 0x000fe20000000000 */
[----:B------:R-:W-:Y:S01]  /*15d0*/  @!P0 IMAD.MOV R19, RZ, RZ, -R19 ;  /* 0x000000ffff138224 */ /* 0x000fe200078e0a13 */
[C---:B------:R-:W-:Y:S01]  /*15e0*/  ISETP.GT.U32.AND P0, PT, R0.reuse, R22, PT ;  /* 0x000000160000720c */ /* 0x040fe20003f04070 */
[--C-:B------:R-:W-:Y:S01]  /*15f0*/  @!P6 IMAD.IADD R21, R21, 0x1, -R0.reuse ;  /* 0x000000011515e824 */ /* 0x100fe200078e0a00 */
[----:B------:R-:W-:Y:S01]  /*1600*/  ISETP.GT.U32.AND P6, PT, R0, R25, PT ;  /* 0x000000190000720c */ /* 0x000fe20003fc4070 */
[----:B------:R-:W-:Y:S01]  /*1610*/  @!P4 IMAD.IADD R20, R20, 0x1, -R0 ;  /* 0x000000011414c824 */ /* 0x000fe200078e0a00 */
[----:B------:R-:W-:Y:S01]  /*1620*/  ISETP.GT.U32.AND P4, PT, R0, R24, PT ;  /* 0x000000180000720c */ /* 0x000fe20003f84070 */
[----:B------:R-:W-:Y:S01]  /*1630*/  IMAD.HI.U32 R26, R11, R29, RZ ;  /* 0x0000001d0b1a7227 */ /* 0x000fe200078e00ff */
[----:B------:R-:W-:-:S02]  /*1640*/  IABS R69, R74 ;  /* 0x0000004a00457213 */ /* 0x000fc40000000000 */
[C---:B------:R-:W-:Y:S01]  /*1650*/  LOP3.LUT R76, R13.reuse, 0xe0, RZ, 0xfc, !PT ;  /* 0x000000e00d4c7812 */ /* 0x040fe200078efcff */
[----:B------:R-:W-:Y:S01]  /*1660*/  @!P1 IMAD.MOV R20, RZ, RZ, -R20 ;  /* 0x000000ffff149224 */ /* 0x000fe200078e0a14 */
[----:B------:R-:W-:Y:S01]  /*1670*/  LOP3.LUT R78, R13, 0xe4, RZ, 0xfc, !PT ;  /* 0x000000e40d4e7812 */ /* 0x000fe200078efcff */
[----:B------:R-:W-:Y:S01]  /*1680*/  IMAD.MOV R26, RZ, RZ, -R26 ;  /* 0x000000ffff1a7224 */ /* 0x000fe200078e0a1a */
[----:B------:R-:W-:Y:S01]  /*1690*/  IABS R71, R76 ;  /* 0x0000004c00477213 */ /* 0x000fe20000000000 */
[--C-:B------:R-:W-:Y:S01]  /*16a0*/  @!P0 IMAD.IADD R22, R22, 0x1, -R0.reuse ;  /* 0x0000000116168824 */ /* 0x100fe200078e0a00 */
[----:B------:R-:W-:Y:S01]  /*16b0*/  ISETP.GE.AND P0, PT, R27, RZ, PT ;  /* 0x000000ff1b00720c */ /* 0x000fe20003f06270 */
[----:B------:R-:W-:Y:S01]  /*16c0*/  @!P6 IMAD.IADD R25, R25, 0x1, -R0 ;  /* 0x000000011919e824 */ /* 0x000fe200078e0a00 */
[----:B------:R-:W-:Y:S01]  /*16d0*/  LOP3.LUT R80, R13, 0xe8, RZ, 0xfc, !PT ;  /* 0x000000e80d507812 */ /* 0x000fe200078efcff */
[----:B------:R-:W-:Y:S01]  /*16e0*/  IMAD.HI.U32 R27, R11, R30, RZ ;  /* 0x0000001e0b1b7227 */ /* 0x000fe200078e00ff */
[----:B------:R-:W-:-:S02]  /*16f0*/  LOP3.LUT R82, R13, 0xec, RZ, 0xfc, !PT ;  /* 0x000000ec0d527812 */ /* 0x000fc400078efcff */
[----:B------:R-:W-:Y:S01]  /*1700*/  ISETP.GT.U32.AND P6, PT, R0, R25, PT ;  /* 0x000000190000720c */ /* 0x000fe20003fc4070 */
[----:B------:R-:W-:Y:S01]  /*1710*/  @!P4 IMAD.IADD R24, R24, 0x1, -R0 ;  /* 0x000000011818c824 */ /* 0x000fe200078e0a00 */
[----:B------:R-:W-:Y:S01]  /*1720*/  ISETP.GE.AND P4, PT, R28, RZ, PT ;  /* 0x000000ff1c00720c */ /* 0x000fe20003f86270 */
[----:B------:R-:W-:Y:S01]  /*1730*/  IMAD.HI.U32 R28, R11, R31, RZ ;  /* 0x0000001f0b1c7227 */ /* 0x000fe200078e00ff */
[----:B------:R-:W-:Y:S02]  /*1740*/  IABS R73, R80 ;  /* 0x0000005000497213 */ /* 0x000fe40000000000 */
[C---:B------:R-:W-:Y:S01]  /*1750*/  ISETP.GT.U32.AND P1, PT, R0.reuse, R24, PT ;  /* 0x000000180000720c */ /* 0x040fe20003f24070 */
[----:B------:R-:W-:Y:S01]  /*1760*/  IMAD.MOV R27, RZ, RZ, -R27 ;  /* 0x000000ffff1b7224 */ /* 0x000fe200078e0a1b */
[----:B------:R-:W-:Y:S01]  /*1770*/  IABS R75, R82 ;  /* 0x00000052004b7213 */ /* 0x000fe20000000000 */
[----:B------:R-:W-:Y:S01]  /*1780*/  IMAD.MOV R28, RZ, RZ, -R28 ;  /* 0x000000ffff1c7224 */ /* 0x000fe200078e0a1c */
[C---:B------:R-:W-:Y:S01]  /*1790*/  LOP3.LUT R83, R13.reuse, 0xf0, RZ, 0xfc, !PT ;  /* 0x000000f00d537812 */ /* 0x040fe200078efcff */
[C---:B------:R-:W-:Y:S01]  /*17a0*/  IMAD R27, R0.reuse, R27, R30 ;  /* 0x0000001b001b7224 */ /* 0x040fe200078e021e */
[----:B------:R-:W-:Y:S01]  /*17b0*/  LOP3.LUT R84, R13, 0xf4, RZ, 0xfc, !PT ;  /* 0x000000f40d547812 */ /* 0x000fe200078efcff */
[C---:B------:R-:W-:Y:S01]  /*17c0*/  IMAD R28, R0.reuse, R28, R31 ;  /* 0x0000001c001c7224 */ /* 0x040fe200078e021f */
[----:B------:R-:W-:Y:S01]  /*17d0*/  IABS R31, R35 ;  /* 0x00000023001f7213 */ /* 0x000fe20000000000 */
[----:B------:R-:W-:Y:S01]  /*17e0*/  @!P2 IMAD.MOV R22, RZ, RZ, -R22 ;  /* 0x000000ffff16a224 */ /* 0x000fe200078e0a16 */
[C---:B------:R-:W-:Y:S01]  /*17f0*/  ISETP.GT.U32.AND P2, PT, R0.reuse, R27, PT ;  /* 0x0000001b0000720c */ /* 0x040fe20003f44070 */
[C---:B------:R-:W-:Y:S01]  /*1800*/  IMAD R26, R0.reuse, R26, R29 ;  /* 0x0000001a001a7224 */ /* 0x040fe200078e021d */
[----:B------:R-:W-:Y:S01]  /*1810*/  IABS R77, R83 ;  /* 0x00000053004d7213 */ /* 0x000fe20000000000 */
[--C-:B------:R-:W-:Y:S01]  /*1820*/  @!P6 IMAD.IADD R25, R25, 0x1, -R0.reuse ;  /* 0x000000011919e824 */ /* 0x100fe200078e0a00 */
[C---:B------:R-:W-:Y:S01]  /*1830*/  ISETP.GT.U32.AND P6, PT, R0.reuse, R28, PT ;  /* 0x0000001c0000720c */ /* 0x040fe20003fc4070 */
[----:B------:R-:W-:Y:S01]  /*1840*/  @!P5 IMAD.MOV R21, RZ, RZ, -R21 ;  /* 0x000000ffff15d224 */ /* 0x000fe200078e0a15 */
[----:B------:R-:W-:Y:S01]  /*1850*/  ISETP.GT.U32.AND P5, PT, R0, R26, PT ;  /* 0x0000001a0000720c */ /* 0x000fe20003fa4070 */
[----:B------:R-:W-:Y:S01]  /*1860*/  @!P1 IMAD.IADD R24, R24, 0x1, -R0 ;  /* 0x0000000118189824 */ /* 0x000fe200078e0a00 */
[----:B------:R-:W-:Y:S01]  /*1870*/  ISETP.GE.AND P1, PT, R32, RZ, PT ;  /* 0x000000ff2000720c */ /* 0x000fe20003f26270 */
[----:B------:R-:W-:Y:S01]  /*1880*/  IMAD.HI.U32 R29, R11, R31, RZ ;  /* 0x0000001f0b1d7227 */ /* 0x000fe200078e00ff */
[----:B------:R-:W-:-:S02]  /*1890*/  IABS R32, R37 ;  /* 0x0000002500207213 */ /* 0x000fc40000000000 */
[----:B------:R-:W-:Y:S01]  /*18a0*/  IABS R79, R84 ;  /* 0x00000054004f7213 */ /* 0x000fe20000000000 */
[--C-:B------:R-:W-:Y:S02]  /*18b0*/  @!P2 IMAD.IADD R27, R27, 0x1, -R0.reuse ;  /* 0x000000011b1ba824 */ /* 0x100fe400078e0a00 */
[----:B------:R-:W-:Y:S02]  /*18c0*/  IMAD.MOV R29, RZ, RZ, -R29 ;  /* 0x000000ffff1d7224 */ /* 0x000fe400078e0a1d */
[----:B------:R-:W-:Y:S01]  /*18d0*/  @!P6 IMAD.IADD R28, R28, 0x1, -R0 ;  /* 0x000000011c1ce824 */ /* 0x000fe200078e0a00 */
[----:B------:R-:W-:Y:S01]  /*18e0*/  ISETP.GT.U32.AND P6, PT, R0, R27, PT ;  /* 0x0000001b0000720c */ /* 0x000fe20003fc4070 */
[----:B------:R-:W-:-:S04]  /*18f0*/  IMAD.HI.U32 R30, R11, R32, RZ ;  /* 0x000000200b1e7227 */ /* 0x000fc800078e00ff */
[----:B------:R-:W-:Y:S01]  /*1900*/  @!P5 IMAD.IADD R26, R26, 0x1, -R0 ;  /* 0x000000011a1ad824 */ /* 0x000fe200078e0a00 */
[----:B------:R-:W-:Y:S01]  /*1910*/  ISETP.GE.AND P5, PT, R33, RZ, PT ;  /* 0x000000ff2100720c */ /* 0x000fe20003fa6270 */
[C---:B------:R-:W-:Y:S01]  /*1920*/  IMAD R29, R0.reuse, R29, R31 ;  /* 0x0000001d001d7224 */ /* 0x040fe200078e021f */
[----:B------:R-:W-:Y:S01]  /*1930*/  IABS R33, R38 ;  /* 0x0000002600217213 */ /* 0x000fe20000000000 */
[----:B------:R-:W-:Y:S01]  /*1940*/  IMAD.MOV R31, RZ, RZ, -R30 ;  /* 0x000000ffff1f7224 */ /* 0x000fe200078e0a1e */
[C---:B------:R-:W-:Y:S01]  /*1950*/  ISETP.GT.U32.AND P2, PT, R0.reuse, R26, PT ;  /* 0x0000001a0000720c */ /* 0x040fe20003f44070 */
[----:B------:R-:W-:Y:S01]  /*1960*/  @!P3 IMAD.MOV R24, RZ, RZ, -R24 ;  /* 0x000000ffff18b224 */ /* 0x000fe200078e0a18 */
[C---:B------:R-:W-:Y:S01]  /*1970*/  ISETP.GT.U32.AND P3, PT, R0.reuse, R28, PT ;  /* 0x0000001c0000720c */ /* 0x040fe20003f64070 */
[----:B------:R-:W-:Y:S02]  /*1980*/  IMAD R30, R0, R31, R32 ;  /* 0x0000001f001e7224 */ /* 0x000fe400078e0220 */
[----:B------:R-:W-:-:S02]  /*1990*/  @!P6 IMAD.IADD R27, R27, 0x1, -R0 ;  /* 0x000000011b1be824 */ /* 0x000fc400078e0a00 */
[----:B------:R-:W-:Y:S01]  /*19a0*/  IMAD.HI.U32 R31, R11, R33, RZ ;  /* 0x000000210b1f7227 */ /* 0x000fe200078e00ff */
[----:B------:R-:W-:-:S03]  /*19b0*/  ISETP.GT.U32.AND P6, PT, R0, R30, PT ;  /* 0x0000001e0000720c */ /* 0x000fc60003fc4070 */
[----:B------:R-:W-:Y:S02]  /*19c0*/  IMAD.MOV R31, RZ, RZ, -R31 ;  /* 0x000000ffff1f7224 */ /* 0x000fe400078e0a1f */
[----:B------:R-:W-:Y:S01]  /*19d0*/  @!P2 IMAD.IADD R26, R26, 0x1, -R0 ;  /* 0x000000011a1aa824 */ /* 0x000fe200078e0a00 */
[----:B------:R-:W-:Y:S01]  /*19e0*/  ISETP.GT.U32.AND P2, PT, R0, R29, PT ;  /* 0x0000001d0000720c */ /* 0x000fe20003f44070 */
[----:B------:R-:W-:-:S04]  /*19f0*/  IMAD.HI.U32 R32, R11, R34, RZ ;  /* 0x000000220b207227 */ /* 0x000fc800078e00ff */
[----:B------:R-:W-:Y:S02]  /*1a00*/  IMAD R31, R0, R31, R33 ;  /* 0x0000001f001f7224 */ /* 0x000fe400078e0221 */
[--C-:B------:R-:W-:Y:S02]  /*1a10*/  @!P6 IMAD.IADD R30, R30, 0x1, -R0.reuse ;  /* 0x000000011e1ee824 */ /* 0x100fe400078e0a00 */
[----:B------:R-:W-:Y:S01]  /*1a20*/  @!P3 IMAD.IADD R28, R28, 0x1, -R0 ;  /* 0x000000011c1cb824 */ /* 0x000fe200078e0a00 */
[----:B------:R-:W-:Y:S01]  /*1a30*/  ISETP.GE.AND P3, PT, R35, RZ, PT ;  /* 0x000000ff2300720c */ /* 0x000fe20003f66270 */
[----:B------:R-:W-:Y:S01]  /*1a40*/  IMAD.HI.U32 R33, R11, R36, RZ ;  /* 0x000000240b217227 */ /* 0x000fe200078e00ff */
[----:B------:R-:W-:-:S03]  /*1a50*/  ISETP.GT.U32.AND P6, PT, R0, R30, PT ;  /* 0x0000001e0000720c */ /* 0x000fc60003fc4070 */
[----:B------:R-:W-:Y:S01]  /*1a60*/  @!P2 IMAD.IADD R29, R29, 0x1, -R0 ;  /* 0x000000011d1da824 */ /* 0x000fe200078e0a00 */
[----:B------:R-:W-:Y:S01]  /*1a70*/  ISETP.GE.AND P2, PT, R37, RZ, PT ;  /* 0x000000ff2500720c */ /* 0x000fe20003f46270 */
[----:B------:R-:W-:Y:S02]  /*1a80*/  IMAD.MOV R35, RZ, RZ, -R32 ;  /* 0x000000ffff237224 */ /* 0x000fe400078e0a20 */
[----:B------:R-:W-:Y:S01]  /*1a90*/  @!P4 IMAD.MOV R26, RZ, RZ, -R26 ;  /* 0x000000ffff1ac224 */ /* 0x000fe200078e0a1a */
[C---:B------:R-:W-:Y:S01]  /*1aa0*/  ISETP.GT.U32.AND P4, PT, R0.reuse, R31, PT ;  /* 0x0000001f0000720c */ /* 0x040fe20003f84070 */
[----:B------:R-:W-:Y:S02]  /*1ab0*/  IMAD.MOV R33, RZ, RZ, -R33 ;  /* 0x000000ffff217224 */ /* 0x000fe400078e0a21 */
[C---:B------:R-:W-:Y:S01]  /*1ac0*/  IMAD R32, R0.reuse, R35, R34 ;  /* 0x0000002300207224 */ /* 0x040fe200078e0222 */
[C---:B------:R-:W-:Y:S01]  /*1ad0*/  LOP3.LUT R34, R13.reuse, 0x68, RZ, 0xfc, !PT ;  /* 0x000000680d227812 */ /* 0x040fe200078efcff */
[----:B------:R-:W-:Y:S01]  /*1ae0*/  @!P0 IMAD.MOV R25, RZ, RZ, -R25 ;  /* 0x000000ffff198224 */ /* 0x000fe200078e0a19 */
[----:B------:R-:W-:Y:S01]  /*1af0*/  ISETP.GT.U32.AND P0, PT, R0, R29, PT ;  /* 0x0000001d0000720c */ /* 0x000fe20003f04070 */
[----:B------:R-:W-:Y:S01]  /*1b00*/  @!P6 IMAD.IADD R30, R30, 0x1, -R0 ;  /* 0x000000011e1ee824 */ /* 0x000fe200078e0a00 */
[C---:B------:R-:W-:Y:S01]  /*1b10*/  ISETP.GT.U32.AND P6, PT, R0.reuse, R32, PT ;  /* 0x000000200000720c */ /* 0x040fe20003fc4070 */
[C---:B------:R-:W-:Y:S01]  /*1b20*/  IMAD R33, R0.reuse, R33, R36 ;  /* 0x0000002100217224 */ /* 0x040fe200078e0224 */
[----:B------:R-:W-:Y:S01]  /*1b30*/  IABS R35, R34 ;  /* 0x0000002200237213 */ /* 0x000fe20000000000 */
[----:B------:R-:W-:Y:S01]  /*1b40*/  @!P2 IMAD.MOV R30, RZ, RZ, -R30 ;  /* 0x000000ffff1ea224 */ /* 0x000fe200078e0a1e */
[----:B------:R-:W-:Y:S01]  /*1b50*/  LOP3.LUT R36, R13, 0x6c, RZ, 0xfc, !PT ;  /* 0x0000006c0d247812 */ /* 0x000fe200078efcff */
[----:B------:R-:W-:Y:S01]  /*1b60*/  @!P4 IMAD.IADD R31, R31, 0x1, -R0 ;  /* 0x000000011f1fc824 */ /* 0x000fe200078e0a00 */
[----:B------:R-:W-:Y:S01]  /*1b70*/  ISETP.GT.U32.AND P2, PT, R0, R33, PT ;  /* 0x000000210000720c */ /* 0x000fe20003f44070 */
[----:B------:R-:W-:Y:S01]  /*1b80*/  @!P1 IMAD.MOV R27, RZ, RZ, -R27 ;  /* 0x000000ffff1b9224 */ /* 0x000fe200078e0a1b */
[----:B------:R-:W-:Y:S01]  /*1b90*/  ISETP.GE.AND P1, PT, R38, RZ, PT ;  /* 0x000000ff2600720c */ /* 0x000fe20003f26270 */
[----:B------:R-:W-:Y:S01]  /*1ba0*/  @!P5 IMAD.MOV R28, RZ, RZ, -R28 ;  /* 0x000000ffff1cd224 */ /* 0x000fe200078e0a1c */
[----:B------:R-:W-:Y:S01]  /*1bb0*/  ISETP.GT.U32.AND P4, PT, R0, R31, PT ;  /* 0x0000001f0000720c */ /* 0x000fe20003f84070 */
[--C-:B------:R-:W-:Y:S01]  /*1bc0*/  @!P0 IMAD.IADD R29, R29, 0x1, -R0.reuse ;  /* 0x000000011d1d8824 */ /* 0x100fe200078e0a00 */
[----:B------:R-:W-:Y:S01]  /*1bd0*/  ISETP.GE.AND P5, PT, R39, RZ, PT ;  /* 0x000000ff2700720c */ /* 0x000fe20003fa6270 */
[----:B------:R-:W-:Y:S01]  /*1be0*/  @!P6 IMAD.IADD R32, R32, 0x1, -R0 ;  /* 0x000000012020e824 */ /* 0x000fe200078e0a00 */
[----:B------:R-:W-:Y:S01]  /*1bf0*/  LOP3.LUT R39, R13, 0x70, RZ, 0xfc, !PT ;  /* 0x000000700d277812 */ /* 0x000fe200078efcff */
[----:B------:R-:W-:Y:S01]  /*1c00*/  @!P3 IMAD.MOV R29, RZ, RZ, -R29 ;  /* 0x000000ffff1db224 */ /* 0x000fe200078e0a1d */
[----:B------:R-:W-:Y:S01]  /*1c10*/  ISETP.GE.AND P3, PT, R34, RZ, PT ;  /* 0x000000ff2200720c */ /* 0x000fe20003f66270 */
[----:B------:R-:W-:Y:S01]  /*1c20*/  IMAD.HI.U32 R34, R11, R35, RZ ;  /* 0x000000230b227227 */ /* 0x000fe200078e00ff */
[----:B------:R-:W-:-:S02]  /*1c30*/  ISETP.GT.U32.AND P6, PT, R0, R32, PT ;  /* 0x000000200000720c */ /* 0x000fc40003fc4070 */
[----:B------:R-:W-:Y:S01]  /*1c40*/  IABS R37, R36 ;  /* 0x0000002400257213 */ /* 0x000fe20000000000 */
[----:B------:R-:W-:Y:S01]  /*1c50*/  @!P2 IMAD.IADD R33, R33, 0x1, -R0 ;  /* 0x000000012121a824 */ /* 0x000fe200078e0a00 */
[----:B------:R-:W-:Y:S01]  /*1c60*/  IABS R38, R39 ;  /* 0x0000002700267213 */ /* 0x000fe20000000000 */
[----:B------:R-:W-:Y:S01]  /*1c70*/  IMAD.MOV R34, RZ, RZ, -R34 ;  /* 0x000000ffff227224 */ /* 0x000fe200078e0a22 */
[----:B------:R-:W-:Y:S01]  /*1c80*/  ISETP.GE.AND P0, PT, R40, RZ, PT ;  /* 0x000000ff2800720c */ /* 0x000fe20003f06270 */
[----:B------:R-:W-:Y:S01]  /*1c90*/  @!P4 IMAD.IADD R31, R31, 0x1, -R0 ;  /* 0x000000011f1fc824 */ /* 0x000fe200078e0a00 */
[C---:B------:R-:W-:Y:S01]  /*1ca0*/  ISETP.GT.U32.AND P2, PT, R0.reuse, R33, PT ;  /* 0x000000210000720c */ /* 0x040fe20003f44070 */
[----:B------:R-:W-:Y:S01]  /*1cb0*/  IMAD R34, R0, R34, R35 ;  /* 0x0000002200227224 */ /* 0x000fe200078e0223 */
[----:B------:R-:W-:Y:S01]  /*1cc0*/  ISETP.GE.AND P4, PT, R36, RZ, PT ;  /* 0x000000ff2400720c */ /* 0x000fe20003f86270 */
[----:B------:R-:W-:Y:S01]  /*1cd0*/  IMAD.HI.U32 R35, R11, R37, RZ ;  /* 0x000000250b237227 */ /* 0x000fe200078e00ff */
[----:B------:R-:W-:-:S03]  /*1ce0*/  IABS R40, R41 ;  /* 0x0000002900287213 */ /* 0x000fc60000000000 */
[----:B------:R-:W-:-:S04]  /*1cf0*/  IMAD.HI.U32 R36, R11, R38, RZ ;  /* 0x000000260b247227 */ /* 0x000fc800078e00ff */
[----:B------:R-:W-:Y:S01]  /*1d00*/  @!P1 IMAD.MOV R31, RZ, RZ, -R31 ;  /* 0x000000ffff1f9224 */ /* 0x000fe200078e0a1f */
[----:B------:R-:W-:Y:S01]  /*1d10*/  ISETP.GE.AND P1, PT, R39, RZ, PT ;  /* 0x000000ff2700720c */ /* 0x000fe20003f26270 */
[----:B------:R-:W-:Y:S02]  /*1d20*/  IMAD.MOV R35, RZ, RZ, -R35 ;  /* 0x000000ffff237224 */ /* 0x000fe400078e0a23 */
[----:B------:R-:W-:Y:S02]  /*1d30*/  IMAD.MOV R39, RZ, RZ, -R36 ;  /* 0x000000ffff277224 */ /* 0x000fe400078e0a24 */
[----:B------:R-:W-:Y:S01]  /*1d40*/  @!P6 IMAD.IADD R32, R32, 0x1, -R0 ;  /* 0x000000012020e824 */ /* 0x000fe200078e0a00 */
[C---:B------:R-:W-:Y:S01]  /*1d50*/  ISETP.GT.U32.AND P6, PT, R0.reuse, R34, PT ;  /* 0x000000220000720c */ /* 0x040fe20003fc4070 */
[C---:B------:R-:W-:Y:S02]  /*1d60*/  IMAD R35, R0.reuse, R35, R37 ;  /* 0x0000002300237224 */ /* 0x040fe400078e0225 */
[----:B------:R-:W-:-:S02]  /*1d70*/  IMAD R36, R0, R39, R38 ;  /* 0x0000002700247224 */ /* 0x000fc400078e0226 */
[----:B------:R-:W-:Y:S01]  /*1d80*/  @!P2 IMAD.IADD R33, R33, 0x1, -R0 ;  /* 0x000000012121a824 */ /* 0x000fe200078e0a00 */
[C---:B------:R-:W-:Y:S01]  /*1d90*/  ISETP.GT.U32.AND P2, PT, R0.reuse, R35, PT ;  /* 0x000000230000720c */ /* 0x040fe20003f44070 */
[----:B------:R-:W-:Y:S01]  /*1da0*/  @!P5 IMAD.MOV R32, RZ, RZ, -R32 ;  /* 0x000000ffff20d224 */ /* 0x000fe200078e0a20 */
[----:B------:R-:W-:Y:S01]  /*1db0*/  ISETP.GE.AND P5, PT, R41, RZ, PT ;  /* 0x000000ff2900720c */ /* 0x000fe20003fa6270 */
[----:B------:R-:W-:Y:S01]  /*1dc0*/  @!P0 IMAD.MOV R33, RZ, RZ, -R33 ;  /* 0x000000ffff218224 */ /* 0x000fe200078e0a21 */
[----:B------:R-:W-:Y:S01]  /*1dd0*/  ISETP.GT.U32.AND P0, PT, R0, R36, PT ;  /* 0x000000240000720c */ /* 0x000fe20003f04070 */
[----:B------:R-:W-:Y:S01]  /*1de0*/  IMAD.HI.U32 R37, R11, R40, RZ ;  /* 0x000000280b257227 */ /* 0x000fe200078e00ff */
[----:B------:R-:W-:-:S03]  /*1df0*/  IABS R41, R44 ;  /* 0x0000002c00297213 */ /* 0x000fc60000000000 */
[--C-:B------:R-:W-:Y:S02]  /*1e00*/  @!P6 IMAD.IADD R34, R34, 0x1, -R0.reuse ;  /* 0x000000012222e824 */ /* 0x100fe400078e0a00 */
[----:B------:R-:W-:Y:S02]  /*1e10*/  IMAD.MOV R37, RZ, RZ, -R37 ;  /* 0x000000ffff257224 */ /* 0x000fe400078e0a25 */
[----:B------:R-:W-:Y:S01]  /*1e20*/  @!P2 IMAD.IADD R35, R35, 0x1, -R0 ;  /* 0x000000012323a824 */ /* 0x000fe200078e0a00 */
[----:B------:R-:W-:Y:S01]  /*1e30*/  ISETP.GT.U32.AND P6, PT, R0, R34, PT ;  /* 0x000000220000720c */ /* 0x000fe20003fc4070 */
[----:B------:R-:W-:-:S03]  /*1e40*/  IMAD.HI.U32 R38, R11, R41, RZ ;  /* 0x000000290b267227 */ /* 0x000fc600078e00ff */
[----:B------:R-:W-:Y:S01]  /*1e50*/  ISETP.GT.U32.AND P2, PT, R0, R35, PT ;  /* 0x000000230000720c */ /* 0x000fe20003f44070 */
[----:B------:R-:W-:Y:S02]  /*1e60*/  @!P0 IMAD.IADD R36, R36, 0x1, -R0 ;  /* 0x0000000124248824 */ /* 0x000fe400078e0a00 */
[C---:B------:R-:W-:Y:S02]  /*1e70*/  IMAD R37, R0.reuse, R37, R40 ;  /* 0x0000002500257224 */ /* 0x040fe400078e0228 */
[----:B------:R-:W-:Y:S01]  /*1e80*/  IMAD.HI.U32 R39, R11, R42, RZ ;  /* 0x0000002a0b277227 */ /* 0x000fe200078e00ff */
[----:B------:R-:W-:-:S03]  /*1e90*/  ISETP.GT.U32.AND P0, PT, R0, R36, PT ;  /* 0x000000240000720c */ /* 0x000fc60003f04070 */
[----:B------:R-:W-:Y:S02]  /*1ea0*/  IMAD.MOV R38, RZ, RZ, -R38 ;  /* 0x000000ffff267224 */ /* 0x000fe400078e0a26 */
[--C-:B------:R-:W-:Y:S01]  /*1eb0*/  @!P6 IMAD.IADD R34, R34, 0x1, -R0.reuse ;  /* 0x000000012222e824 */ /* 0x100fe200078e0a00 */
[C---:B------:R-:W-:Y:S01]  /*1ec0*/  ISETP.GT.U32.AND P6, PT, R0.reuse, R37, PT ;  /* 0x000000250000720c */ /* 0x040fe20003fc4070 */
[----:B------:R-:W-:Y:S02]  /*1ed0*/  IMAD.MOV R39, RZ, RZ, -R39 ;  /* 0x000000ffff277224 */ /* 0x000fe400078e0a27 */
[C---:B------:R-:W-:Y:S01]  /*1ee0*/  IMAD R38, R0.reuse, R38, R41 ;  /* 0x0000002600267224 */ /* 0x040fe200078e0229 */
[----:B------:R-:W-:Y:S01]  /*1ef0*/  LOP3.LUT R41, R13, 0x84, RZ, 0xfc, !PT ;  /* 0x000000840d297812 */ /* 0x000fe200078efcff */
[----:B------:R-:W-:Y:S01]  /*1f00*/  @!P2 IMAD.IADD R35, R35, 0x1, -R0 ;  /* 0x000000012323a824 */ /* 0x000fe200078e0a00 */
[----:B------:R-:W-:Y:S01]  /*1f10*/  ISETP.GE.AND P2, PT, R45, RZ, PT ;  /* 0x000000ff2d00720c */ /* 0x000fe20003f46270 */
[----:B------:R-:W-:Y:S01]  /*1f20*/  IMAD R39, R0, R39, R42 ;  /* 0x0000002700277224 */ /* 0x000fe200078e022a */
[----:B------:R-:W-:Y:S01]  /*1f30*/  IABS R45, R49 ;  /* 0x00000031002d7213 */ /* 0x000fe20000000000 */
[----:B------:R-:W-:Y:S01]  /*1f40*/  @!P0 IMAD.IADD R36, R36, 0x1, -R0 ;  /* 0x0000000124248824 */ /* 0x000fe200078e0a00 */
[C---:B------:R-:W-:Y:S01]  /*1f50*/  ISETP.GT.U32.AND P0, PT, R0.reuse, R38, PT ;  /* 0x000000260000720c */ /* 0x040fe20003f04070 */
[----:B------:R-:W-:Y:S01]  /*1f60*/  @!P4 IMAD.MOV R35, RZ, RZ, -R35 ;  /* 0x000000ffff23c224 */ /* 0x000fe200078e0a23 */
[----:B------:R-:W-:Y:S01]  /*1f70*/  ISETP.GT.U32.AND P4, PT, R0, R39, PT ;  /* 0x000000270000720c */ /* 0x000fe20003f84070 */
[----:B------:R-:W-:-:S04]  /*1f80*/  IMAD.HI.U32 R40, R11, R43, RZ ;  /* 0x0000002b0b287227 */ /* 0x000fc800078e00ff */
[----:B------:R-:W-:Y:S02]  /*1f90*/  @!P6 IMAD.IADD R37, R37, 0x1, -R0 ;  /* 0x000000012525e824 */ /* 0x000fe400078e0a00 */
[----:B------:R-:W-:Y:S02]  /*1fa0*/  IMAD.MOV R40, RZ, RZ, -R40 ;  /* 0x000000ffff287224 */ /* 0x000fe400078e0a28 */
[----:B------:R-:W-:Y:S01]  /*1fb0*/  @!P3 IMAD.MOV R34, RZ, RZ, -R34 ;  /* 0x000000ffff22b224 */ /* 0x000fe200078e0a22 */
[C---:B------:R-:W-:Y:S01]  /*1fc0*/  ISETP.GT.U32.AND P6, PT, R0.reuse, R37, PT ;  /* 0x000000250000720c */ /* 0x040fe20003fc4070 */
[----:B------:R-:W-:Y:S01]  /*1fd0*/  IMAD R40, R0, R40, R43 ;  /* 0x0000002800287224 */ /* 0x000fe200078e022b */
[----:B------:R-:W-:Y:S01]  /*1fe0*/  IABS R43, R41 ;  /* 0x00000029002b7213 */ /* 0x000fe20000000000 */
[--C-:B------:R-:W-:Y:S01]  /*1ff0*/  @!P0 IMAD.IADD R38, R38, 0x1, -R0.reuse ;  /* 0x0000000126268824 */ /* 0x100fe200078e0a00 */
[----:B------:R-:W-:Y:S01]  /*2000*/  ISETP.GE.AND P0, PT, R41, RZ, PT ;  /* 0x000000ff2900720c */ /* 0x000fe20003f06270 */
[----:B------:R-:W-:Y:S01]  /*2010*/  @!P4 IMAD.IADD R39, R39, 0x1, -R0 ;  /* 0x000000012727c824 */ /* 0x000fe200078e0a00 */
[----:B------:R-:W-:Y:S01]  /*2020*/  ISETP.GE.AND P3, PT, R44, RZ, PT ;  /* 0x000000ff2c00720c */ /* 0x000fe20003f66270 */
[----:B------:R-:W-:Y:S01]  /*2030*/  IMAD.HI.U32 R41, R11, R43, RZ ;  /* 0x0000002b0b297227 */ /* 0x000fe200078e00ff */
[----:B------:R-:W-:-:S02]  /*2040*/  ISETP.GT.U32.AND P4, PT, R0, R38, PT ;  /* 0x000000260000720c */ /* 0x000fc40003f84070 */
[----:B------:R-:W-:Y:S01]  /*2050*/  IABS R44, R47 ;  /* 0x0000002f002c7213 */ /* 0x000fe20000000000 */
[----:B------:R-:W-:Y:S02]  /*2060*/  IMAD.MOV R41, RZ, RZ, -R41 ;  /* 0x000000ffff297224 */ /* 0x000fe400078e0a29 */
[----:B------:R-:W-:Y:S01]  /*2070*/  @!P6 IMAD.IADD R37, R37, 0x1, -R0 ;  /* 0x000000012525e824 */ /* 0x000fe200078e0a00 */
[C---:B------:R-:W-:Y:S01]  /*2080*/  ISETP.GT.U32.AND P6, PT, R0.reuse, R40, PT ;  /* 0x000000280000720c */ /* 0x040fe20003fc4070 */
[C---:B------:R-:W-:Y:S02]  /*2090*/  IMAD R41, R0.reuse, R41, R43 ;  /* 0x0000002900297224 */ /* 0x040fe400078e022b */
[----:B------:R-:W-:Y:S01]  /*20a0*/  @!P5 IMAD.MOV R37, RZ, RZ, -R37 ;  /* 0x000000ffff25d224 */ /* 0x000fe200078e0a25 */
[----:B------:R-:W-:Y:S01]  /*20b0*/  ISETP.GT.U32.AND P5, PT, R0, R39, PT ;  /* 0x000000270000720c */ /* 0x000fe20003fa4070 */
[----:B------:R-:W-:-:S04]  /*20c0*/  IMAD.HI.U32 R42, R11, R44, RZ ;  /* 0x0000002c0b2a7227 */ /* 0x000fc800078e00ff */
[----:B------:R-:W-:Y:S01]  /*20d0*/  @!P4 IMAD.IADD R38, R38, 0x1, -R0 ;  /* 0x000000012626c824 */ /* 0x000fe200078e0a00 */
[----:B------:R-:W-:Y:S01]  /*20e0*/  ISETP.GT.U32.AND P4, PT, R0, R41, PT ;  /* 0x000000290000720c */ /* 0x000fe20003f84070 */
[----:B------:R-:W-:Y:S02]  /*20f0*/  IMAD.MOV R43, RZ, RZ, -R42 ;  /* 0x000000ffff2b7224 */ /* 0x000fe400078e0a2a */
[----:B------:R-:W-:Y:S02]  /*2100*/  @!P6 IMAD.IADD R40, R40, 0x1, -R0 ;  /* 0x000000012828e824 */ /* 0x000fe400078e0a00 */
[----:B------:R-:W-:Y:S01]  /*2110*/  @!P1 IMAD.MOV R36, RZ, RZ, -R36 ;  /* 0x000000ffff249224 */ /* 0x000fe200078e0a24 */
[----:B------:R-:W-:Y:S01]  /*2120*/  ISETP.GE.AND P1, PT, R46, RZ, PT ;  /* 0x000000ff2e00720c */ /* 0x000fe20003f26270 */
[C---:B------:R-:W-:Y:S01]  /*2130*/  IMAD R42, R0.reuse, R43, R44 ;  /* 0x0000002b002a7224 */ /* 0x040fe200078e022c */
[C---:B------:R-:W-:Y:S01]  /*2140*/  ISETP.GT.U32.AND P6, PT, R0.reuse, R40, PT ;  /* 0x000000280000720c */ /* 0x040fe20003fc4070 */
[----:B------:R-:W-:Y:S01]  /*2150*/  @!P5 IMAD.IADD R39, R39, 0x1, -R0 ;  /* 0x000000012727d824 */ /* 0x000fe200078e0a00 */
[----:B------:R-:W-:Y:S01]  /*2160*/  IABS R46, R50 ;  /* 0x00000032002e7213 */ /* 0x000fe20000000000 */
[----:B------:R-:W-:Y:S01]  /*2170*/  IMAD.HI.U32 R43, R11, R45, RZ ;  /* 0x0000002d0b2b7227 */ /* 0x000fe200078e00ff */
[----:B------:R-:W-:-:S03]  /*2180*/  ISETP.GT.U32.AND P5, PT, R0, R42, PT ;  /* 0x0000002a0000720c */ /* 0x000fc60003fa4070 */
[----:B------:R-:W-:Y:S02]  /*2190*/  @!P4 IMAD.IADD R41, R41, 0x1, -R0 ;  /* 0x000000012929c824 */ /* 0x000fe400078e0a00 */
[----:B------:R-:W-:-:S03]  /*21a0*/  IMAD.HI.U32 R44, R11, R46, RZ ;  /* 0x0000002e0b2c7227 */ /* 0x000fc600078e00ff */
[----:B------:R-:W-:Y:S01]  /*21b0*/  ISETP.GT.U32.AND P4, PT, R0, R41, PT ;  /* 0x000000290000720c */ /* 0x000fe20003f84070 */
[----:B------:R-:W-:Y:S01]  /*21c0*/  @!P6 IMAD.IADD R40, R40, 0x1, -R0 ;  /* 0x000000012828e824 */ /* 0x000fe200078e0a00 */
[----:B------:R-:W-:Y:S01]  /*21d0*/  ISETP.GE.AND P6, PT, R47, RZ, PT ;  /* 0x000000ff2f00720c */ /* 0x000fe20003fc6270 */
[----:B------:R-:W-:Y:S02]  /*21e0*/  IMAD.MOV R47, RZ, RZ, -R44 ;  /* 0x000000ffff2f7224 */ /* 0x000fe400078e0a2c */
[----:B------:R-:W-:Y:S02]  /*21f0*/  @!P5 IMAD.IADD R42, R42, 0x1, -R0 ;  /* 0x000000012a2ad824 */ /* 0x000fe400078e0a00 */
[C---:B------:R-:W-:Y:S01]  /*2200*/  IMAD R44, R0.reuse, R47, R46 ;  /* 0x0000002f002c7224 */ /* 0x040fe200078e022e */
[C---:B------:R-:W-:Y:S01]  /*2210*/  LOP3.LUT R46, R13.reuse, 0x98, RZ, 0xfc, !PT ;  /* 0x000000980d2e7812 */ /* 0x040fe200078efcff */
[----:B------:R-:W-:Y:S01]  /*2220*/  IMAD.MOV R43, RZ, RZ, -R43 ;  /* 0x000000ffff2b7224 */ /* 0x000fe200078e0a2b */
[C---:B------:R-:W-:Y:S01]  /*2230*/  ISETP.GT.U32.AND P5, PT, R0.reuse, R42, PT ;  /* 0x0000002a0000720c */ /* 0x040fe20003fa4070 */
[----:B------:R-:W-:Y:S01]  /*2240*/  @!P2 IMAD.MOV R39, RZ, RZ, -R39 ;  /* 0x000000ffff27a224 */ /* 0x000fe200078e0a27 */
[----:B------:R-:W-:Y:S01]  /*2250*/  LOP3.LUT R47, R13, 0x9c, RZ, 0xfc, !PT ;  /* 0x0000009c0d2f7812 */ /* 0x000fe200078efcff */
[----:B------:R-:W-:Y:S01]  /*2260*/  @!P4 IMAD.IADD R41, R41, 0x1, -R0 ;  /* 0x000000012929c824 */ /* 0x000fe200078e0a00 */
[----:B------:R-:W-:Y:S01]  /*2270*/  ISETP.GE.AND P4, PT, R51, RZ, PT ;  /* 0x000000ff3300720c */ /* 0x000fe20003f86270 */
[----:B------:R-:W-:-:S02]  /*2280*/  IMAD R43, R0, R43, R45 ;  /* 0x0000002b002b7224 */ /* 0x000fc400078e022d */
[----:B------:R-:W-:Y:S01]  /*2290*/  @!P0 IMAD.MOV R41, RZ, RZ, -R41 ;  /* 0x000000ffff298224 */ /* 0x000fe200078e0a29 */
[C---:B------:R-:W-:Y:S01]  /*22a0*/  ISETP.GT.U32.AND P0, PT, R0.reuse, R44, PT ;  /* 0x0000002c0000720c */ /* 0x040fe20003f04070 */
[----:B------:R-:W-:Y:S01]  /*22b0*/  @!P3 IMAD.MOV R38, RZ, RZ, -R38 ;  /* 0x000000ffff26b224 */ /* 0x000fe200078e0a26 */
[----:B------:R-:W-:Y:S01]  /*22c0*/  ISETP.GT.U32.AND P2, PT, R0, R43, PT ;  /* 0x0000002b0000720c */ /* 0x000fe20003f44070 */
[----:B------:R-:W-:Y:S01]  /*22d0*/  IMAD.HI.U32 R45, R11, R48, RZ ;  /* 0x000000300b2d7227 */ /* 0x000fe200078e00ff */
[----:B------:R-:W-:Y:S02]  /*22e0*/  ISETP.GE.AND P3, PT, R49, RZ, PT ;  /* 0x000000ff3100720c */ /* 0x000fe40003f66270 */
[----:B------:R-:W-:Y:S01]  /*22f0*/  IABS R49, R46 ;  /* 0x0000002e00317213 */ /* 0x000fe20000000000 */
[----:B------:R-:W-:Y:S01]  /*2300*/  @!P5 IMAD.IADD R42, R42, 0x1, -R0 ;  /* 0x000000012a2ad824 */ /* 0x000fe200078e0a00 */
[----:B------:R-:W-:Y:S01]  /*2310*/  ISETP.GE.AND P5, PT, R46, RZ, PT ;  /* 0x000000ff2e00720c */ /* 0x000fe20003fa6270 */
[----:B------:R-:W-:-:S02]  /*2320*/  IMAD.MOV R45, RZ, RZ, -R45 ;  /* 0x000000ffff2d7224 */ /* 0x000fc400078e0a2d */
[----:B------:R-:W-:-:S04]  /*2330*/  IMAD.HI.U32 R46, R11, R49, RZ ;  /* 0x000000310b2e7227 */ /* 0x000fc800078e00ff */
[----:B------:R-:W-:Y:S02]  /*2340*/  @!P0 IMAD.IADD R44, R44, 0x1, -R0 ;  /* 0x000000012c2c8824 */ /* 0x000fe400078e0a00 */
[----:B------:R-:W-:Y:S01]  /*2350*/  @!P1 IMAD.MOV R40, RZ, RZ, -R40 ;  /* 0x000000ffff289224 */ /* 0x000fe200078e0a28 */
[----:B------:R-:W-:Y:S01]  /*2360*/  ISETP.GE.AND P1, PT, R50, RZ, PT ;  /* 0x000000ff3200720c */ /* 0x000fe20003f26270 */
[C---:B------:R-:W-:Y:S01]  /*2370*/  IMAD R45, R0.reuse, R45, R48 ;  /* 0x0000002d002d7224 */ /* 0x040fe200078e0230 */
[C---:B------:R-:W-:Y:S01]  /*2380*/  ISETP.GT.U32.AND P0, PT, R0.reuse, R44, PT ;  /* 0x0000002c0000720c */ /* 0x040fe20003f04070 */
[----:B------:R-:W-:Y:S01]  /*2390*/  @!P2 IMAD.IADD R43, R43, 0x1, -R0 ;  /* 0x000000012b2ba824 */ /* 0x000fe200078e0a00 */
[----:B------:R-:W-:Y:S01]  /*23a0*/  IABS R50, R47 ;  /* 0x0000002f00327213 */ /* 0x000fe20000000000 */
[----:B------:R-:W-:Y:S02]  /*23b0*/  IMAD.MOV R48, RZ, RZ, -R46 ;  /* 0x000000ffff307224 */ /* 0x000fe400078e0a2e */
[----:B------:R-:W-:Y:S01]  /*23c0*/  @!P6 IMAD.MOV R42, RZ, RZ, -R42 ;  /* 0x000000ffff2ae224 */ /* 0x000fe200078e0a2a */
[C---:B------:R-:W-:Y:S01]  /*23d0*/  ISETP.GT.U32.AND P2, PT, R0.reuse, R43, PT ;  /* 0x0000002b0000720c */ /* 0x040fe20003f44070 */
[----:B------:R-:W-:Y:S01]  /*23e0*/  IMAD R49, R0, R48, R49 ;  /* 0x0000003000317224 */ /* 0x000fe200078e0231 */
[----:B------:R-:W-:Y:S01]  /*23f0*/  ISETP.GE.AND P6, PT, R47, RZ, PT ;  /* 0x000000ff2f00720c */ /* 0x000fe20003fc6270 */
[----:B------:R-:W-:-:S04]  /*2400*/  IMAD.HI.U32 R46, R11, R50, RZ ;  /* 0x000000320b2e7227 */ /* 0x000fc800078e00ff */
[----:B------:R-:W-:-:S04]  /*2410*/  IMAD.HI.U32 R47, R11, R52, RZ ;  /* 0x000000340b2f7227 */ /* 0x000fc800078e00ff */
[----:B------:R-:W-:Y:S01]  /*2420*/  @!P0 IMAD.IADD R44, R44, 0x1, -R0 ;  /* 0x000000012c2c8824 */ /* 0x000fe200078e0a00 */
[----:B------:R-:W-:Y:S01]  /*2430*/  ISETP.GT.U32.AND P0, PT, R0, R49, PT ;  /* 0x000000310000720c */ /* 0x000fe20003f04070 */
[----:B------:R-:W-:Y:S02]  /*2440*/  IMAD.MOV R51, RZ, RZ, -R46 ;  /* 0x000000ffff337224 */ /* 0x000fe400078e0a2e */
[----:B------:R-:W-:Y:S02]  /*2450*/  IMAD.MOV R53, RZ, RZ, -R47 ;  /* 0x000000ffff357224 */ /* 0x000fe400078e0a2f */
[----:B------:R-:W-:-:S04]  /*2460*/  IMAD.HI.U32 R46, R11, R54, RZ ;  /* 0x000000360b2e7227 */ /* 0x000fc800078e00ff */
[C---:B------:R-:W-:Y:S02]  /*2470*/  IMAD R47, R0.reuse, R51, R50 ;  /* 0x00000033002f7224 */ /* 0x040fe400078e0232 */
[C---:B------:R-:W-:Y:S02]  /*2480*/  IMAD R48, R0.reuse, R53, R52 ;  /* 0x0000003500307224 */ /* 0x040fe400078e0234 */
[----:B------:R-:W-:Y:S02]  /*2490*/  IMAD.MOV R51, RZ, RZ, -R46 ;  /* 0x000000ffff337224 */ /* 0x000fe400078e0a2e */
[----:B------:R-:W-:Y:S01]  /*24a0*/  @!P2 IMAD.IADD R43, R43, 0x1, -R0 ;  /* 0x000000012b2ba824 */ /* 0x000fe200078e0a00 */
[C---:B------:R-:W-:Y:S01]  /*24b0*/  ISETP.GT.U32.AND P2, PT, R0.reuse, R45, PT ;  /* 0x0000002d0000720c */ /* 0x040fe20003f44070 */
[C---:B------:R-:W-:Y:S01]  /*24c0*/  IMAD R46, R0.reuse, R51, R54 ;  /* 0x00000033002e7224 */ /* 0x040fe200078e0236 */
[----:B------:R-:W-:Y:S01]  /*24d0*/  LOP3.LUT R54, R13, 0xac, RZ, 0xfc, !PT ;  /* 0x000000ac0d367812 */ /* 0x000fe200078efcff */
[----:B------:R-:W-:Y:S01]  /*24e0*/  @!P1 IMAD.MOV R44, RZ, RZ, -R44 ;  /* 0x000000ffff2c9224 */ /* 0x000fe200078e0a2c */
[C---:B------:R-:W-:Y:S01]  /*24f0*/  ISETP.GT.U32.AND P1, PT, R0.reuse, R48, PT ;  /* 0x000000300000720c */ /* 0x040fe20003f24070 */
[----:B------:R-:W-:Y:S01]  /*2500*/  @!P0 IMAD.IADD R49, R49, 0x1, -R0 ;  /* 0x0000000131318824 */ /* 0x000fe200078e0a00 */
[C---:B------:R-:W-:Y:S01]  /*2510*/  ISETP.GT.U32.AND P0, PT, R0.reuse, R46, PT ;  /* 0x0000002e0000720c */ /* 0x040fe20003f04070 */
[----:B------:R-:W-:Y:S01]  /*2520*/  IMAD.MOV.U32 R52, RZ, RZ, R55 ;  /* 0x000000ffff347224 */ /* 0x000fe200078e0037 */
[----:B------:R-:W-:Y:S01]  /*2530*/  IABS R53, R54 ;  /* 0x0000003600357213 */ /* 0x000fe20000000000 */
[----:B------:R-:W-:Y:S01]  /*2540*/  @!P3 IMAD.MOV R43, RZ, RZ, -R43 ;  /* 0x000000ffff2bb224 */ /* 0x000fe200078e0a2b */
[----:B------:R-:W-:Y:S01]  /*2550*/  ISETP.GT.U32.AND P3, PT, R0, R47, PT ;  /* 0x0000002f0000720c */ /* 0x000fe20003f64070 */
[----:B------:R-:W-:-:S04]  /*2560*/  IMAD.HI.U32 R50, R11, R52, RZ ;  /* 0x000000340b327227 */ /* 0x000fc800078e00ff */
[--C-:B------:R-:W-:Y:S02]  /*2570*/  @!P2 IMAD.IADD R45, R45, 0x1, -R0.reuse ;  /* 0x000000012d2da824 */ /* 0x100fe400078e0a00 */
[--C-:B------:R-:W-:Y:S02]  /*2580*/  @!P1 IMAD.IADD R48, R48, 0x1, -R0.reuse ;  /* 0x0000000130309824 */ /* 0x100fe400078e0a00 */
[----:B------:R-:W-:Y:S01]  /*2590*/  @!P0 IMAD.IADD R46, R46, 0x1, -R0 ;  /* 0x000000012e2e8824 */ /* 0x000fe200078e0a00 */
[C---:B------:R-:W-:Y:S01]  /*25a0*/  ISETP.GT.U32.AND P2, PT, R0.reuse, R45, PT ;  /* 0x0000002d0000720c */ /* 0x040fe20003f44070 */
[----:B------:R-:W-:Y:S01]  /*25b0*/  IMAD.MOV R51, RZ, RZ, -R50 ;  /* 0x000000ffff337224 */ /* 0x000fe200078e0a32 */
[----:B------:R-:W-:Y:S01]  /*25c0*/  ISETP.GT.U32.AND P0, PT, R0, R48, PT ;  /* 0x000000300000720c */ /* 0x000fe20003f04070 */
[----:B------:R-:W-:-:S04]  /*25d0*/  IMAD.HI.U32 R50, R11, R53, RZ ;  /* 0x000000350b327227 */ /* 0x000fc800078e00ff */
[----:B------:R-:W-:Y:S02]  /*25e0*/  IMAD.MOV R50, RZ, RZ, -R50 ;  /* 0x000000ffff327224 */ /* 0x000fe400078e0a32 */
[--C-:B------:R-:W-:Y:S01]  /*25f0*/  @!P3 IMAD.IADD R47, R47, 0x1, -R0.reuse ;  /* 0x000000012f2fb824 */ /* 0x100fe200078e0a00 */
[C---:B------:R-:W-:Y:S01]  /*2600*/  ISETP.GT.U32.AND P3, PT, R0.reuse, R49, PT ;  /* 0x000000310000720c */ /* 0x040fe20003f64070 */
[C---:B------:R-:W-:Y:S02]  /*2610*/  IMAD R53, R0.reuse, R50, R53 ;  /* 0x0000003200357224 */ /* 0x040fe400078e0235 */
[--C-:B------:R-:W-:Y:S01]  /*2620*/  @!P2 IMAD.IADD R45, R45, 0x1, -R0.reuse ;  /* 0x000000012d2da824 */ /* 0x100fe200078e0a00 */
[----:B------:R-:W-:Y:S01]  /*2630*/  ISETP.GT.U32.AND P1, PT, R0, R47, PT ;  /* 0x0000002f0000720c */ /* 0x000fe20003f24070 */
[----:B------:R-:W-:Y:S01]  /*2640*/  @!P0 IMAD.IADD R48, R48, 0x1, -R0 ;  /* 0x0000000130308824 */ /* 0x000fe200078e0a00 */
[----:B------:R-:W-:Y:S01]  /*2650*/  ISETP.GE.AND P2, PT, R56, RZ, PT ;  /* 0x000000ff3800720c */ /* 0x000fe20003f46270 */
[C---:B------:R-:W-:Y:S01]  /*2660*/  IMAD R51, R0.reuse, R51, R52 ;  /* 0x0000003300337224 */ /* 0x040fe200078e0234 */
[C---:B------:R-:W-:Y:S01]  /*2670*/  ISETP.GT.U32.AND P0, PT, R0.reuse, R53, PT ;  /* 0x000000350000720c */ /* 0x040fe20003f04070 */
[----:B------:R-:W-:Y:S01]  /*2680*/  @!P4 IMAD.MOV R45, RZ, RZ, -R45 ;  /* 0x000000ffff2dc224 */ /* 0x000fe200078e0a2d */
[----:B------:R-:W-:Y:S01]  /*2690*/  LOP3.LUT R56, R13, 0xb0, RZ, 0xfc, !PT ;  /* 0x000000b00d387812 */ /* 0x000fe200078efcff */
[----:B------:R-:W-:Y:S01]  /*26a0*/  IMAD.HI.U32 R52, R11, R59, RZ ;  /* 0x0000003b0b347227 */ /* 0x000fe200078e00ff */
[----:B------:R-:W-:-:S02]  /*26b0*/  ISETP.GT.U32.AND P4, PT, R0, R46, PT ;  /* 0x0000002e0000720c */ /* 0x000fc40003f84070 */
[----:B------:R-:W-:Y:S01]  /*26c0*/  IABS R55, R56 ;  /* 0x0000003800377213 */ /* 0x000fe20000000000 */
[--C-:B------:R-:W-:Y:S01]  /*26d0*/  @!P3 IMAD.IADD R49, R49, 0x1, -R0.reuse ;  /* 0x000000013131b824 */ /* 0x100fe200078e0a00 */
[----:B------:R-:W-:Y:S01]  /*26e0*/  ISETP.GT.U32.AND P3, PT, R0, R51, PT ;  /* 0x000000330000720c */ /* 0x000fe20003f64070 */
[----:B------:R-:W-:Y:S01]  /*26f0*/  @!P1 IMAD.IADD R47, R47, 0x1, -R0 ;  /* 0x000000012f2f9824 */ /* 0x000fe200078e0a00 */
[----:B------:R-:W-:Y:S01]  /*2700*/  ISETP.GE.AND P1, PT, R57, RZ, PT ;  /* 0x000000ff3900720c */ /* 0x000fe20003f26270 */
[----:B------:R-:W-:Y:S01]  /*2710*/  IMAD.HI.U32 R50, R11, R55, RZ ;  /* 0x000000370b327227 */ /* 0x000fe200078e00ff */
[----:B------:R-:W-:-:S03]  /*2720*/  IABS R57, R60 ;  /* 0x0000003c00397213 */ /* 0x000fc60000000000 */
[----:B------:R-:W-:Y:S02]  /*2730*/  @!P0 IMAD.IADD R53, R53, 0x1, -R0 ;  /* 0x0000000135358824 */ /* 0x000fe400078e0a00 */
[----:B------:R-:W-:Y:S02]  /*2740*/  IMAD.MOV R50, RZ, RZ, -R50 ;  /* 0x000000ffff327224 */ /* 0x000fe400078e0a32 */
[----:B------:R-:W-:Y:S01]  /*2750*/  @!P6 IMAD.MOV R47, RZ, RZ, -R47 ;  /* 0x000000ffff2fe224 */ /* 0x000fe200078e0a2f */
[C---:B------:R-:W-:Y:S01]  /*2760*/  ISETP.GT.U32.AND P6, PT, R0.reuse, R53, PT ;  /* 0x000000350000720c */ /* 0x040fe20003fc4070 */
[----:B------:R-:W-:Y:S02]  /*2770*/  IMAD R55, R0, R50, R55 ;  /* 0x0000003200377224 */ /* 0x000fe400078e0237 */
[----:B------:R-:W-:-:S04]  /*2780*/  IMAD.HI.U32 R50, R11, R57, RZ ;  /* 0x000000390b327227 */ /* 0x000fc800078e00ff */
[----:B------:R-:W-:Y:S02]  /*2790*/  IMAD.MOV R50, RZ, RZ, -R50 ;  /* 0x000000ffff327224 */ /* 0x000fe400078e0a32 */
[----:B------:R-:W-:Y:S01]  /*27a0*/  @!P5 IMAD.MOV R49, RZ, RZ, -R49 ;  /* 0x000000ffff31d224 */ /* 0x000fe200078e0a31 */
[----:B------:R-:W-:Y:S01]  /*27b0*/  ISETP.GT.U32.AND P5, PT, R0, R55, PT ;  /* 0x000000370000720c */ /* 0x000fe20003fa4070 */
[--C-:B------:R-:W-:Y:S01]  /*27c0*/  @!P3 IMAD.IADD R51, R51, 0x1, -R0.reuse ;  /* 0x000000013333b824 */ /* 0x100fe200078e0a00 */
[----:B------:R-:W-:Y:S01]  /*27d0*/  ISETP.GE.AND P3, PT, R54, RZ, PT ;  /* 0x000000ff3600720c */ /* 0x000fe20003f66270 */
[C---:B------:R-:W-:Y:S01]  /*27e0*/  IMAD R57, R0.reuse, R50, R57 ;  /* 0x0000003200397224 */ /* 0x040fe200078e0239 */
[----:B------:R-:W-:Y:S01]  /*27f0*/  LOP3.LUT R50, R13, 0xbc, RZ, 0xfc, !PT ;  /* 0x000000bc0d327812 */ /* 0x000fe200078efcff */
[--C-:B------:R-:W-:Y:S01]  /*2800*/  @!P6 IMAD.IADD R53, R53, 0x1, -R0.reuse ;  /* 0x000000013535e824 */ /* 0x100fe200078e0a00 */
[----:B------:R-:W-:Y:S01]  /*2810*/  ISETP.GT.U32.AND P0, PT, R0, R51, PT ;  /* 0x000000330000720c */ /* 0x000fe20003f04070 */
[----:B------:R-:W-:Y:S01]  /*2820*/  @!P4 IMAD.IADD R46, R46, 0x1, -R0 ;  /* 0x000000012e2ec824 */ /* 0x000fe200078e0a00 */
[----:B------:R-:W-:Y:S01]  /*2830*/  ISETP.GT.U32.AND P6, PT, R0, R57, PT ;  /* 0x000000390000720c */ /* 0x000fe20003fc4070 */
[----:B------:R-:W-:Y:S01]  /*2840*/  IMAD.MOV R52, RZ, RZ, -R52 ;  /* 0x000000ffff347224 */ /* 0x000fe200078e0a34 */
[----:B------:R-:W-:Y:S01]  /*2850*/  ISETP.GE.AND P4, PT, R58, RZ, PT ;  /* 0x000000ff3a00720c */ /* 0x000fe20003f86270 */
[----:B------:R-:W-:Y:S01]  /*2860*/  IMAD.MOV.U32 R54, RZ, RZ, R53 ;  /* 0x000000ffff367224 */ /* 0x000fe200078e0035 */
[----:B------:R-:W-:Y:S01]  /*2870*/  IABS R53, R50 ;  /* 0x0000003200357213 */ /* 0x000fe20000000000 */
[----:B------:R-:W-:-:S02]  /*2880*/  @!P5 IMAD.IADD R55, R55, 0x1, -R0 ;  /* 0x000000013737d824 */ /* 0x000fc400078e0a00 */
[----:B------:R-:W-:Y:S01]  /*2890*/  @!P2 IMAD.MOV R48, RZ, RZ, -R48 ;  /* 0x000000ffff30a224 */ /* 0x000fe200078e0a30 */
[----:B------:R-:W-:Y:S01]  /*28a0*/  ISETP.GE.AND P2, PT, R56, RZ, PT ;  /* 0x000000ff3800720c */ /* 0x000fe20003f46270 */
[C---:B------:R-:W-:Y:S01]  /*28b0*/  IMAD R59, R0.reuse, R52, R59 ;  /* 0x00000034003b7224 */ /* 0x040fe200078e023b */
[C---:B------:R-:W-:Y:S01]  /*28c0*/  ISETP.GT.U32.AND P5, PT, R0.reuse, R55, PT ;  /* 0x000000370000720c */ /* 0x040fe20003fa4070 */
[--C-:B------:R-:W-:Y:S01]  /*28d0*/  @!P0 IMAD.IADD R51, R51, 0x1, -R0.reuse ;  /* 0x0000000133338824 */ /* 0x100fe200078e0a00 */
[----:B------:R-:W-:Y:S01]  /*28e0*/  LOP3.LUT R56, R13, 0xc0, RZ, 0xfc, !PT ;  /* 0x000000c00d387812 */ /* 0x000fe200078efcff */
[----:B------:R-:W-:Y:S01]  /*28f0*/  @!P6 IMAD.IADD R57, R57, 0x1, -R0 ;  /* 0x000000013939e824 */ /* 0x000fe200078e0a00 */
[----:B------:R-:W-:Y:S01]  /*2900*/  ISETP.GE.AND P0, PT, R61, RZ, PT ;  /* 0x000000ff3d00720c */ /* 0x000fe20003f06270 */
[----:B------:R-:W-:Y:S01]  /*2910*/  IMAD.MOV.U32 R52, RZ, RZ, R51 ;  /* 0x000000ffff347224 */ /* 0x000fe200078e0033 */
[----:B------:R-:W-:Y:S01]  /*2920*/  LOP3.LUT R51, R13, 0xc4, RZ, 0xfc, !PT ;  /* 0x000000c40d337812 */ /* 0x000fe200078efcff */
[----:B------:R-:W-:Y:S01]  /*2930*/  @!P3 IMAD.MOV R54, RZ, RZ, -R54 ;  /* 0x000000ffff36b224 */ /* 0x000fe200078e0a36 */
[----:B------:R-:W-:Y:S01]  /*2940*/  ISETP.GT.U32.AND P3, PT, R0, R57, PT ;  /* 0x000000390000720c */ /* 0x000fe20003f64070 */
[----:B------:R-:W-:Y:S01]  /*2950*/  @!P1 IMAD.MOV R46, RZ, RZ, -R46 ;  /* 0x000000ffff2e9224 */ /* 0x000fe200078e0a2e */
[----:B------:R-:W-:Y:S01]  /*2960*/  IABS R58, R56 ;  /* 0x00000038003a7213 */ /* 0x000fe20000000000 */
[----:B------:R-:W-:Y:S01]  /*2970*/  @!P4 IMAD.MOV R52, RZ, RZ, -R52 ;  /* 0x000000ffff34c224 */ /* 0x000fe200078e0a34 */
[----:B------:R-:W-:Y:S01]  /*2980*/  ISETP.GE.AND P1, PT, R60, RZ, PT ;  /* 0x000000ff3c00720c */ /* 0x000fe20003f26270 */
[----:B------:R-:W-:Y:S01]  /*2990*/  @!P5 IMAD.IADD R55, R55, 0x1, -R0 ;  /* 0x000000013737d824 */ /* 0x000fe200078e0a00 */
[----:B------:R-:W-:Y:S01]  /*29a0*/  ISETP.GE.AND P4, PT, R50, RZ, PT ;  /* 0x000000ff3200720c */ /* 0x000fe20003f86270 */
[----:B------:R-:W-:Y:S01]  /*29b0*/  IMAD.HI.U32 R50, R11, R53, RZ ;  /* 0x000000350b327227 */ /* 0x000fe200078e00ff */
[----:B------:R-:W-:-:S02]  /*29c0*/  ISETP.GE.AND P5, PT, R51, RZ, PT ;  /* 0x000000ff3300720c */ /* 0x000fc40003fa6270 */
[----:B------:R-:W-:Y:S01]  /*29d0*/  IABS R60, R51 ;  /* 0x00000033003c7213 */ /* 0x000fe20000000000 */
[----:B------:R-:W-:Y:S01]  /*29e0*/  IMAD.HI.U32 R51, R11, R58, RZ ;  /* 0x0000003a0b337227 */ /* 0x000fe200078e00ff */
[----:B------:R-:W-:Y:S02]  /*29f0*/  ISETP.GE.AND P6, PT, R56, RZ, PT ;  /* 0x000000ff3800720c */ /* 0x000fe40003fc6270 */
[----:B------:R-:W-:Y:S01]  /*2a00*/  LOP3.LUT R61, R13, 0xc8, RZ, 0xfc, !PT ;  /* 0x000000c80d3d7812 */ /* 0x000fe200078efcff */
[----:B------:R-:W-:Y:S02]  /*2a10*/  IMAD.MOV R50, RZ, RZ, -R50 ;  /* 0x000000ffff327224 */ /* 0x000fe400078e0a32 */
[----:B------:R-:W-:Y:S01]  /*2a20*/  IMAD.MOV.U32 R56, RZ, RZ, R55 ;  /* 0x000000ffff387224 */ /* 0x000fe200078e0037 */
[----:B------:R-:W-:Y:S01]  /*2a30*/  IABS R62, R61 ;  /* 0x0000003d003e7213 */ /* 0x000fe20000000000 */
[----:B------:R-:W-:Y:S02]  /*2a40*/  IMAD.MOV R55, RZ, RZ, -R51 ;  /* 0x000000ffff377224 */ /* 0x000fe400078e0a33 */
[----:B------:R-:W-:Y:S01]  /*2a50*/  @!P3 IMAD.IADD R57, R57, 0x1, -R0 ;  /* 0x000000013939b824 */ /* 0x000fe200078e0a00 */
[----:B------:R-:W-:Y:S01]  /*2a60*/  ISETP.GE.AND P3, PT, R61, RZ, PT ;  /* 0x000000ff3d00720c */ /* 0x000fe20003f66270 */
[----:B------:R-:W-:-:S02]  /*2a70*/  IMAD R51, R0, R50, R53 ;  /* 0x0000003200337224 */ /* 0x000fc400078e0235 */
[----:B------:R-:W-:Y:S01]  /*2a80*/  @!P2 IMAD.MOV R56, RZ, RZ, -R56 ;  /* 0x000000ffff38a224 */ /* 0x000fe200078e0a38 */
[C---:B------:R-:W-:Y:S01]  /*2a90*/  ISETP.GT.U32.AND P2, PT, R0.reuse, R59, PT ;  /* 0x0000003b0000720c */ /* 0x040fe20003f44070 */
[----:B------:R-:W-:Y:S01]  /*2aa0*/  @!P1 IMAD.MOV R57, RZ, RZ, -R57 ;  /* 0x000000ffff399224 */ /* 0x000fe200078e0a39 */
[----:B------:R-:W-:Y:S01]  /*2ab0*/  ISETP.GT.U32.AND P1, PT, R0, R51, PT ;  /* 0x000000330000720c */ /* 0x000fe20003f24070 */
[----:B------:R-:W-:-:S04]  /*2ac0*/  IMAD.HI.U32 R50, R11, R60, RZ ;  /* 0x0000003c0b327227 */ /* 0x000fc800078e00ff */
[----:B------:R-:W-:Y:S02]  /*2ad0*/  IMAD R53, R0, R55, R58 ;  /* 0x0000003700357224 */ /* 0x000fe400078e023a */
[----:B------:R-:W-:-:S04]  /*2ae0*/  IMAD.HI.U32 R55, R11, R62, RZ ;  /* 0x0000003e0b377227 */ /* 0x000fc800078e00ff */
[--C-:B------:R-:W-:Y:S02]  /*2af0*/  @!P2 IMAD.IADD R59, R59, 0x1, -R0.reuse ;  /* 0x000000013b3ba824 */ /* 0x100fe400078e0a00 */
[----:B------:R-:W-:Y:S02]  /*2b00*/  @!P1 IMAD.IADD R51, R51, 0x1, -R0 ;  /* 0x0000000133339824 */ /* 0x000fe400078e0a00 */
[----:B------:R-:W-:Y:S01]  /*2b10*/  IMAD.MOV R61, RZ, RZ, -R50 ;  /* 0x000000ffff3d7224 */ /* 0x000fe200078e0a32 */
[C---:B------:R-:W-:Y:S01]  /*2b20*/  ISETP.GT.U32.AND P2, PT, R0.reuse, R59, PT ;  /* 0x0000003b0000720c */ /* 0x040fe20003f44070 */
[----:B------:R-:W-:Y:S01]  /*2b30*/  IMAD.MOV R63, RZ, RZ, -R55 ;  /* 0x000000ffff3f7224 */ /* 0x000fe200078e0a37 */
[C---:B------:R-:W-:Y:S01]  /*2b40*/  ISETP.GT.U32.AND P1, PT, R0.reuse, R51, PT ;  /* 0x000000330000720c */ /* 0x040fe20003f24070 */
[C---:B------:R-:W-:Y:S01]  /*2b50*/  IMAD R55, R0.reuse, R61, R60 ;  /* 0x0000003d00377224 */ /* 0x040fe200078e023c */
[----:B------:R-:W-:Y:S01]  /*2b60*/  IABS R50, R66 ;  /* 0x0000004200327213 */ /* 0x000fe20000000000 */
[----:B------:R-:W-:Y:S01]  /*2b70*/  IMAD R61, R0, R63, R62 ;  /* 0x0000003f003d7224 */ /* 0x000fe200078e023e */
[----:B------:R-:W-:Y:S01]  /*2b80*/  IABS R62, R70 ;  /* 0x00000046003e7213 */ /* 0x000fe20000000000 */
[----:B------:R-:W-:-:S04]  /*2b90*/  IMAD.HI.U32 R58, R11, R65, RZ ;  /* 0x000000410b3a7227 */ /* 0x000fc800078e00ff */
[----:B------:R-:W-:Y:S02]  /*2ba0*/  IMAD.MOV.U32 R63, RZ, RZ, R50 ;  /* 0x000000ffff3f7224 */ /* 0x000fe400078e0032 */
[--C-:B------:R-:W-:Y:S01]  /*2bb0*/  @!P2 IMAD.IADD R59, R59, 0x1, -R0.reuse ;  /* 0x000000013b3ba824 */ /* 0x100fe200078e0a00 */
[C---:B------:R-:W-:Y:S01]  /*2bc0*/  ISETP.GT.U32.AND P2, PT, R0.reuse, R53, PT ;  /* 0x000000350000720c */ /* 0x040fe20003f44070 */
[----:B------:R-:W-:Y:S01]  /*2bd0*/  @!P1 IMAD.IADD R51, R51, 0x1, -R0 ;  /* 0x0000000133339824 */ /* 0x000fe200078e0a00 */
[C---:B------:R-:W-:Y:S01]  /*2be0*/  ISETP.GT.U32.AND P1, PT, R0.reuse, R55, PT ;  /* 0x000000370000720c */ /* 0x040fe20003f24070 */
[----:B------:R-:W-:Y:S01]  /*2bf0*/  @!P0 IMAD.MOV R59, RZ, RZ, -R59 ;  /* 0x000000ffff3b8224 */ /* 0x000fe200078e0a3b */
[----:B------:R-:W-:Y:S01]  /*2c00*/  ISETP.GT.U32.AND P0, PT, R0, R61, PT ;  /* 0x0000003d0000720c */ /* 0x000fe20003f04070 */
[----:B------:R-:W-:-:S04]  /*2c10*/  IMAD.HI.U32 R50, R11, R63, RZ ;  /* 0x0000003f0b327227 */ /* 0x000fc800078e00ff */
[----:B------:R-:W-:Y:S02]  /*2c20*/  IMAD.MOV R50, RZ, RZ, -R50 ;  /* 0x000000ffff327224 */ /* 0x000fe400078e0a32 */
[----:B------:R-:W-:Y:S02]  /*2c30*/  IMAD.MOV R58, RZ, RZ, -R58 ;  /* 0x000000ffff3a7224 */ /* 0x000fe400078e0a3a */
[----:B------:R-:W-:Y:S02]  /*2c40*/  IMAD R63, R0, R50, R63 ;  /* 0x00000032003f7224 */ /* 0x000fe400078e023f */
[----:B------:R-:W-:Y:S02]  /*2c50*/  @!P1 IMAD.IADD R55, R55, 0x1, -R0 ;  /* 0x0000000137379824 */ /* 0x000fe400078e0a00 */
[----:B------:R-:W-:-:S04]  /*2c60*/  IMAD.HI.U32 R50, R11, R62, RZ ;  /* 0x0000003e0b327227 */ /* 0x000fc800078e00ff */
[----:B------:R-:W-:Y:S01]  /*2c70*/  @!P0 IMAD.IADD R61, R61, 0x1, -R0 ;  /* 0x000000013d3d8824 */ /* 0x000fe200078e0a00 */
[----:B------:R-:W-:Y:S01]  /*2c80*/  ISETP.GT.U32.AND P0, PT, R0, R55, PT ;  /* 0x000000370000720c */ /* 0x000fe20003f04070 */
[----:B------:R-:W-:Y:S02]  /*2c90*/  IMAD.MOV R67, RZ, RZ, -R50 ;  /* 0x000000ffff437224 */ /* 0x000fe400078e0a32 */
[----:B------:R-:W-:-:S04]  /*2ca0*/  IMAD.HI.U32 R60, R11, R64, RZ ;  /* 0x000000400b3c7227 */ /* 0x000fc800078e00ff */
[C---:B------:R-:W-:Y:S02]  /*2cb0*/  IMAD R65, R0.reuse, R58, R65 ;  /* 0x0000003a00417224 */ /* 0x040fe400078e0241 */
[----:B------:R-:W-:Y:S02]  /*2cc0*/  IMAD.MOV.U32 R58, RZ, RZ, R51 ;  /* 0x000000ffff3a7224 */ /* 0x000fe400078e0033 */
[C---:B------:R-:W-:Y:S02]  /*2cd0*/  IMAD R51, R0.reuse, R67, R62 ;  /* 0x0000004300337224 */ /* 0x040fe400078e023e */
[----:B------:R-:W-:Y:S02]  /*2ce0*/  IMAD.MOV R67, RZ, RZ, -R60 ;  /* 0x000000ffff437224 */ /* 0x000fe400078e0a3c */
[----:B------:R-:W-:Y:S01]  /*2cf0*/  IMAD.HI.U32 R50, R11, R69, RZ ;  /* 0x000000450b327227 */ /* 0x000fe200078e00ff */
[----:B------:R-:W-:-:S03]  /*2d00*/  ISETP.GT.U32.AND P1, PT, R0, R51, PT ;  /* 0x000000330000720c */ /* 0x000fc60003f24070 */
[C---:B------:R-:W-:Y:S02]  /*2d10*/  IMAD R67, R0.reuse, R67, R64 ;  /* 0x0000004300437224 */ /* 0x040fe400078e0240 */
[----:B------:R-:W-:Y:S02]  /*2d20*/  @!P2 IMAD.IADD R53, R53, 0x1, -R0 ;  /* 0x000000013535a824 */ /* 0x000fe400078e0a00 */
[----:B------:R-:W-:Y:S02]  /*2d30*/  IMAD.MOV R50, RZ, RZ, -R50 ;  /* 0x000000ffff327224 */ /* 0x000fe400078e0a32 */
[----:B------:R-:W-:Y:S01]  /*2d40*/  @!P0 IMAD.IADD R55, R55, 0x1, -R0 ;  /* 0x0000000137378824 */ /* 0x000fe200078e0a00 */
[C---:B------:R-:W-:Y:S01]  /*2d50*/  ISETP.GT.U32.AND P0, PT, R0.reuse, R67, PT ;  /* 0x000000430000720c */ /* 0x040fe20003f04070 */
[C---:B------:R-:W-:Y:S01]  /*2d60*/  IMAD R69, R0.reuse, R50, R69 ;  /* 0x0000003200457224 */ /* 0x040fe200078e0245 */
[----:B------:R-:W-:Y:S01]  /*2d70*/  ISETP.GT.U32.AND P2, PT, R0, R53, PT ;  /* 0x000000350000720c */ /* 0x000fe20003f44070 */
[----:B------:R-:W-:-:S04]  /*2d80*/  IMAD.HI.U32 R50, R11, R71, RZ ;  /* 0x000000470b327227 */ /* 0x000fc800078e00ff */
[----:B------:R-:W-:Y:S02]  /*2d90*/  IMAD.MOV R50, RZ, RZ, -R50 ;  /* 0x000000ffff327224 */ /* 0x000fe400078e0a32 */
[----:B------:R-:W-:Y:S02]  /*2da0*/  IMAD.MOV.U32 R62, RZ, RZ, R55 ;  /* 0x000000ffff3e7224 */ /* 0x000fe400078e0037 */
[C---:B------:R-:W-:Y:S02]  /*2db0*/  IMAD R71, R0.reuse, R50, R71 ;  /* 0x0000003200477224 */ /* 0x040fe400078e0247 */
[--C-:B------:R-:W-:Y:S02]  /*2dc0*/  @!P0 IMAD.IADD R67, R67, 0x1, -R0.reuse ;  /* 0x0000000143438824 */ /* 0x100fe400078e0a00 */
[----:B------:R-:W-:Y:S01]  /*2dd0*/  @!P2 IMAD.IADD R53, R53, 0x1, -R0 ;  /* 0x000000013535a824 */ /* 0x000fe200078e0a00 */
[C---:B------:R-:W-:Y:S01]  /*2de0*/  ISETP.GT.U32.AND P0, PT, R0.reuse, R71, PT ;  /* 0x000000470000720c */ /* 0x040fe20003f04070 */
[----:B------:R-:W-:Y:S01]  /*2df0*/  @!P4 IMAD.MOV R58, RZ, RZ, -R58 ;  /* 0x000000ffff3ac224 */ /* 0x000fe200078e0a3a */
[C---:B------:R-:W-:Y:S01]  /*2e00*/  ISETP.GT.U32.AND P4, PT, R0.reuse, R63, PT ;  /* 0x0000003f0000720c */ /* 0x040fe20003f84070 */
[----:B------:R-:W-:Y:S01]  /*2e10*/  IMAD.MOV.U32 R60, RZ, RZ, R53 ;  /* 0x000000ffff3c7224 */ /* 0x000fe200078e0035 */
[----:B------:R-:W-:Y:S01]  /*2e20*/  IABS R53, R78 ;  /* 0x0000004e00357213 */ /* 0x000fe20000000000 */
[----:B------:R-:W-:Y:S01]  /*2e30*/  @!P1 IMAD.IADD R51, R51, 0x1, -R0 ;  /* 0x0000000133339824 */ /* 0x000fe200078e0a00 */
[C---:B------:R-:W-:Y:S01]  /*2e40*/  ISETP.GT.U32.AND P2, PT, R0.reuse, R65, PT ;  /* 0x000000410000720c */ /* 0x040fe20003f44070 */
[----:B------:R-:W-:Y:S01]  /*2e50*/  @!P5 IMAD.MOV R62, RZ, RZ, -R62 ;  /* 0x000000ffff3ed224 */ /* 0x000fe200078e0a3e */
[C---:B------:R-:W-:Y:S01]  /*2e60*/  ISETP.GT.U32.AND P5, PT, R0.reuse, R67, PT ;  /* 0x000000430000720c */ /* 0x040fe20003fa4070 */
[----:B------:R-:W-:Y:S01]  /*2e70*/  IMAD.HI.U32 R50, R11, R53, RZ ;  /* 0x000000350b327227 */ /* 0x000fe200078e00ff */
[----:B------:R-:W-:-:S03]  /*2e80*/  ISETP.GT.U32.AND P1, PT, R0, R51, PT ;  /* 0x000000330000720c */ /* 0x000fc60003f24070 */
        /* <DEDUP_REMOVED lines=8> */
[--C-:B------:R-:W-:Y:S01]  /*2f10*/  @!P2 IMAD.IADD R65, R65, 0x1, -R0.reuse ;  /* 0x000000014141a824 */ /* 0x100fe200078e0a00 */
[C---:B------:R-:W-:Y:S01]  /*2f20*/  ISETP.GT.U32.AND P2, PT, R0.reuse, R63, PT ;  /* 0x0000003f0000720c */ /* 0x040fe20003f44070 */
[C---:B------:R-:W-:Y:S02]  /*2f30*/  IMAD R73, R0.reuse, R50, R73 ;  /* 0x0000003200497224 */ /* 0x040fe400078e0249 */
[----:B------:R-:W-:Y:S02]  /*2f40*/  @!P0 IMAD.IADD R71, R71, 0x1, -R0 ;  /* 0x0000000147478824 */ /* 0x000fe400078e0a00 */
[----:B------:R-:W-:Y:S01]  /*2f50*/  IMAD.HI.U32 R50, R11, R75, RZ ;  /* 0x0000004b0b327227 */ /* 0x000fe200078e00ff */
[----:B------:R-:W-:-:S03]  /*2f60*/  ISETP.GT.U32.AND P0, PT, R0, R73, PT ;  /* 0x000000490000720c */ /* 0x000fc60003f04070 */
[----:B------:R-:W-:Y:S02]  /*2f70*/  IMAD.MOV R64, RZ, RZ, -R50 ;  /* 0x000000ffff407224 */ /* 0x000fe400078e0a32 */
[----:B------:R-:W-:-:S04]  /*2f80*/  IMAD.HI.U32 R50, R11, R77, RZ ;  /* 0x0000004d0b327227 */ /* 0x000fc800078e00ff */
[C---:B------:R-:W-:Y:S02]  /*2f90*/  IMAD R75, R0.reuse, R64, R75 ;  /* 0x00000040004b7224 */ /* 0x040fe400078e024b */
[----:B------:R-:W-:Y:S02]  /*2fa0*/  IMAD.MOV R50, RZ, RZ, -R50 ;  /* 0x000000ffff327224 */ /* 0x000fe400078e0a32 */
[--C-:B------:R-:W-:Y:S01]  /*2fb0*/  @!P0 IMAD.IADD R73, R73, 0x1, -R0.reuse ;  /* 0x0000000149498824 */ /* 0x100fe200078e0a00 */
[C---:B------:R-:W-:Y:S01]  /*2fc0*/  ISETP.GT.U32.AND P0, PT, R0.reuse, R75, PT ;  /* 0x0000004b0000720c */ /* 0x040fe20003f04070 */
[--C-:B------:R-:W-:Y:S01]  /*2fd0*/  @!P5 IMAD.IADD R67, R67, 0x1, -R0.reuse ;  /* 0x000000014343d824 */ /* 0x100fe200078e0a00 */
[C---:B------:R-:W-:Y:S01]  /*2fe0*/  ISETP.GT.U32.AND P5, PT, R0.reuse, R55, PT ;  /* 0x000000370000720c */ /* 0x040fe20003fa4070 */
[----:B------:R-:W-:Y:S01]  /*2ff0*/  IMAD R77, R0, R50, R77 ;  /* 0x00000032004d7224 */ /* 0x000fe200078e024d */
[----:B------:R-:W-:Y:S01]  /*3000*/  IABS R50, R152 ;  /* 0x0000009800327213 */ /* 0x000fe20000000000 */
[----:B------:R-:W-:Y:S01]  /*3010*/  @!P1 IMAD.IADD R51, R51, 0x1, -R0 ;  /* 0x0000000133339824 */ /* 0x000fe200078e0a00 */
[----:B------:R-:W-:Y:S01]  /*3020*/  ISETP.GE.AND P1, PT, R70, RZ, PT ;  /* 0x000000ff4600720c */ /* 0x000fe20003f26270 */
[----:B------:R-:W-:Y:S01]  /*3030*/  @!P6 IMAD.MOV R60, RZ, RZ, -R60 ;  /* 0x000000ffff3ce224 */ /* 0x000fe200078e0a3c */
[----:B------:R-:W-:Y:S01]  /*3040*/  LOP3.LUT R70, R13, 0xf8, RZ, 0xfc, !PT ;  /* 0x000000f80d467812 */ /* 0x000fe200078efcff */
[--C-:B------:R-:W-:Y:S01]  /*3050*/  @!P4 IMAD.IADD R61, R61, 0x1, -R0.reuse ;  /* 0x000000013d3dc824 */ /* 0x100fe200078e0a00 */
[----:B------:R-:W-:Y:S01]  /*3060*/  ISETP.GT.U32.AND P6, PT, R0, R65, PT ;  /* 0x000000410000720c */ /* 0x000fe20003fc4070 */
[--C-:B------:R-:W-:Y:S01]  /*3070*/  @!P2 IMAD.IADD R63, R63, 0x1, -R0.reuse ;  /* 0x000000013f3fa824 */ /* 0x100fe200078e0a00 */
[----:B------:R-:W-:Y:S01]  /*3080*/  ISETP.GE.AND P4, PT, R66, RZ, PT ;  /* 0x000000ff4200720c */ /* 0x000fe20003f86270 */
[----:B------:R-:W-:Y:S01]  /*3090*/  @!P0 IMAD.IADD R75, R75, 0x1, -R0 ;  /* 0x000000014b4b8824 */ /* 0x000fe200078e0a00 */
[C---:B------:R-:W-:Y:S01]  /*30a0*/  ISETP.GT.U32.AND P0, PT, R0.reuse, R77, PT ;  /* 0x0000004d0000720c */ /* 0x040fe20003f04070 */
[----:B------:R-:W-:Y:S01]  /*30b0*/  IMAD.HI.U32 R53, R11, R79, RZ ;  /* 0x0000004f0b357227 */ /* 0x000fe200078e00ff */
[----:B------:R-:W-:-:S02]  /*30c0*/  ISETP.GT.U32.AND P2, PT, R0, R69, PT ;  /* 0x000000450000720c */ /* 0x000fc40003f44070 */
[----:B------:R-:W-:Y:S01]  /*30d0*/  IABS R81, R70 ;  /* 0x0000004600517213 */ /* 0x000fe20000000000 */
[----:B------:R-:W-:Y:S02]  /*30e0*/  IMAD.MOV R53, RZ, RZ, -R53 ;  /* 0x000000ffff357224 */ /* 0x000fe400078e0a35 */
[----:B------:R-:W-:Y:S02]  /*30f0*/  VIADD R154, R152, 0x80 ;  /* 0x00000080989a7836 */ /* 0x000fe40000000000 */
[----:B------:R-:W-:-:S04]  /*3100*/  IMAD.HI.U32 R13, R11, R81, RZ ;  /* 0x000000510b0d7227 */ /* 0x000fc800078e00ff */
[----:B------:R-:W-:Y:S01]  /*3110*/  @!P5 IMAD.IADD R55, R55, 0x1, -R0 ;  /* 0x000000013737d824 */ /* 0x000fe200078e0a00 */
[----:B------:R-:W-:Y:S01]  /*3120*/  ISETP.GE.AND P5, PT, R74, RZ, PT ;  /* 0x000000ff4a00720c */ /* 0x000fe20003fa6270 */
[----:B------:R-:W-:Y:S02]  /*3130*/  VIADD R156, R152, 0x100 ;  /* 0x00000100989c7836 */ /* 0x000fe40000000000 */
[----:B------:R-:W-:Y:S01]  /*3140*/  IMAD R79, R0, R53, R79 ;  /* 0x00000035004f7224 */ /* 0x000fe200078e024f */
[----:B------:R-:W-:Y:S01]  /*3150*/  IABS R53, R154 ;  /* 0x0000009a00357213 */ /* 0x000fe20000000000 */
[----:B------:R-:W-:Y:S01]  /*3160*/  IMAD.HI.U32 R11, R3, R50, RZ ;  /* 0x00000032030b7227 */ /* 0x000fe200078e00ff */
[----:B------:R-:W-:Y:S01]  /*3170*/  IABS R66, R156 ;  /* 0x0000009c00427213 */ /* 0x000fe20000000000 */
[----:B------:R1:W-:Y:S02]  /*3180*/  STL [R1+0x1460], R156 ;  /* 0x0014609c01007387 */ /* 0x0003e40000100800 */
[----:B------:R-:W-:-:S02]  /*3190*/  IMAD.MOV R13, RZ, RZ, -R13 ;  /* 0x000000ffff0d7224 */ /* 0x000fc400078e0a0d */
[--C-:B------:R-:W-:Y:S01]  /*31a0*/  @!P6 IMAD.IADD R65, R65, 0x1, -R0.reuse ;  /* 0x000000014141e824 */ /* 0x100fe200078e0a00 */
[----:B------:R-:W-:Y:S01]  /*31b0*/  ISETP.GE.AND P6, PT, R68, RZ, PT ;  /* 0x000000ff4400720c */ /* 0x000fe20003fc6270 */
[--C-:B------:R-:W-:Y:S01]  /*31c0*/  @!P0 IMAD.IADD R77, R77, 0x1, -R0.reuse ;  /* 0x000000014d4d8824 */ /* 0x100fe200078e0a00 */
[C---:B------:R-:W-:Y:S01]  /*31d0*/  ISETP.GT.U32.AND P0, PT, R0.reuse, R55, PT ;  /* 0x000000370000720c */ /* 0x040fe20003f04070 */
[----:B------:R-:W-:Y:S01]  /*31e0*/  @!P3 IMAD.MOV R61, RZ, RZ, -R61 ;  /* 0x000000ffff3db224 */ /* 0x000fe200078e0a3d */
[----:B------:R-:W-:Y:S01]  /*31f0*/  ISETP.GT.U32.AND P3, PT, R0, R73, PT ;  /* 0x000000490000720c */ /* 0x000fe20003f64070 */
[----:B------:R-:W-:Y:S02]  /*3200*/  IMAD.MOV.U32 R64, RZ, RZ, R51 ;  /* 0x000000ffff407224 */ /* 0x000fe400078e0033 */
[----:B------:R-:W-:Y:S02]  /*3210*/  @!P2 IMAD.IADD R69, R69, 0x1, -R0 ;  /* 0x000000014545a824 */ /* 0x000fe400078e0a00 */
[----:B------:R-:W-:-:S02]  /*3220*/  IMAD.MOV R11, RZ, RZ, -R11 ;  /* 0x000000ffff0b7224 */ /* 0x000fc400078e0a0b */
[----:B------:R-:W-:Y:S01]  /*3230*/  @!P4 IMAD.MOV R63, RZ, RZ, -R63 ;  /* 0x000000ffff3fc224 */ /* 0x000fe200078e0a3f */
[C---:B------:R-:W-:Y:S01]  /*3240*/  ISETP.GT.U32.AND P4, PT, R0.reuse, R75, PT ;  /* 0x0000004b0000720c */ /* 0x040fe20003f84070 */
[C---:B------:R-:W-:Y:S01]  /*3250*/  IMAD R81, R0.reuse, R13, R81 ;  /* 0x0000000d00517224 */ /* 0x040fe200078e0251 */
[----:B------:R-:W-:Y:S01]  /*3260*/  ISETP.GT.U32.AND P2, PT, R0, R69, PT ;  /* 0x000000450000720c */ /* 0x000fe20003f44070 */
[----:B------:R-:W-:-:S04]  /*3270*/  IMAD.HI.U32 R13, R3, R53, RZ ;  /* 0x00000035030d7227 */ /* 0x000fc800078e00ff */
[----:B------:R-:W-:Y:S01]  /*3280*/  @!P1 IMAD.MOV R64, RZ, RZ, -R64 ;  /* 0x000000ffff409224 */ /* 0x000fe200078e0a40 */
[----:B------:R-:W-:Y:S01]  /*3290*/  ISETP.GT.U32.AND P1, PT, R0, R77, PT ;  /* 0x0000004d0000720c */ /* 0x000fe20003f24070 */
[----:B------:R-:W-:Y:S02]  /*32a0*/  IMAD R11, R2, R11, R50 ;  /* 0x0000000b020b7224 */ /* 0x000fe400078e0232 */
[----:B------:R-:W-:-:S04]  /*32b0*/  IMAD.HI.U32 R50, R3, R66, RZ ;  /* 0x0000004203327227 */ /* 0x000fc800078e00ff */
[----:B------:R-:W-:Y:S02]  /*32c0*/  IMAD.MOV R13, RZ, RZ, -R13 ;  /* 0x000000ffff0d7224 */ /* 0x000fe400078e0a0d */
[----:B------:R-:W-:Y:S01]  /*32d0*/  IMAD.MOV R51, RZ, RZ, -R50 ;  /* 0x000000ffff337224 */ /* 0x000fe200078e0a32 */
[----:B------:R-:W-:Y:S01]  /*32e0*/  SHF.R.U32.HI R50, RZ, 0x1, R86 ;  /* 0x00000001ff327819 */ /* 0x000fe20000011656 */
[----:B------:R-:W-:Y:S02]  /*32f0*/  IMAD R13, R2, R13, R53 ;  /* 0x0000000d020d7224 */ /* 0x000fe400078e0235 */
[----:B------:R-:W-:Y:S02]  /*3300*/  VIADD R155, R152, 0x180 ;  /* 0x00000180989b7836 */ /* 0x000fe40000000000 */
[----:B------:R-:W-:Y:S01]  /*3310*/  @!P6 IMAD.MOV R65, RZ, RZ, -R65 ;  /* 0x000000ffff41e224 */ /* 0x000fe200078e0a41 */
[C---:B------:R-:W-:Y:S01]  /*3320*/  ISETP.GT.U32.AND P6, PT, R0.reuse, R79, PT ;  /* 0x0000004f0000720c */ /* 0x040fe20003fc4070 */
[----:B------:R-:W-:Y:S01]  /*3330*/  @!P0 IMAD.IADD R55, R55, 0x1, -R0 ;  /* 0x0000000137378824 */ /* 0x000fe200078e0a00 */
[----:B------:R-:W-:Y:S01]  /*3340*/  ISETP.GT.U32.AND P0, PT, R0, R81, PT ;  /* 0x000000510000720c */ /* 0x000fe20003f04070 */
[C---:B------:R-:W-:Y:S01]  /*3350*/  IMAD R51, R2.reuse, R51, R66 ;  /* 0x0000003302337224 */ /* 0x040fe200078e0242 */
[----:B------:R-:W-:Y:S01]  /*3360*/  IABS R68, R155 ;  /* 0x0000009b00447213 */ /* 0x000fe20000000000 */
[--C-:B------:R-:W-:Y:S01]  /*3370*/  @!P3 IMAD.IADD R73, R73, 0x1, -R0.reuse ;  /* 0x000000014949b824 */ /* 0x100fe200078e0a00 */
[C---:B------:R-:W-:Y:S01]  /*3380*/  ISETP.GT.U32.AND P3, PT, R2.reuse, R11, PT ;  /* 0x0000000b0200720c */ /* 0x040fe20003f64070 */
[--C-:B------:R-:W-:Y:S01]  /*3390*/  @!P4 IMAD.IADD R75, R75, 0x1, -R0.reuse ;  /* 0x000000014b4bc824 */ /* 0x100fe200078e0a00 */
[C---:B------:R-:W-:Y:S01]  /*33a0*/  ISETP.GT.U32.AND P4, PT, R2.reuse, R13, PT ;  /* 0x0000000d0200720c */ /* 0x040fe20003f84070 */
[--C-:B------:R-:W-:Y:S01]  /*33b0*/  @!P1 IMAD.IADD R77, R77, 0x1, -R0.reuse ;  /* 0x000000014d4d9824 */ /* 0x100fe200078e0a00 */
[----:B------:R-:W-:Y:S01]  /*33c0*/  ISETP.GT.U32.AND P1, PT, R2, R51, PT ;  /* 0x000000330200720c */ /* 0x000fe20003f24070 */
[----:B------:R-:W-:Y:S01]  /*33d0*/  @!P2 IMAD.IADD R69, R69, 0x1, -R0 ;  /* 0x000000014545a824 */ /* 0x000fe200078e0a00 */
[----:B------:R-:W-:Y:S01]  /*33e0*/  ISETP.GE.AND P2, PT, R72, RZ, PT ;  /* 0x000000ff4800720c */ /* 0x000fe20003f46270 */
[----:B------:R-:W-:Y:S01]  /*33f0*/  IMAD.HI.U32 R3, R3, R68, RZ ;  /* 0x0000004403037227 */ /* 0x000fe200078e00ff */
[----:B------:R-:W-:Y:S01]  /*3400*/  LOP3.LUT R66, R252, 0x1f, RZ, 0xc0, !PT ;  /* 0x0000001ffc427812 */ /* 0x000fe200078ec0ff */
[----:B------:R2:W-:Y:S02]  /*3410*/  STL.64 [R1+0x1400], R154 ;  /* 0x0014009a01007387 */ /* 0x0005e40000100a00 */
[----:B------:R-:W-:-:S02]  /*3420*/  IMAD.MOV R3, RZ, RZ, -R3 ;  /* 0x000000ffff037224 */ /* 0x000fc400078e0a03 */
[--C-:B------:R-:W-:Y:S02]  /*3430*/  @!P6 IMAD.IADD R79, R79, 0x1, -R0.reuse ;  /* 0x000000014f4fe824 */ /* 0x100fe400078e0a00 */
[----:B------:R-:W-:Y:S01]  /*3440*/  @!P0 IMAD.IADD R81, R81, 0x1, -R0 ;  /* 0x0000000151518824 */ /* 0x000fe200078e0a00 */
[----:B------:R-:W-:Y:S01]  /*3450*/  ISETP.GE.AND P0, PT, R76, RZ, PT ;  /* 0x000000ff4c00720c */ /* 0x000fe20003f06270 */
[--C-:B------:R-:W-:Y:S01]  /*3460*/  @!P3 IMAD.IADD R11, R11, 0x1, -R2.reuse ;  /* 0x000000010b0bb824 */ /* 0x100fe200078e0a02 */
[C---:B------:R-:W-:Y:S01]  /*3470*/  ISETP.GT.U32.AND P3, PT, R0.reuse, R79, PT ;  /* 0x0000004f0000720c */ /* 0x040fe20003f64070 */
[----:B------:R-:W-:Y:S01]  /*3480*/  @!P4 IMAD.IADD R13, R13, 0x1, -R2 ;  /* 0x000000010d0dc824 */ /* 0x000fe200078e0a02 */
[----:B------:R-:W-:Y:S01]  /*3490*/  ISETP.GT.U32.AND P4, PT, R0, R81, PT ;  /* 0x000000510000720c */ /* 0x000fe20003f84070 */
[C---:B------:R-:W-:Y:S02]  /*34a0*/  IMAD R53, R2.reuse, R3, R68 ;  /* 0x0000000302357224 */ /* 0x040fe400078e0244 */
[----:B------:R-:W-:Y:S01]  /*34b0*/  @!P1 IMAD.IADD R51, R51, 0x1, -R2 ;  /* 0x0000000133339824 */ /* 0x000fe200078e0a02 */
[C---:B------:R-:W-:Y:S01]  /*34c0*/  ISETP.GT.U32.AND P1, PT, R2.reuse, R11, PT ;  /* 0x0000000b0200720c */ /* 0x040fe20003f24070 */
[----:B------:R-:W-:Y:S01]  /*34d0*/  @!P2 IMAD.MOV R67, RZ, RZ, -R67 ;  /* 0x000000ffff43a224 */ /* 0x000fe200078e0a43 */
[C---:B------:R-:W-:Y:S01]  /*34e0*/  ISETP.GT.U32.AND P2, PT, R2.reuse, R13, PT ;  /* 0x0000000d0200720c */ /* 0x040fe20003f44070 */
[----:B------:R-:W-:Y:S01]  /*34f0*/  @!P5 IMAD.MOV R69, RZ, RZ, -R69 ;  /* 0x000000ffff45d224 */ /* 0x000fe200078e0a45 */
[C---:B------:R-:W-:Y:S01]  /*3500*/  ISETP.GT.U32.AND P6, PT, R2.reuse, R53, PT ;  /* 0x000000350200720c */ /* 0x040fe20003fc4070 */
[----:B------:R-:W-:Y:S01]  /*3510*/  @!P0 IMAD.MOV R71, RZ, RZ, -R71 ;  /* 0x000000ffff478224 */ /* 0x000fe200078e0a47 */
[----:B------:R-:W-:Y:S01]  /*3520*/  ISETP.GT.U32.AND P5, PT, R2, R51, PT ;  /* 0x000000330200720c */ /* 0x000fe20003fa4070 */
[--C-:B------:R-:W-:Y:S01]  /*3530*/  @!P3 IMAD.IADD R79, R79, 0x1, -R0.reuse ;  /* 0x000000014f4fb824 */ /* 0x100fe200078e0a00 */
[----:B------:R-:W-:Y:S01]  /*3540*/  ISETP.GE.AND P3, PT, R80, RZ, PT ;  /* 0x000000ff5000720c */ /* 0x000fe20003f66270 */
[----:B------:R-:W-:Y:S01]  /*3550*/  @!P4 IMAD.IADD R81, R81, 0x1, -R0 ;  /* 0x000000015151c824 */ /* 0x000fe200078e0a00 */
[----:B------:R-:W-:Y:S01]  /*3560*/  ISETP.GE.AND P4, PT, R82, RZ, PT ;  /* 0x000000ff5200720c */ /* 0x000fe20003f86270 */
[----:B------:R-:W-:-:S02]  /*3570*/  IMAD.SHL.U32 R3, R136, 0x4, RZ ;  /* 0x0000000488037824 */ /* 0x000fc400078e00ff */
[--C-:B------:R-:W-:Y:S01]  /*3580*/  @!P1 IMAD.IADD R11, R11, 0x1, -R2.reuse ;  /* 0x000000010b0b9824 */ /* 0x100fe200078e0a02 */
[----:B------:R-:W-:Y:S01]  /*3590*/  ISETP.GE.AND P1, PT, R83, RZ, PT ;  /* 0x000000ff5300720c */ /* 0x000fe20003f26270 */
[--C-:B------:R-:W-:Y:S01]  /*35a0*/  @!P2 IMAD.IADD R13, R13, 0x1, -R2.reuse ;  /* 0x000000010d0da824 */ /* 0x100fe200078e0a02 */
[----:B------:R-:W-:Y:S01]  /*35b0*/  ISETP.GE.AND P2, PT, R84, RZ, PT ;  /* 0x000000ff5400720c */ /* 0x000fe20003f46270 */
[--C-:B------:R-:W-:Y:S01]  /*35c0*/  @!P6 IMAD.IADD R53, R53, 0x1, -R2.reuse ;  /* 0x000000013535e824 */ /* 0x100fe200078e0a02 */
[----:B------:R-:W-:Y:S01]  /*35d0*/  ISETP.GE.AND P6, PT, R78, RZ, PT ;  /* 0x000000ff4e00720c */ /* 0x000fe20003fc6270 */
[----:B------:R-:W-:Y:S01]  /*35e0*/  @!P5 IMAD.IADD R51, R51, 0x1, -R2 ;  /* 0x000000013333d824 */ /* 0x000fe200078e0a02 */
[----:B------:R-:W-:Y:S01]  /*35f0*/  ISETP.GE.AND P5, PT, R70, RZ, PT ;  /* 0x000000ff4600720c */ /* 0x000fe20003fa6270 */
[----:B------:R-:W-:Y:S01]  /*3600*/  @!P3 IMAD.MOV R73, RZ, RZ, -R73 ;  /* 0x000000ffff49b224 */ /* 0x000fe200078e0a49 */
[----:B------:R-:W-:Y:S01]  /*3610*/  ISETP.GT.U32.AND P0, PT, R2, R53, PT ;  /* 0x000000350200720c */ /* 0x000fe20003f04070 */
[----:B------:R-:W-:Y:S01]  /*3620*/  @!P4 IMAD.MOV R75, RZ, RZ, -R75 ;  /* 0x000000ffff4bc224 */ /* 0x000fe200078e0a4b */
[----:B------:R-:W-:Y:S01]  /*3630*/  ISETP.GE.AND P3, PT, R152, RZ, PT ;  /* 0x000000ff9800720c */ /* 0x000fe20003f66270 */
[----:B------:R-:W-:Y:S01]  /*3640*/  IMAD.MOV.U32 R0, RZ, RZ, R55 ;  /* 0x000000ffff007224 */ /* 0x000fe200078e0037 */
[----:B------:R-:W-:Y:S01]  /*3650*/  ISETP.GE.AND P4, PT, R154, RZ, PT ;  /* 0x000000ff9a00720c */ /* 0x000fe20003f86270 */
[----:B------:R-:W-:Y:S01]  /*3660*/  @!P1 IMAD.MOV R77, RZ, RZ, -R77 ;  /* 0x000000ffff4d9224 */ /* 0x000fe200078e0a4d */
[----:B------:R-:W-:Y:S01]  /*3670*/  ISETP.GE.AND P1, PT, R156, RZ, PT ;  /* 0x000000ff9c00720c */ /* 0x000fe20003f26270 */
[----:B------:R-:W-:Y:S01]  /*3680*/  @!P2 IMAD.MOV R79, RZ, RZ, -R79 ;  /* 0x000000ffff4fa224 */ /* 0x000fe200078e0a4f */
[----:B------:R-:W-:Y:S01]  /*3690*/  ISETP.GE.AND P2, PT, R155, RZ, PT ;  /* 0x000000ff9b00720c */ /* 0x000fe20003f46270 */
[----:B------:R-:W-:Y:S01]  /*36a0*/  @!P6 IMAD.MOV R0, RZ, RZ, -R0 ;  /* 0x000000ffff00e224 */ /* 0x000fe200078e0a00 */
[----:B------:R-:W-:Y:S01]  /*36b0*/  LOP3.LUT R157, R3, R50, RZ, 0x3c, !PT ;  /* 0x00000032039d7212 */ /* 0x000fe200078e3cff */
[----:B------:R-:W-:Y:S01]  /*36c0*/  IMAD R50, R66, R119, RZ ;  /* 0x0000007742327224 */ /* 0x000fe200078e02ff */
[----:B------:R-:W-:Y:S01]  /*36d0*/  LOP3.LUT R55, RZ, R85, RZ, 0x33, !PT ;  /* 0x00000055ff377212 */ /* 0x000fe200078e33ff */
[----:B------:R-:W-:Y:S01]  /*36e0*/  @!P0 IMAD.IADD R53, R53, 0x1, -R2 ;  /* 0x0000000135358824 */ /* 0x000fe200078e0a02 */
[----:B------:R-:W-:Y:S01]  /*36f0*/  ISETP.NE.AND P0, PT, R85, RZ, PT ;  /* 0x000000ff5500720c */ /* 0x000fe20003f05270 */
[----:B------:R-:W-:Y:S01]  /*3700*/  @!P5 IMAD.MOV R81, RZ, RZ, -R81 ;  /* 0x000000ffff51d224 */ /* 0x000fe200078e0a51 */
[----:B------:R-:W3:Y:S01]  /*3710*/  LDC.64 R2, c[0x0][0x230] ;  /* 0x00008c00ff027b82 */ /* 0x000ee20000000a00 */
[----:B------:R-:W-:Y:S01]  /*3720*/  @!P3 IMAD.MOV R11, RZ, RZ, -R11 ;  /* 0x000000ffff0bb224 */ /* 0x000fe200078e0a0b */
[C---:B------:R-:W-:Y:S01]  /*3730*/  SEL R66, R55.reuse, R5, !P0 ;  /* 0x0000000537427207 */ /* 0x040fe20004000000 */
[----:B------:R-:W-:Y:S01]  /*3740*/  @!P4 IMAD.MOV R13, RZ, RZ, -R13 ;  /* 0x000000ffff0dc224 */ /* 0x000fe200078e0a0d */
[C---:B------:R-:W-:Y:S01]  /*3750*/  SEL R128, R55.reuse, R0, !P0 ;  /* 0x0000000037807207 */ /* 0x040fe20004000000 */
[----:B------:R-:W-:Y:S01]  /*3760*/  @!P1 IMAD.MOV R51, RZ, RZ, -R51 ;  /* 0x000000ffff339224 */ /* 0x000fe200078e0a33 */
[C---:B------:R-:W-:Y:S01]  /*3770*/  SEL R68, R55.reuse, R6, !P0 ;  /* 0x0000000637447207 */ /* 0x040fe20004000000 */
[----:B------:R-:W-:Y:S01]  /*3780*/  @!P2 IMAD.MOV R53, RZ, RZ, -R53 ;  /* 0x000000ffff35a224 */ /* 0x000fe200078e0a35 */
[----:B------:R-:W-:-:S02]  /*3790*/  SEL R70, R55, R7, !P0 ;  /* 0x0000000737467207 */ /* 0x000fc40004000000 */
[C---:B------:R-:W-:Y:S02]  /*37a0*/  SEL R72, R55.reuse, R8, !P0 ;  /* 0x0000000837487207 */ /* 0x040fe40004000000 */
[C---:B------:R-:W-:Y:S02]  /*37b0*/  SEL R74, R55.reuse, R9, !P0 ;  /* 0x00000009374a7207 */ /* 0x040fe40004000000 */
[C---:B------:R-:W-:Y:S02]  /*37c0*/  SEL R76, R55.reuse, R10, !P0 ;  /* 0x0000000a374c7207 */ /* 0x040fe40004000000 */
[C---:B------:R-:W-:Y:S02]  /*37d0*/  SEL R12, R55.reuse, R12, !P0 ;  /* 0x0000000c370c7207 */ /* 0x040fe40004000000 */
[C---:B------:R-:W-:Y:S02]  /*37e0*/  SEL R78, R55.reuse, R14, !P0 ;  /* 0x0000000e374e7207 */ /* 0x040fe40004000000 */
[----:B------:R-:W-:-:S02]  /*37f0*/  SEL R80, R55, R15, !P0 ;  /* 0x0000000f37507207 */ /* 0x000fc40004000000 */
[C---:B------:R-:W-:Y:S02]  /*3800*/  SEL R16, R55.reuse, R16, !P0 ;  /* 0x0000001037107207 */ /* 0x040fe40004000000 */
[C---:B------:R-:W-:Y:S01]  /*3810*/  SEL R17, R55.reuse, R17, !P0 ;  /* 0x0000001137117207 */ /* 0x040fe20004000000 */
[C---:B---3--:R-:W-:Y:S01]  /*3820*/  VIADD R135, R2.reuse, 0xffffffff ;  /* 0xffffffff02877836 */ /* 0x048fe20000000000 */
[C---:B------:R-:W-:Y:S01]  /*3830*/  SEL R18, R55.reuse, R18, !P0 ;  /* 0x0000001237127207 */ /* 0x040fe20004000000 */
[----:B-1----:R-:W-:Y:S01]  /*3840*/  VIADD R156, R2, 0x1f ;  /* 0x0000001f029c7836 */ /* 0x002fe20000000000 */
[C---:B------:R-:W-:Y:S02]  /*3850*/  SEL R82, R55.reuse, R19, !P0 ;  /* 0x0000001337527207 */ /* 0x040fe40004000000 */
[C---:B------:R-:W-:Y:S02]  /*3860*/  SEL R20, R55.reuse, R20, !P0 ;  /* 0x0000001437147207 */ /* 0x040fe40004000000 */
        /* <DEDUP_REMOVED lines=48> */
[----:B------:R-:W-:Y:S01]  /*3b70*/  LEA R0, P5, R50, UR4, 0x2 ;  /* 0x0000000432007c11 */ /* 0x000fe2000f8a10ff */
[----:B------:R-:W-:Y:S01]  /*3b80*/  ULDC UR4, c[0x0][0x240] ;  /* 0x0000900000047ab9 */ /* 0x000fe20000000800 */
[----:B------:R-:W-:Y:S01]  /*3b90*/  SEL R55, R55, R4, !P0 ;  /* 0x0000000437377207 */ /* 0x000fe20004000000 */
[----:B------:R-:W-:Y:S01]  /*3ba0*/  IMAD R7, R66, UR4, RZ ;  /* 0x0000000442077c24 */ /* 0x000fe2000f8e02ff */
[----:B------:R-:W-:Y:S01]  /*3bb0*/  ISETP.NE.AND P0, PT, R107, RZ, PT ;  /* 0x000000ff6b00720c */ /* 0x000fe20003f05270 */
[----:B------:R-:W-:Y:S01]  /*3bc0*/  IMAD R25, R16, UR4, RZ ;  /* 0x0000000410197c24 */ /* 0x000fe2000f8e02ff */
[----:B------:R-:W-:Y:S01]  /*3bd0*/  LOP3.LUT R4, RZ, R107, RZ, 0x33, !PT ;  /* 0x0000006bff047212 */ /* 0x000fe200078e33ff */
[----:B------:R-:W-:Y:S01]  /*3be0*/  IMAD R9, R68, UR4, RZ ;  /* 0x0000000444097c24 */ /* 0x000fe2000f8e02ff */
[----:B------:R-:W-:Y:S01]  /*3bf0*/  LEA.HI.X.SX32 R5, R50, UR5, 0x2, P5 ;  /* 0x0000000532057c11 */ /* 0x000fe2000a8f16ff */
[----:B------:R-:W-:Y:S01]  /*3c00*/  IMAD R14, R74, UR4, RZ ;  /* 0x000000044a0e7c24 */ /* 0x000fe2000f8e02ff */
[----:B------:R-:W-:Y:S01]  /*3c10*/  SEL R6, R4, R11, !P0 ;  /* 0x0000000b04067207 */ /* 0x000fe20004000000 */
[----:B------:R-:W-:Y:S01]  /*3c20*/  IMAD R11, R70, UR4, RZ ;  /* 0x00000004460b7c24 */ /* 0x000fe2000f8e02ff */
[----:B------:R-:W-:Y:S01]  /*3c30*/  SEL R8, R4, R13, !P0 ;  /* 0x0000000d04087207 */ /* 0x000fe20004000000 */
[----:B------:R-:W-:Y:S01]  /*3c40*/  IMAD R13, R72, UR4, RZ ;  /* 0x00000004480d7c24 */ /* 0x000fe2000f8e02ff */
[----:B------:R-:W-:Y:S01]  /*3c50*/  SEL R10, R4, R51, !P0 ;  /* 0x00000033040a7207 */ /* 0x000fe20004000000 */
[----:B------:R-:W-:Y:S01]  /*3c60*/  IMAD R15, R76, UR4, RZ ;  /* 0x000000044c0f7c24 */ /* 0x000fe2000f8e02ff */
[----:B------:R-:W-:Y:S01]  /*3c70*/  SEL R4, R4, R53, !P0 ;  /* 0x0000003504047207 */ /* 0x000fe20004000000 */
[----:B------:R-:W-:Y:S01]  /*3c80*/  IMAD R19, R12, UR4, RZ ;  /* 0x000000040c137c24 */ /* 0x000fe2000f8e02ff */
[-C--:B------:R-:W-:Y:S01]  /*3c90*/  LEA R16, P0, R7, R0.reuse, 0x2 ;  /* 0x0000000007107211 */ /* 0x080fe200078010ff */
[----:B------:R-:W-:Y:S01]  /*3ca0*/  IMAD R22, R78, UR4, RZ ;  /* 0x000000044e167c24 */ /* 0x000fe2000f8e02ff */
[----:B------:R-:W-:Y:S01]  /*3cb0*/  LOP3.LUT R152, R252, 0x1f, RZ, 0xc0, !PT ;  /* 0x0000001ffc987812 */ /* 0x000fe200078ec0ff */
[----:B------:R-:W-:Y:S01]  /*3cc0*/  IMAD R27, R17, UR4, RZ ;  /* 0x00000004111b7c24 */ /* 0x000fe2000f8e02ff */
[-C--:B------:R-:W-:Y:S01]  /*3cd0*/  LEA.HI.X.SX32 R17, R7, R5.reuse, 0x2, P0 ;  /* 0x0000000507117211 */ /* 0x080fe200000f16ff */
[----:B------:R-:W-:Y:S01]  /*3ce0*/  IMAD R39, R84, UR4, RZ ;  /* 0x0000000454277c24 */ /* 0x000fe2000f8e02ff */
[-C--:B------:R-:W-:Y:S01]  /*3cf0*/  LEA R84, P2, R13, R0.reuse, 0x2 ;  /* 0x000000000d547211 */ /* 0x080fe200078410ff */
        /* <DEDUP_REMOVED lines=13> */
[-C--:B------:R-:W-:Y:S01]  /*3dd0*/  LEA.HI.X.SX32 R21, R14, R5.reuse, 0x2, P3 ;  /* 0x000000050e157211 */ /* 0x080fe200018f16ff */
[----:B------:R-:W-:Y:S01]  /*3de0*/  IMAD R40, R85, UR4, RZ ;  /* 0x0000000455287c24 */ /* 0x000fe2000f8e02ff */
[-C--:B------:R-:W-:Y:S01]  /*3df0*/  LEA.HI.X.SX32 R85, R13, R5.reuse, 0x2, P2 ;  /* 0x000000050d557211 */ /* 0x080fe200010f16ff */
[----:B------:R-:W-:Y:S01]  /*3e00*/  IMAD R49, R87, UR4, RZ ;  /* 0x0000000457317c24 */ /* 0x000fe2000f8e02ff */
[-C--:B------:R-:W-:Y:S01]  /*3e10*/  LEA.HI.X.SX32 R87, R9, R5.reuse, 0x2, P0 ;  /* 0x0000000509577211 */ /* 0x080fe200000f16ff */
        /* <DEDUP_REMOVED lines=88> */
[----:B------:R-:W1:Y:S01]  /*43a0*/  S2UR UR4, SR_CgaCtaId ;  /* 0x00000000000479c3 */ /* 0x000e620000008800 */
[-C--:B------:R-:W-:Y:S01]  /*43b0*/  LEA.HI.X.SX32 R109, R52, R5.reuse, 0x2, P5 ;  /* 0x00000005346d7211 */ /* 0x080fe200028f16ff */
[----:B------:R3:W-:Y:S01]  /*43c0*/  STL.64 [R1+0x1610], R16 ;  /* 0x0016101001007387 */ /* 0x0007e20000100a00 */
[----:B------:R-:W-:Y:S01]  /*43d0*/  LEA.HI.X.SX32 R43, R53, R5, 0x2, P6 ;  /* 0x00000005352b7211 */ /* 0x000fe200030f16ff */
[-C--:B------:R-:W-:Y:S01]  /*43e0*/  IMAD R6, R6, R3.reuse, RZ ;  /* 0x0000000306067224 */ /* 0x080fe200078e02ff */
[-C--:B------:R-:W-:Y:S01]  /*43f0*/  LEA R106, P0, R56, R0.reuse, 0x2 ;  /* 0x00000000386a7211 */ /* 0x080fe200078010ff */
[----:B------:R-:W-:Y:S01]  /*4400*/  IMAD.SHL.U32 R9, R252, 0x10, RZ ;  /* 0x00000010fc097824 */ /* 0x000fe200078e00ff */
[-C--:B------:R-:W-:Y:S01]  /*4410*/  LEA R32, P1, R57, R0.reuse, 0x2 ;  /* 0x0000000039207211 */ /* 0x080fe200078210ff */
[-C--:B------:R-:W-:Y:S01]  /*4420*/  IMAD R10, R10, R3.reuse, RZ ;  /* 0x000000030a0a7224 */ /* 0x080fe200078e02ff */
[-C--:B------:R-:W-:Y:S01]  /*4430*/  LEA R96, P2, R58, R0.reuse, 0x2 ;  /* 0x000000003a607211 */ /* 0x080fe200078410ff */
[-C--:B------:R-:W-:Y:S01]  /*4440*/  IMAD R8, R8, R3.reuse, RZ ;  /* 0x0000000308087224 */ /* 0x080fe200078e02ff */
[-C--:B------:R-:W-:Y:S01]  /*4450*/  LEA R54, P3, R59, R0.reuse, 0x2 ;  /* 0x000000003b367211 */ /* 0x080fe200078610ff */
[----:B------:R-:W-:Y:S01]  /*4460*/  IMAD R4, R4, R3, RZ ;  /* 0x0000000304047224 */ /* 0x000fe200078e02ff */
[-C--:B------:R-:W-:Y:S01]  /*4470*/  LEA R116, P4, R60, R0.reuse, 0x2 ;  /* 0x000000003c747211 */ /* 0x080fe200078810ff */
[----:B------:R-:W-:Y:S01]  /*4480*/  VIADD R7, R2, 0xfffffffc ;  /* 0xfffffffc02077836 */ /* 0x000fe20000000000 */
[-C--:B------:R-:W-:Y:S01]  /*4490*/  LEA R52, P5, R61, R0.reuse, 0x2 ;  /* 0x000000003d347211 */ /* 0x080fe200078a10ff */
[----:B------:R-:W-:Y:S01]  /*44a0*/  IMAD.SHL.U32 R3, R118, 0x2, RZ ;  /* 0x0000000276037824 */ /* 0x000fe200078e00ff */
[----:B------:R-:W-:Y:S01]  /*44b0*/  LEA R114, P6, R63, R0, 0x2 ;  /* 0x000000003f727211 */ /* 0x000fe200078c10ff */
[----:B------:R-:W4:Y:S01]  /*44c0*/  LDC R252, c[0x0][0x230] ;  /* 0x00008c00fffc7b82 */ /* 0x000f220000000800 */
[----:B------:R-:W-:-:S02]  /*44d0*/  LEA.HI.X.SX32 R107, R56, R5, 0x2, P0 ;  /* 0x00000005386b7211 */ /* 0x000fc400000f16ff */
[-C--:B------:R-:W-:Y:S02]  /*44e0*/  LEA.HI.X.SX32 R33, R57, R5.reuse, 0x2, P1 ;  /* 0x0000000539217211 */ /* 0x080fe400008f16ff */
[-C--:B------:R-:W-:Y:S01]  /*44f0*/  LEA.HI.X.SX32 R97, R58, R5.reuse, 0x2, P2 ;  /* 0x000000053a617211 */ /* 0x080fe200010f16ff */
[----:B-1----:R-:W-:Y:S01]  /*4500*/  ULEA UR8, UR4, UR8, 0x18 ;  /* 0x0000000804087291 */ /* 0x002fe2000f8ec03f */
[-C--:B------:R-:W-:Y:S02]  /*4510*/  LEA.HI.X.SX32 R55, R59, R5.reuse, 0x2, P3 ;  /* 0x000000053b377211 */ /* 0x080fe400018f16ff */
[-C--:B------:R-:W-:Y:S02]  /*4520*/  LEA.HI.X.SX32 R117, R60, R5.reuse, 0x2, P4 ;  /* 0x000000053c757211 */ /* 0x080fe400020f16ff */
[-C--:B------:R-:W-:Y:S02]  /*4530*/  LEA.HI.X.SX32 R53, R61, R5.reuse, 0x2, P5 ;  /* 0x000000053d357211 */ /* 0x080fe400028f16ff */
[----:B------:R-:W-:-:S02]  /*4540*/  LEA.HI.X.SX32 R115, R63, R5, 0x2, P6 ;  /* 0x000000053f737211 */ /* 0x000fc400030f16ff */
[-C--:B------:R-:W-:Y:S02]  /*4550*/  LEA R50, P0, R64, R0.reuse, 0x2 ;  /* 0x0000000040327211 */ /* 0x080fe400078010ff */
[-C--:B------:R-:W-:Y:S02]  /*4560*/  LEA R112, P1, R65, R0.reuse, 0x2 ;  /* 0x0000000041707211 */ /* 0x080fe400078210ff */
[-C--:B------:R-:W-:Y:S02]  /*4570*/  LEA R40, P2, R66, R0.reuse, 0x2 ;  /* 0x0000000042287211 */ /* 0x080fe400078410ff */
[-C--:B------:R-:W-:Y:S02]  /*4580*/  LEA R104, P3, R67, R0.reuse, 0x2 ;  /* 0x0000000043687211 */ /* 0x080fe400078610ff */
[-C--:B------:R-:W-:Y:S02]  /*4590*/  LEA R62, P4, R68, R0.reuse, 0x2 ;  /* 0x00000000443e7211 */ /* 0x080fe400078810ff */
[----:B------:R-:W-:-:S02]  /*45a0*/  LEA R184, P5, R69, R0, 0x2 ;  /* 0x0000000045b87211 */ /* 0x000fc400078a10ff */
[----:B------:R-:W-:Y:S02]  /*45b0*/  LEA R60, P6, R71, R0, 0x2 ;  /* 0x00000000473c7211 */ /* 0x000fe400078c10ff */
[-C--:B------:R-:W-:Y:S02]  /*45c0*/  LEA.HI.X.SX32 R51, R64, R5.reuse, 0x2, P0 ;  /* 0x0000000540337211 */ /* 0x080fe400000f16ff */
[-C--:B------:R-:W-:Y:S02]  /*45d0*/  LEA.HI.X.SX32 R113, R65, R5.reuse, 0x2, P1 ;  /* 0x0000000541717211 */ /* 0x080fe400008f16ff */
[-C--:B------:R-:W-:Y:S02]  /*45e0*/  LEA.HI.X.SX32 R41, R66, R5.reuse, 0x2, P2 ;  /* 0x0000000542297211 */ /* 0x080fe400010f16ff */
[-C--:B------:R-:W-:Y:S02]  /*45f0*/  LEA.HI.X.SX32 R105, R67, R5.reuse, 0x2, P3 ;  /* 0x0000000543697211 */ /* 0x080fe400018f16ff */
[----:B------:R-:W-:-:S02]  /*4600*/  LEA.HI.X.SX32 R63, R68, R5, 0x2, P4 ;  /* 0x00000005443f7211 */ /* 0x000fc400020f16ff */
[-C--:B------:R-:W-:Y:S02]  /*4610*/  LEA.HI.X.SX32 R185, R69, R5.reuse, 0x2, P5 ;  /* 0x0000000545b97211 */ /* 0x080fe400028f16ff */
[----:B------:R-:W-:Y:S02]  /*4620*/  LEA.HI.X.SX32 R61, R71, R5, 0x2, P6 ;  /* 0x00000005473d7211 */ /* 0x000fe400030f16ff */
[-C--:B------:R-:W-:Y:S01]  /*4630*/  LEA R182, P0, R74, R0.reuse, 0x2 ;  /* 0x000000004ab67211 */ /* 0x080fe200078010ff */
[----:B------:R-:W-:Y:S01]  /*4640*/  STL.64 [R1+0x160], R184 ;  /* 0x000160b801007387 */ /* 0x000fe20000100a00 */
[-C--:B------:R-:W-:Y:S02]  /*4650*/  LEA R58, P1, R75, R0.reuse, 0x2 ;  /* 0x000000004b3a7211 */ /* 0x080fe400078210ff */
[-C--:B--2---:R-:W-:Y:S02]  /*4660*/  LEA R154, P2, R76, R0.reuse, 0x2 ;  /* 0x000000004c9a7211 */ /* 0x084fe400078410ff */
[----:B------:R-:W-:-:S02]  /*4670*/  LEA R48, P3, R77, R0, 0x2 ;  /* 0x000000004d307211 */ /* 0x000fc400078610ff */
[-C--:B------:R-:W-:Y:S02]  /*4680*/  LEA R186, P4, R78, R0.reuse, 0x2 ;  /* 0x000000004eba7211 */ /* 0x080fe400078810ff */
[-C--:B------:R-:W-:Y:S02]  /*4690*/  LEA R70, P5, R79, R0.reuse, 0x2 ;  /* 0x000000004f467211 */ /* 0x080fe400078a10ff */
[----:B------:R-:W-:Y:S02]  /*46a0*/  LEA R234, P6, R120, R0, 0x2 ;  /* 0x0000000078ea7211 */ /* 0x000fe400078c10ff */
[-C--:B------:R-:W-:Y:S02]  /*46b0*/  LEA.HI.X.SX32 R183, R74, R5.reuse, 0x2, P0 ;  /* 0x000000054ab77211 */ /* 0x080fe400000f16ff */
[-C--:B------:R-:W-:Y:S02]  /*46c0*/  LEA.HI.X.SX32 R59, R75, R5.reuse, 0x2, P1 ;  /* 0x000000054b3b7211 */ /* 0x080fe400008f16ff */
[-C--:B------:R-:W-:Y:S01]  /*46d0*/  LEA.HI.X.SX32 R155, R76, R5.reuse, 0x2, P2 ;  /* 0x000000054c9b7211 */ /* 0x080fe200010f16ff */
[----:B------:R-:W-:Y:S01]  /*46e0*/  STL.64 [R1+0x168], R182 ;  /* 0x000168b601007387 */ /* 0x000fe20000100a00 */
[----:B------:R-:W-:-:S02]  /*46f0*/  LEA.HI.X.SX32 R49, R77, R5, 0x2, P3 ;  /* 0x000000054d317211 */ /* 0x000fc400018f16ff */
[-C--:B------:R-:W-:Y:S01]  /*4700*/  LEA.HI.X.SX32 R187, R78, R5.reuse, 0x2, P4 ;  /* 0x000000054ebb7211 */ /* 0x080fe200020f16ff */
[----:B------:R-:W-:Y:S01]  /*4710*/  STL.64 [R1+0x178], R154 ;  /* 0x0001789a01007387 */ /* 0x000fe20000100a00 */
[-C--:B------:R-:W-:Y:S02]  /*4720*/  LEA.HI.X.SX32 R71, R79, R5.reuse, 0x2, P5 ;  /* 0x000000054f477211 */ /* 0x080fe400028f16ff */
[----:B------:R-:W-:Y:S01]  /*4730*/  LEA.HI.X.SX32 R235, R120, R5, 0x2, P6 ;  /* 0x0000000578eb7211 */ /* 0x000fe200030f16ff */
[----:B------:R-:W-:Y:S01]  /*4740*/  STL.64 [R1+0x180], R186 ;  /* 0x000180ba01007387 */ /* 0x000fe20000100a00 */
[-C--:B------:R-:W-:Y:S02]  /*4750*/  LEA R68, P0, R121, R0.reuse, 0x2 ;  /* 0x0000000079447211 */ /* 0x080fe400078010ff */
[-C--:B------:R-:W-:Y:S01]  /*4760*/  LEA R232, P1, R122, R0.reuse, 0x2 ;  /* 0x000000007ae87211 */ /* 0x080fe200078210ff */
[----:B------:R-:W-:Y:S01]  /*4770*/  STL.64 [R1+0x188], R234 ;  /* 0x000188ea01007387 */ /* 0x000fe20000100a00 */
[----:B------:R-:W-:-:S02]  /*4780*/  LEA R66, P2, R123, R0, 0x2 ;  /* 0x000000007b427211 */ /* 0x000fc400078410ff */
[-C--:B------:R-:W-:Y:S02]  /*4790*/  LEA R230, P3, R124, R0.reuse, 0x2 ;  /* 0x000000007ce67211 */ /* 0x080fe400078610ff */
[-C--:B------:R-:W-:Y:S02]  /*47a0*/  LEA R56, P4, R125, R0.reuse, 0x2 ;  /* 0x000000007d387211 */ /* 0x080fe400078810ff */
[-C--:B---3--:R-:W-:Y:S02]  /*47b0*/  LEA R16, P5, R126, R0.reuse, 0x2 ;  /* 0x000000007e107211 */ /* 0x088fe400078a10ff */
[----:B------:R-:W-:Y:S02]  /*47c0*/  LEA R78, P6, R127, R0, 0x2 ;  /* 0x000000007f4e7211 */ /* 0x000fe400078c10ff */
[-C--:B------:R-:W-:Y:S02]  /*47d0*/  LEA.HI.X.SX32 R69, R121, R5.reuse, 0x2, P0 ;  /* 0x0000000579457211 */ /* 0x080fe400000f16ff */
[----:B------:R-:W-:-:S02]  /*47e0*/  LEA.HI.X.SX32 R233, R122, R5, 0x2, P1 ;  /* 0x000000057ae97211 */ /* 0x000fc400008f16ff */
[-C--:B------:R-:W-:Y:S02]  /*47f0*/  LEA.HI.X.SX32 R67, R123, R5.reuse, 0x2, P2 ;  /* 0x000000057b437211 */ /* 0x080fe400010f16ff */
[-C--:B------:R-:W-:Y:S01]  /*4800*/  LEA.HI.X.SX32 R231, R124, R5.reuse, 0x2, P3 ;  /* 0x000000057ce77211 */ /* 0x080fe200018f16ff */
[----:B------:R-:W-:Y:S01]  /*4810*/  STL.64 [R1+0x198], R232 ;  /* 0x000198e801007387 */ /* 0x000fe20000100a00 */
[-C--:B------:R-:W-:Y:S02]  /*4820*/  LEA.HI.X.SX32 R57, R125, R5.reuse, 0x2, P4 ;  /* 0x000000057d397211 */ /* 0x080fe400020f16ff */
[-C--:B------:R-:W-:Y:S01]  /*4830*/  LEA.HI.X.SX32 R17, R126, R5.reuse, 0x2, P5 ;  /* 0x000000057e117211 */ /* 0x080fe200028f16ff */
[----:B------:R-:W-:Y:S01]  /*4840*/  STL.64 [R1+0x1a8], R230 ;  /* 0x0001a8e601007387 */ /* 0x000fe20000100a00 */
[----:B------:R-:W-:Y:S02]  /*4850*/  LEA.HI.X.SX32 R79, R127, R5, 0x2, P6 ;  /* 0x000000057f4f7211 */ /* 0x000fe400030f16ff */
[-C--:B------:R-:W-:Y:S01]  /*4860*/  LEA R144, P0, R128, R0.reuse, 0x2 ;  /* 0x0000000080907211 */ /* 0x080fe200078010ff */
[----:B------:R-:W-:Y:S01]  /*4870*/  STL.64 [R1+0x1c8], R16 ;  /* 0x0001c81001007387 */ /* 0x000fe20000100a00 */
[----:B------:R-:W-:-:S02]  /*4880*/  LEA R76, P1, R129, R0, 0x2 ;  /* 0x00000000814c7211 */ /* 0x000fc400078210ff */
[-C--:B------:R-:W-:Y:S02]  /*4890*/  LEA R142, P2, R130, R0.reuse, 0x2 ;  /* 0x00000000828e7211 */ /* 0x080fe400078410ff */
[-C--:B------:R-:W-:Y:S02]  /*48a0*/  LEA R74, P3, R131, R0.reuse, 0x2 ;  /* 0x00000000834a7211 */ /* 0x080fe400078610ff */
[-C--:B------:R-:W-:Y:S02]  /*48b0*/  LEA R140, P4, R132, R0.reuse, 0x2 ;  /* 0x00000000848c7211 */ /* 0x080fe400078810ff */
[-C--:B------:R-:W-:Y:S02]  /*48c0*/  LEA R64, P5, R133, R0.reuse, 0x2 ;  /* 0x0000000085407211 */ /* 0x080fe400078a10ff */
[----:B------:R-:W-:Y:S01]  /*48d0*/  LEA R138, P6, R134, R0, 0x2 ;  /* 0x00000000868a7211 */ /* 0x000fe200078c10ff */
[----:B------:R-:W-:Y:S01]  /*48e0*/  VIADD R0, R2, 0xfffffffe ;  /* 0xfffffffe02007836 */ /* 0x000fe20000000000 */
[----:B------:R-:W-:-:S02]  /*48f0*/  LEA.HI.X.SX32 R141, R132, R5, 0x2, P4 ;  /* 0x00000005848d7211 */ /* 0x000fc400020f16ff */
[-C--:B------:R-:W-:Y:S02]  /*4900*/  LEA.HI.X.SX32 R143, R130, R5.reuse, 0x2, P2 ;  /* 0x00000005828f7211 */ /* 0x080fe400010f16ff */
[----:B------:R-:W-:Y:S01]  /*4910*/  ISETP.GE.U32.AND P4, PT, R0, 0x7fffffdf, PT ;  /* 0x7fffffdf0000780c */ /* 0x000fe20003f86070 */
[----:B------:R-:W-:Y:S01]  /*4920*/  VIADD R0, R2, 0xfffffffb ;  /* 0xfffffffb02007836 */ /* 0x000fe20000000000 */
[----:B------:R-:W-:Y:S02]  /*4930*/  LEA R122, P2, R6, UR6, 0x2 ;  /* 0x00000006067a7c11 */ /* 0x000fe4000f8410ff */
[-C--:B------:R-:W-:Y:S02]  /*4940*/  LEA.HI.X.SX32 R75, R131, R5.reuse, 0x2, P3 ;  /* 0x00000005834b7211 */ /* 0x080fe400018f16ff */
[----:B------:R-:W-:Y:S02]  /*4950*/  LOP3.LUT R22, R9, 0x70, RZ, 0xc0, !PT ;  /* 0x0000007009167812 */ /* 0x000fe400078ec0ff */
[----:B------:R-:W-:-:S02]  /*4960*/  LEA.HI.X.SX32 R77, R129, R5, 0x2, P1 ;  /* 0x00000005814d7211 */ /* 0x000fc400008f16ff */
[----:B------:R-:W-:Y:S01]  /*4970*/  ISETP.GE.U32.AND P3, PT, R135, 0x7fffffe0, PT ;  /* 0x7fffffe08700780c */ /* 0x000fe20003f66070 */
[----:B------:R-:W-:Y:S01]  /*4980*/  IMAD R22, R136, 0x80, R22 ;  /* 0x0000008088167824 */ /* 0x000fe200078e0216 */
[----:B------:R-:W-:Y:S02]  /*4990*/  LEA.HI.X.SX32 R123, R6, UR7, 0x2, P2 ;  /* 0x00000007067b7c11 */ /* 0x000fe400090f16ff */
[-C--:B------:R-:W-:Y:S01]  /*49a0*/  LEA.HI.X.SX32 R145, R128, R5.reuse, 0x2, P0 ;  /* 0x0000000580917211 */ /* 0x080fe200000f16ff */
[----:B------:R-:W-:Y:S01]  /*49b0*/  VIADD R153, R22, UR8 ;  /* 0x0000000816997c36 */ /* 0x000fe20008000000 */
[----:B------:R-:W-:Y:S01]  /*49c0*/  ISETP.GE.U32.AND P1, PT, R0, 0x7fffffdc, PT ;  /* 0x7fffffdc0000780c */ /* 0x000fe20003f26070 */
[----:B------:R-:W-:Y:S01]  /*49d0*/  VIADD R0, R2, 0xfffffffa ;  /* 0xfffffffa02007836 */ /* 0x000fe20000000000 */
[----:B------:R-:W-:Y:S01]  /*49e0*/  LEA R124, P2, R10, UR6, 0x2 ;  /* 0x000000060a7c7c11 */ /* 0x000fe2000f8410ff */
[----:B------:R-:W-:Y:S01]  /*49f0*/  STL.64 [R1+0x1d8], R144 ;  /* 0x0001d89001007387 */ /* 0x000fe20000100a00 */
[----:B------:R-:W-:Y:S01]  /*4a00*/  LEA R126, P0, R8, UR6, 0x2 ;  /* 0x00000006087e7c11 */ /* 0x000fe2000f8010ff */
[--C-:B------:R-:W-:Y:S01]  /*4a10*/  IMAD.WIDE R128, R3, 0x4, R122.reuse ;  /* 0x0000000403807825 */ /* 0x100fe200078e027a */
[-C--:B------:R-:W-:Y:S01]  /*4a20*/  LEA.HI.X.SX32 R65, R133, R5.reuse, 0x2, P5 ;  /* 0x0000000585417211 */ /* 0x080fe200028f16ff */
[----:B------:R-:W-:Y:S01]  /*4a30*/  @!PT LDS RZ, [RZ] ;  /* 0x00000000fffff984 */ /* 0x000fe20000000800 */
[----:B------:R-:W-:Y:S01]  /*4a40*/  @!PT LDS RZ, [RZ] ;  /* 0x00000000fffff984 */ /* 0x000fe20000000800 */
[----:B------:R-:W-:Y:S01]  /*4a50*/  @!PT LDS RZ, [RZ] ;  /* 0x00000000fffff984 */ /* 0x000fe20000000800 */
[----:B------:R-:W-:Y:S01]  /*4a60*/  LDGSTS.E [R153], desc[UR34][R122.64], !P3 ;  /* 0x000000007a997fae */ /* 0x000fe2000d921862 */
[----:B------:R-:W-:Y:S01]  /*4a70*/  LEA.HI.X.SX32 R139, R134, R5, 0x2, P6 ;  /* 0x00000005868b7211 */ /* 0x000fe200030f16ff */
[----:B------:R-:W-:Y:S01]  /*4a80*/  VIADD R5, R2, 0xfffffffd ;  /* 0xfffffffd02057836 */ /* 0x000fe20000000000 */
[----:B------:R-:W-:Y:S01]  /*4a90*/  LEA.HI.X.SX32 R125, R10, UR7, 0x2, P2 ;  /* 0x000000070a7d7c11 */ /* 0x000fe200090f16ff */
[--C-:B------:R-:W-:Y:S01]  /*4aa0*/  IMAD.WIDE R10, R118, 0x4, R122.reuse ;  /* 0x00000004760a7825 */ /* 0x100fe200078e027a */
[----:B------:R-:W-:Y:S01]  /*4ab0*/  LEA.HI.X.SX32 R127, R8, UR7, 0x2, P0 ;  /* 0x00000007087f7c11 */ /* 0x000fe200080f16ff */
[----:B------:R-:W-:Y:S01]  /*4ac0*/  STL.64 [R1+0x1f8], R142 ;  /* 0x0001f88e01007387 */ /* 0x000fe20000100a00 */
[----:B------:R-:W-:Y:S01]  /*4ad0*/  LEA R120, P2, R4, UR6, 0x2 ;  /* 0x0000000604787c11 */ /* 0x000fe2000f8410ff */
[----:B------:R-:W-:Y:S01]  /*4ae0*/  IMAD.WIDE R250, R244, 0x4, R122 ;  /* 0x00000004f4fa7825 */ /* 0x000fe200078e027a */
[----:B------:R-:W-:Y:S01]  /*4af0*/  ISETP.GE.U32.AND P0, PT, R0, 0x7fffffdb, PT ;  /* 0x7fffffdb0000780c */ /* 0x000fe20003f06070 */
[----:B------:R-:W-:Y:S01]  /*4b00*/  LDGSTS.E [R153+0x4000], desc[UR34][R126.64], !P3 ;  /* 0x040000007e997fae */ /* 0x000fe2000d921862 */
[----:B------:R-:W-:Y:S01]  /*4b10*/  LEA.HI.X.SX32 R121, R4, UR7, 0x2, P2 ;  /* 0x0000000704797c11 */ /* 0x000fe200090f16ff */
[----:B------:R-:W-:Y:S01]  /*4b20*/  VIADD R0, R2, 0xfffffff9 ;  /* 0xfffffff902007836 */ /* 0x000fe20000000000 */
[----:B------:R-:W-:Y:S01]  /*4b30*/  ISETP.GE.U32.AND P5, PT, R5, 0x7fffffde, PT ;  /* 0x7fffffde0500780c */ /* 0x000fe20003fa6070 */
[----:B------:R-:W-:Y:S01]  /*4b40*/  IMAD.WIDE R8, R118, 0x4, R126 ;  /* 0x0000000476087825 */ /* 0x000fe200078e027e */
[----:B------:R-:W-:Y:S01]  /*4b50*/  ISETP.GE.U32.AND P6, PT, R7, 0x7fffffdd, PT ;  /* 0x7fffffdd0700780c */ /* 0x000fe20003fc6070 */
[----:B------:R-:W-:Y:S01]  /*4b60*/  STL.64 [R1+0x200], R140 ;  /* 0x0002008c01007387 */ /* 0x000fe20000100a00 */
[----:B------:R-:W-:Y:S01]  /*4b70*/  ISETP.GE.U32.AND P2, PT, R0, 0x7fffffda, PT ;  /* 0x7fffffda0000780c */ /* 0x000fe20003f46070 */
[----:B------:R-:W-:-:S02]  /*4b80*/  VIADD R0, R2, 0xfffffff8 ;  /* 0xfffffff802007836 */ /* 0x000fc40000000000 */
[C---:B------:R-:W-:Y:S01]  /*4b90*/  IMAD.WIDE R6, R118.reuse, 0x4, R124 ;  /* 0x0000000476067825 */ /* 0x040fe200078e027c */
[----:B------:R-:W-:Y:S03]  /*4ba0*/  LDGSTS.E [R153+0x8000], desc[UR34][R124.64], !P3 ;  /* 0x080000007c997fae */ /* 0x000fe6000d921862 */
[----:B------:R-:W-:Y:S01]  /*4bb0*/  IMAD.WIDE R4, R118, 0x4, R120 ;  /* 0x0000000476047825 */ /* 0x000fe200078e0278 */
[----:B------:R-:W-:Y:S03]  /*4bc0*/  STL.64 [R1+0x208], R138 ;  /* 0x0002088a01007387 */ /* 0x000fe60000100a00 */
[----:B------:R-:W-:Y:S01]  /*4bd0*/  IMAD.WIDE R248, R244, 0x4, R126 ;  /* 0x00000004f4f87825 */ /* 0x000fe200078e027e */
[----:B------:R-:W-:Y:S01]  /*4be0*/  LDGSTS.E [R153+0xc000], desc[UR34][R120.64], !P3 ;  /* 0x0c00000078997fae */ /* 0x000fe2000d921862 */
[----:B------:R-:W-:-:S02]  /*4bf0*/  ISETP.GE.U32.AND P3, PT, R0, 0x7fffffd9, PT ;  /* 0x7fffffd90000780c */ /* 0x000fc40003f66070 */
[----:B------:R-:W-:Y:S01]  /*4c00*/  VIADD R0, R2, 0xfffffff7 ;  /* 0xfffffff702007836 */ /* 0x000fe20000000000 */
[----:B------:R1:W-:Y:S01]  /*4c10*/  STL.64 [R1+0x158], R10 ;  /* 0x0001580a01007387 */ /* 0x0003e20000100a00 */
[----:B------:R-:W-:-:S03]  /*4c20*/  IMAD.WIDE R246, R244, 0x4, R124 ;  /* 0x00000004f4f67825 */ /* 0x000fc600078e027c */
[----:B------:R1:W-:Y:S01]  /*4c30*/  LDGSTS.E [R153+0x4], desc[UR34][R10.64], !P4 ;  /* 0x000040000a997fae */ /* 0x0003e2000e121862 */
[----:B------:R-:W-:-:S03]  /*4c40*/  IMAD.WIDE R244, R244, 0x4, R120 ;  /* 0x00000004f4f47825 */ /* 0x000fc600078e0278 */
[----:B------:R2:W-:Y:S01]  /*4c50*/  STL.64 [R1+0x150], R8 ;  /* 0x0001500801007387 */ /* 0x0005e20000100a00 */
[----:B------:R-:W-:-:S03]  /*4c60*/  IMAD.WIDE R242, R236, 0x4, R122 ;  /* 0x00000004ecf27825 */ /* 0x000fc600078e027a */
[----:B------:R2:W-:Y:S01]  /*4c70*/  LDGSTS.E [R153+0x4004], desc[UR34][R8.64], !P4 ;  /* 0x0400400008997fae */ /* 0x0005e2000e121862 */
[----:B------:R-:W-:-:S03]  /*4c80*/  IMAD.WIDE R240, R236, 0x4, R126 ;  /* 0x00000004ecf07825 */ /* 0x000fc600078e027e */
[----:B------:R3:W-:Y:S01]  /*4c90*/  STL.64 [R1+0x148], R6 ;  /* 0x0001480601007387 */ /* 0x0007e20000100a00 */
[----:B-1----:R-:W-:-:S03]  /*4ca0*/  IMAD.WIDE R10, R3, 0x4, R126 ;  /* 0x00000004030a7825 */ /* 0x002fc600078e027e */
[----:B------:R3:W-:Y:S01]  /*4cb0*/  LDGSTS.E [R153+0x8004], desc[UR34][R6.64], !P4 ;  /* 0x0800400006997fae */ /* 0x0007e2000e121862 */
[----:B------:R-:W-:Y:S02]  /*4cc0*/  IMAD R134, R118, 0xe, RZ ;  /* 0x0000000e76867824 */ /* 0x000fe400078e02ff */
[--C-:B------:R-:W-:Y:S01]  /*4cd0*/  IMAD.WIDE R238, R236, 0x4, R124.reuse ;  /* 0x00000004ecee7825 */ /* 0x100fe200078e027c */
[----:B------:R1:W-:Y:S03]  /*4ce0*/  STL.64 [R1+0x140], R4 ;  /* 0x0001400401007387 */ /* 0x0003e60000100a00 */
[C---:B--2---:R-:W-:Y:S01]  /*4cf0*/  IMAD.WIDE R8, R3.reuse, 0x4, R124 ;  /* 0x0000000403087825 */ /* 0x044fe200078e027c */
[----:B------:R1:W-:Y:S01]  /*4d00*/  LDGSTS.E [R153+0xc004], desc[UR34][R4.64], !P4 ;  /* 0x0c00400004997fae */ /* 0x0003e2000e121862 */
[----:B------:R-:W-:Y:S02]  /*4d10*/  ISETP.GE.U32.AND P4, PT, R0, 0x7fffffd8, PT ;  /* 0x7fffffd80000780c */ /* 0x000fe40003f86070 */
[----:B------:R-:W-:Y:S01]  /*4d20*/  VIADD R0, R2, 0xfffffff6 ;  /* 0xfffffff602007836 */ /* 0x000fe20000000000 */
[----:B------:R2:W-:Y:S01]  /*4d30*/  STL.64 [R1+0x138], R128 ;  /* 0x0001388001007387 */ /* 0x0005e20000100a00 */
[----:B---3--:R-:W-:-:S03]  /*4d40*/  IMAD.WIDE R6, R3, 0x4, R120 ;  /* 0x0000000403067825 */ /* 0x008fc600078e0278 */
[----:B------:R2:W-:Y:S01]  /*4d50*/  LDGSTS.E [R153+0x8], desc[UR34][R128.64], !P5 ;  /* 0x0000800080997fae */ /* 0x0005e2000e921862 */
[----:B------:R-:W-:Y:S02]  /*4d60*/  IMAD.SHL.U32 R3, R118, 0x4, RZ ;  /* 0x0000000476037824 */ /* 0x000fe400078e00ff */
[----:B------:R-:W-:Y:S01]  /*4d70*/  IMAD.WIDE R236, R236, 0x4, R120 ;  /* 0x00000004ecec7825 */ /* 0x000fe200078e0278 */
[----:B------:R3:W-:Y:S01]  /*4d80*/  STL.64 [R1+0x130], R10 ;  /* 0x0001300a01007387 */ /* 0x0007e20000100a00 */
[----:B-1----:R-:W-:Y:S02]  /*4d90*/  LOP3.LUT R4, R22, 0x10, RZ, 0x3c, !PT ;  /* 0x0000001016047812 */ /* 0x002fe400078e3cff */
[----:B------:R-:W-:Y:S01]  /*4da0*/  IMAD R5, R118, 0x3, RZ ;  /* 0x0000000376057824 */ /* 0x000fe200078e02ff */
[----:B------:R3:W-:Y:S01]  /*4db0*/  LDGSTS.E [R153+0x4008], desc[UR34][R10.64], !P5 ;  /* 0x040080000a997fae */ /* 0x0007e2000e921862 */
[----:B------:R-:W-:-:S03]  /*4dc0*/  IMAD.WIDE R130, R3, 0x4, R122 ;  /* 0x0000000403827825 */ /* 0x000fc600078e027a */
[----:B------:R1:W-:Y:S01]  /*4dd0*/  STL.64 [R1+0x128], R8 ;  /* 0x0001280801007387 */ /* 0x0003e20000100a00 */
[----:B--2---:R-:W-:-:S03]  /*4de0*/  IMAD.WIDE R128, R5, 0x4, R122 ;  /* 0x0000000405807825 */ /* 0x004fc600078e027a */
[----:B------:R1:W-:Y:S01]  /*4df0*/  LDGSTS.E [R153+0x8008], desc[UR34][R8.64], !P5 ;  /* 0x0800800008997fae */ /* 0x0003e2000e921862 */
[----:B------:R-:W-:Y:S02]  /*4e00*/  IMAD R142, R118, 0xf, RZ ;  /* 0x0000000f768e7824 */ /* 0x000fe400078e02ff */
[----:B------:R-:W-:Y:S01]  /*4e10*/  IMAD.WIDE R132, R134, 0x4, R124 ;  /* 0x0000000486847825 */ /* 0x000fe200078e027c */
[----:B------:R2:W-:Y:S03]  /*4e20*/  STL.64 [R1+0x120], R6 ;  /* 0x0001200601007387 */ /* 0x0005e60000100a00 */
[C---:B---3--:R-:W-:Y:S01]  /*4e30*/  IMAD.WIDE R10, R5.reuse, 0x4, R126 ;  /* 0x00000004050a7825 */ /* 0x048fe200078e027e */
[----:B------:R2:W-:Y:S01]  /*4e40*/  LDGSTS.E [R153+0xc008], desc[UR34][R6.64], !P5 ;  /* 0x0c00800006997fae */ /* 0x0005e2000e921862 */
[----:B------:R-:W-:Y:S02]  /*4e50*/  ISETP.GE.U32.AND P5, PT, R0, 0x7fffffd7, PT ;  /* 0x7fffffd70000780c */ /* 0x000fe40003fa6070 */
[----:B------:R-:W-:Y:S01]  /*4e60*/  VIADD R0, R2, 0xfffffff5 ;  /* 0xfffffff502007836 */ /* 0x000fe20000000000 */
[----:B------:R3:W-:Y:S01]  /*4e70*/  STL.64 [R1+0x118], R128 ;  /* 0x0001188001007387 */ /* 0x0007e20000100a00 */
[----:B-1----:R-:W-:-:S03]  /*4e80*/  IMAD.WIDE R8, R5, 0x4, R124 ;  /* 0x0000000405087825 */ /* 0x002fc600078e027c */
[----:B------:R3:W-:Y:S01]  /*4e90*/  LDGSTS.E [R153+0xc], desc[UR34][R128.64], !P6 ;  /* 0x0000c00080997fae */ /* 0x0007e2000f121862 */
[----:B------:R-:W-:-:S03]  /*4ea0*/  IMAD.WIDE R136, R142, 0x4, R122 ;  /* 0x000000048e887825 */ /* 0x000fc600078e027a */
[----:B------:R1:W-:Y:S01]  /*4eb0*/  STL.64 [R1+0x110], R10 ;  /* 0x0001100a01007387 */ /* 0x0003e20000100a00 */
[----:B--2---:R-:W-:-:S03]  /*4ec0*/  IMAD.WIDE R6, R5, 0x4, R120 ;  /* 0x0000000405067825 */ /* 0x004fc600078e0278 */
[----:B------:R1:W-:Y:S01]  /*4ed0*/  LDGSTS.E [R153+0x400c], desc[UR34][R10.64], !P6 ;  /* 0x0400c0000a997fae */ /* 0x0003e2000f121862 */
[----:B------:R-:W-:Y:S02]  /*4ee0*/  IMAD R5, R118, 0x5, RZ ;  /* 0x0000000576057824 */ /* 0x000fe400078e02ff */
[C-C-:B------:R-:W-:Y:S01]  /*4ef0*/  IMAD.WIDE R138, R142.reuse, 0x4, R126.reuse ;  /* 0x000000048e8a7825 */ /* 0x140fe200078e027e */
[----:B------:R2:W-:Y:S03]  /*4f00*/  STL.64 [R1+0x108], R8 ;  /* 0x0001080801007387 */ /* 0x0005e60000100a00 */
[C---:B---3--:R-:W-:Y:S01]  /*4f10*/  IMAD.WIDE R128, R3.reuse, 0x4, R126 ;  /* 0x0000000403807825 */ /* 0x048fe200078e027e */
[----:B------:R2:W-:Y:S03]  /*4f20*/  LDGSTS.E [R153+0x800c], desc[UR34][R8.64], !P6 ;  /* 0x0800c00008997fae */ /* 0x0005e6000f121862 */
[--C-:B------:R-:W-:Y:S01]  /*4f30*/  IMAD.WIDE R140, R142, 0x4, R124.reuse ;  /* 0x000000048e8c7825 */ /* 0x100fe200078e027c */
[----:B------:R3:W-:Y:S03]  /*4f40*/  STL.64 [R1+0x100], R6 ;  /* 0x0001000601007387 */ /* 0x0007e60000100a00 */
[----:B-1----:R-:W-:Y:S01]  /*4f50*/  VIADD R11, R4, UR8 ;  /* 0x00000008040b7c36 */ /* 0x002fe20008000000 */
[----:B------:R3:W-:Y:S01]  /*4f60*/  LDGSTS.E [R153+0xc00c], desc[UR34][R6.64], !P6 ;  /* 0x0c00c00006997fae */ /* 0x0007e2000f121862 */
[----:B------:R-:W-:Y:S01]  /*4f70*/  ISETP.GE.U32.AND P6, PT, R0, 0x7fffffd6, PT ;  /* 0x7fffffd60000780c */ /* 0x000fe20003fc6070 */
[----:B------:R-:W-:Y:S01]  /*4f80*/  VIADD R0, R2, 0xfffffff4 ;  /* 0xfffffff402007836 */ /* 0x000fe20000000000 */
[----:B------:R-:W-:Y:S01]  /*4f90*/  LOP3.LUT R4, R22, 0x20, RZ, 0x3c, !PT ;  /* 0x0000002016047812 */ /* 0x000fe200078e3cff */
[----:B--2---:R-:W-:Y:S01]  /*4fa0*/  IMAD.WIDE R8, R3, 0x4, R124 ;  /* 0x0000000403087825 */ /* 0x004fe200078e027c */
[----:B------:R1:W-:Y:S03]  /*4fb0*/  STL.64 [R1+0xf8], R130 ;  /* 0x0000f88201007387 */ /* 0x0003e60000100a00 */
[----:B------:R-:W-:Y:S01]  /*4fc0*/  VIADD R10, R4, UR8 ;  /* 0x00000008040a7c36 */ /* 0x000fe20008000000 */
[----:B------:R1:W-:Y:S01]  /*4fd0*/  LDGSTS.E [R11], desc[UR34][R130.64], !P1 ;  /* 0x00000000820b7fae */ /* 0x0003e2000c921862 */
[----:B------:R-:W-:-:S03]  /*4fe0*/  IMAD.WIDE R142, R142, 0x4, R120 ;  /* 0x000000048e8e7825 */ /* 0x000fc600078e0278 */
[----:B------:R2:W-:Y:S01]  /*4ff0*/  STL.64 [R1+0xf0], R128 ;  /* 0x0000f08001007387 */ /* 0x0005e20000100a00 */
[----:B---3--:R-:W-:-:S03]  /*5000*/  IMAD.WIDE R6, R3, 0x4, R120 ;  /* 0x0000000403067825 */ /* 0x008fc600078e0278 */
[----:B------:R2:W-:Y:S01]  /*5010*/  LDGSTS.E [R11+0x4000], desc[UR34][R128.64], !P1 ;  /* 0x04000000800b7fae */ /* 0x0005e2000c921862 */
[----:B------:R-:W-:Y:S02]  /*5020*/  IMAD R3, R118, 0x6, RZ ;  /* 0x0000000676037824 */ /* 0x000fe400078e02ff */
[C-C-:B------:R-:W-:Y:S01]  /*5030*/  IMAD.WIDE R144, R150.reuse, 0x4, R122.reuse ;  /* 0x0000000496907825 */ /* 0x140fe200078e027a */
[----:B------:R3:W-:Y:S03]  /*5040*/  STL.64 [R1+0xe8], R8 ;  /* 0x0000e80801007387 */ /* 0x0007e60000100a00 */
[C---:B-1----:R-:W-:Y:S01]  /*5050*/  IMAD.WIDE R130, R5.reuse, 0x4, R122 ;  /* 0x0000000405827825 */ /* 0x042fe200078e027a */
[----:B------:R3:W-:Y:S03]  /*5060*/  LDGSTS.E [R11+0x8000], desc[UR34][R8.64], !P1 ;  /* 0x08000000080b7fae */ /* 0x0007e6000c921862 */
[--C-:B------:R-:W-:Y:S01]  /*5070*/  IMAD.WIDE R146, R150, 0x4, R126.reuse ;  /* 0x0000000496927825 */ /* 0x100fe200078e027e */
[----:B------:R1:W-:Y:S03]  /*5080*/  STL.64 [R1+0xe0], R6 ;  /* 0x0000e00601007387 */ /* 0x0003e60000100a00 */
[----:B--2---:R-:W-:Y:S01]  /*5090*/  IMAD.WIDE R128, R5, 0x4, R126 ;  /* 0x0000000405807825 */ /* 0x004fe200078e027e */
[----:B------:R1:W-:Y:S01]  /*50a0*/  LDGSTS.E [R11+0xc000], desc[UR34][R6.64], !P1 ;  /* 0x0c000000060b7fae */ /* 0x0003e2000c921862 */
[----:B------:R-:W-:-:S02]  /*50b0*/  ISETP.GE.U32.AND P1, PT, R0, 0x7fffffd5, PT ;  /* 0x7fffffd50000780c */ /* 0x000fc40003f26070 */
[----:B------:R-:W-:Y:S01]  /*50c0*/  VIADD R0, R2, 0xfffffff3 ;  /* 0xfffffff302007836 */ /* 0x000fe20000000000 */
[----:B------:R2:W-:Y:S01]  /*50d0*/  STL.64 [R1+0xd8], R130 ;  /* 0x0000d88201007387 */ /* 0x0005e20000100a00 */
[----:B---3--:R-:W-:-:S03]  /*50e0*/  IMAD.WIDE R8, R5, 0x4, R124 ;  /* 0x0000000405087825 */ /* 0x008fc600078e027c */
[----:B------:R2:W-:Y:S01]  /*50f0*/  LDGSTS.E [R11+0x4], desc[UR34][R130.64], !P0 ;  /* 0x00004000820b7fae */ /* 0x0005e2000c121862 */
[----:B------:R-:W-:-:S03]  /*5100*/  IMAD.WIDE R148, R150, 0x4, R124 ;  /* 0x0000000496947825 */ /* 0x000fc600078e027c */
[----:B------:R3:W-:Y:S01]  /*5110*/  STL.64 [R1+0xd0], R128 ;  /* 0x0000d08001007387 */ /* 0x0007e20000100a00 */
[----:B-1----:R-:W-:-:S03]  /*5120*/  IMAD.WIDE R6, R5, 0x4, R120 ;  /* 0x0000000405067825 */ /* 0x002fc600078e0278 */
[----:B------:R3:W-:Y:S01]  /*5130*/  LDGSTS.E [R11+0x4004], desc[UR34][R128.64], !P0 ;  /* 0x04004000800b7fae */ /* 0x0007e2000c121862 */
[----:B------:R-:W-:Y:S02]  /*5140*/  IMAD R5, R118, 0x7, RZ ;  /* 0x0000000776057824 */ /* 0x000fe400078e02ff */
[----:B------:R-:W-:Y:S01]  /*5150*/  IMAD.WIDE R150, R150, 0x4, R120 ;  /* 0x0000000496967825 */ /* 0x000fe200078e0278 */
[----:B------:R1:W-:Y:S03]  /*5160*/  STL.64 [R1+0xc8], R8 ;  /* 0x0000c80801007387 */ /* 0x0003e60000100a00 */
[C-C-:B--2---:R-:W-:Y:S01]  /*5170*/  IMAD.WIDE R130, R3.reuse, 0x4, R122.reuse ;  /* 0x0000000403827825 */ /* 0x144fe200078e027a */
[----:B------:R1:W-:Y:S03]  /*5180*/  LDGSTS.E [R11+0x8004], desc[UR34][R8.64], !P0 ;  /* 0x08004000080b7fae */ /* 0x0003e6000c121862 */
[----:B------:R-:W-:Y:S01]  /*5190*/  IMAD.WIDE R158, R164, 0x4, R122 ;  /* 0x00000004a49e7825 */ /* 0x000fe200078e027a */
[----:B------:R2:W-:Y:S03]  /*51a0*/  STL.64 [R1+0xc0], R6 ;  /* 0x0000c00601007387 */ /* 0x0005e60000100a00 */
[----:B---3--:R-:W-:Y:S01]  /*51b0*/  IMAD.WIDE R128, R3, 0x4, R126 ;  /* 0x0000000403807825 */ /* 0x008fe200078e027e */
[----:B------:R2:W-:Y:S01]  /*51c0*/  LDGSTS.E [R11+0xc004], desc[UR34][R6.64], !P0 ;  /* 0x0c004000060b7fae */ /* 0x0005e2000c121862 */
[----:B------:R-:W-:-:S02]  /*51d0*/  ISETP.GE.U32.AND P0, PT, R0, 0x7fffffd4, PT ;  /* 0x7fffffd40000780c */ /* 0x000fc40003f06070 */
        /* <DEDUP_REMOVED lines=8> */
[----:B------:R-:W-:Y:S02]  /*5260*/  IMAD.SHL.U32 R3, R118, 0x8, RZ ;  /* 0x0000000876037824 */ /* 0x000fe400078e00ff */
[C---:B------:R-:W-:Y:S01]  /*5270*/  IMAD.WIDE R162, R164.reuse, 0x4, R124 ;  /* 0x00000004a4a27825 */ /* 0x040fe200078e027c */
[----:B------:R2:W-:Y:S03]  /*5280*/  STL.64 [R1+0xa8], R8 ;  /* 0x0000a80801007387 */ /* 0x0005e60000100a00 */
[C---:B---3--:R-:W-:Y:S01]  /*5290*/  IMAD.WIDE R130, R5.reuse, 0x4, R122 ;  /* 0x0000000405827825 */ /* 0x048fe200078e027a */
[----:B------:R2:W-:Y:S03]  /*52a0*/  LDGSTS.E [R11+0x8008], desc[UR34][R8.64], !P2 ;  /* 0x08008000080b7fae */ /* 0x0005e6000d121862 */
[----:B------:R-:W-:Y:S01]  /*52b0*/  IMAD.WIDE R164, R164, 0x4, R120 ;  /* 0x00000004a4a47825 */ /* 0x000fe200078e0278 */
[----:B------:R3:W-:Y:S03]  /*52c0*/  STL.64 [R1+0xa0], R6 ;  /* 0x0000a00601007387 */ /* 0x0007e60000100a00 */
[----:B-1----:R-:W-:Y:S01]  /*52d0*/  IMAD.WIDE R128, R5, 0x4, R126 ;  /* 0x0000000405807825 */ /* 0x002fe200078e027e */
[----:B------:R3:W-:Y:S01]  /*52e0*/  LDGSTS.E [R11+0xc008], desc[UR34][R6.64], !P2 ;  /* 0x0c008000060b7fae */ /* 0x0007e2000d121862 */
[----:B------:R-:W-:-:S02]  /*52f0*/  ISETP.GE.U32.AND P2, PT, R0, 0x7fffffd3, PT ;  /* 0x7fffffd30000780c */ /* 0x000fc40003f46070 */
[----:B------:R-:W-:Y:S01]  /*5300*/  VIADD R0, R2, 0xfffffff1 ;  /* 0xfffffff102007836 */ /* 0x000fe20000000000 */
[----:B------:R1:W-:Y:S01]  /*5310*/  STL.64 [R1+0x98], R130 ;  /* 0x0000988201007387 */ /* 0x0003e20000100a00 */
[----:B--2---:R-:W-:-:S03]  /*5320*/  IMAD.WIDE R8, R5, 0x4, R124 ;  /* 0x0000000405087825 */ /* 0x004fc600078e027c */
[----:B------:R1:W-:Y:S01]  /*5330*/  LDGSTS.E [R11+0xc], desc[UR34][R130.64], !P3 ;  /* 0x0000c000820b7fae */ /* 0x0003e2000d921862 */
[----:B------:R-:W-:-:S03]  /*5340*/  IMAD.WIDE R166, R172, 0x4, R122 ;  /* 0x00000004aca67825 */ /* 0x000fc600078e027a */
[----:B------:R2:W-:Y:S01]  /*5350*/  STL.64 [R1+0x90], R128 ;  /* 0x0000908001007387 */ /* 0x0005e20000100a00 */
[----:B---3--:R-:W-:-:S03]  /*5360*/  IMAD.WIDE R6, R5, 0x4, R120 ;  /* 0x0000000405067825 */ /* 0x008fc600078e0278 */
[----:B------:R2:W-:Y:S01]  /*5370*/  LDGSTS.E [R11+0x400c], desc[UR34][R128.64], !P3 ;  /* 0x0400c000800b7fae */ /* 0x0005e2000d921862 */
[----:B------:R-:W-:Y:S02]  /*5380*/  IMAD R5, R118, 0x9, RZ ;  /* 0x0000000976057824 */ /* 0x000fe400078e02ff */
[C---:B------:R-:W-:Y:S01]  /*5390*/  IMAD.WIDE R168, R172.reuse, 0x4, R126 ;  /* 0x00000004aca87825 */ /* 0x040fe200078e027e */
[----:B------:R3:W-:Y:S03]  /*53a0*/  STL.64 [R1+0x88], R8 ;  /* 0x0000880801007387 */ /* 0x0007e60000100a00 */
[C---:B-1----:R-:W-:Y:S01]  /*53b0*/  IMAD.WIDE R130, R3.reuse, 0x4, R122 ;  /* 0x0000000403827825 */ /* 0x042fe200078e027a */
[----:B------:R3:W-:Y:S03]  /*53c0*/  LDGSTS.E [R11+0x800c], desc[UR34][R8.64], !P3 ;  /* 0x0800c000080b7fae */ /* 0x0007e6000d921862 */
[----:B------:R-:W-:Y:S01]  /*53d0*/  IMAD.WIDE R170, R172, 0x4, R124 ;  /* 0x00000004acaa7825 */ /* 0x000fe200078e027c */
[----:B------:R1:W-:Y:S03]  /*53e0*/  STL.64 [R1+0x80], R6 ;  /* 0x0000800601007387 */ /* 0x0003e60000100a00 */
[----:B--2---:R-:W-:Y:S01]  /*53f0*/  IMAD.WIDE R128, R3, 0x4, R126 ;  /* 0x0000000403807825 */ /* 0x004fe200078e027e */
[----:B------:R1:W-:Y:S01]  /*5400*/  LDGSTS.E [R11+0xc00c], desc[UR34][R6.64], !P3 ;  /* 0x0c00c000060b7fae */ /* 0x0003e2000d921862 */
[----:B------:R-:W-:-:S02]  /*5410*/  ISETP.GE.U32.AND P3, PT, R0, 0x7fffffd2, PT ;  /* 0x7fffffd20000780c */ /* 0x000fc40003f66070 */
[----:B------:R-:W-:Y:S01]  /*5420*/  VIADD R0, R2, 0xfffffff0 ;  /* 0xfffffff002007836 */ /* 0x000fe20000000000 */
[----:B------:R2:W-:Y:S01]  /*5430*/  STL.64 [R1+0x78], R130 ;  /* 0x0000788201007387 */ /* 0x0005e20000100a00 */
[----:B---3--:R-:W-:-:S03]  /*5440*/  IMAD.WIDE R8, R3, 0x4, R124 ;  /* 0x0000000403087825 */ /* 0x008fc600078e027c */
[----:B------:R2:W-:Y:S01]  /*5450*/  LDGSTS.E [R10], desc[UR34][R130.64], !P4 ;  /* 0x00000000820a7fae */ /* 0x0005e2000e121862 */
[----:B------:R-:W-:-:S03]  /*5460*/  IMAD.WIDE R172, R172, 0x4, R120 ;  /* 0x00000004acac7825 */ /* 0x000fc600078e0278 */
[----:B------:R3:W-:Y:S01]  /*5470*/  STL.64 [R1+0x70], R128 ;  /* 0x0000708001007387 */ /* 0x0007e20000100a00 */
[----:B-1----:R-:W-:-:S03]  /*5480*/  IMAD.WIDE R6, R3, 0x4, R120 ;  /* 0x0000000403067825 */ /* 0x002fc600078e0278 */
[----:B------:R3:W-:Y:S01]  /*5490*/  LDGSTS.E [R10+0x4000], desc[UR34][R128.64], !P4 ;  /* 0x04000000800a7fae */ /* 0x0007e2000e121862 */
[----:B------:R-:W-:Y:S02]  /*54a0*/  IMAD R3, R118, 0xa, RZ ;  /* 0x0000000a76037824 */ /* 0x000fe400078e02ff */
[C-C-:B------:R-:W-:Y:S01]  /*54b0*/  IMAD.WIDE R174, R180.reuse, 0x4, R122.reuse ;  /* 0x00000004b4ae7825 */ /* 0x140fe200078e027a */
[----:B------:R1:W-:Y:S03]  /*54c0*/  STL.64 [R1+0x68], R8 ;  /* 0x0000680801007387 */ /* 0x0003e60000100a00 */
[C---:B--2---:R-:W-:Y:S01]  /*54d0*/  IMAD.WIDE R130, R5.reuse, 0x4, R122 ;  /* 0x0000000405827825 */ /* 0x044fe200078e027a */
[----:B------:R1:W-:Y:S03]  /*54e0*/  LDGSTS.E [R10+0x8000], desc[UR34][R8.64], !P4 ;  /* 0x08000000080a7fae */ /* 0x0003e6000e121862 */
[--C-:B------:R-:W-:Y:S01]  /*54f0*/  IMAD.WIDE R176, R180, 0x4, R126.reuse ;  /* 0x00000004b4b07825 */ /* 0x100fe200078e027e */
        /* <DEDUP_REMOVED lines=16> */
[----:B------:R2:W-:Y:S03]  /*5600*/  LDGSTS.E [R10+0x8004], desc[UR34][R8.64], !P5 ;  /* 0x08004000080a7fae */ /* 0x0005e6000e921862 */
[----:B------:R-:W-:Y:S01]  /*5610*/  IMAD.MOV.U32 R4, RZ, RZ, R186 ;  /* 0x000000ffff047224 */ /* 0x000fe200078e00ba */
[----:B------:R3:W-:Y:S01]  /*5620*/  STL.64 [R1+0x40], R6 ;  /* 0x0000400601007387 */ /* 0x0007e20000100a00 */
[----:B-1----:R-:W-:-:S03]  /*5630*/  IMAD.WIDE R128, R3, 0x4, R126 ;  /* 0x0000000403807825 */ /* 0x002fc600078e027e */
[----:B------:R3:W-:Y:S01]  /*5640*/  LDGSTS.E [R10+0xc004], desc[UR34][R6.64], !P5 ;  /* 0x0c004000060a7fae */ /* 0x0007e2000e921862 */
[----:B------:R-:W-:Y:S01]  /*5650*/  ISETP.GE.U32.AND P5, PT, R0, 0x7fffffd0, PT ;  /* 0x7fffffd00000780c */ /* 0x000fe20003fa6070 */
[----:B------:R-:W-:Y:S02]  /*5660*/  VIADD R0, R2, 0xffffffee ;  /* 0xffffffee02007836 */ /* 0x000fe40000000000 */
[C---:B--2---:R-:W-:Y:S01]  /*5670*/  IMAD.WIDE R8, R3.reuse, 0x4, R124 ;  /* 0x0000000403087825 */ /* 0x044fe200078e027c */
[----:B------:R1:W-:Y:S03]  /*5680*/  STL.64 [R1+0x38], R130 ;  /* 0x0000388201007387 */ /* 0x0003e60000100a00 */
[----:B------:R-:W-:Y:S01]  /*5690*/  IMAD.WIDE R190, R196, 0x4, R122 ;  /* 0x00000004c4be7825 */ /* 0x000fe200078e027a */
[----:B------:R1:W-:Y:S03]  /*56a0*/  LDGSTS.E [R10+0x8], desc[UR34][R130.64], !P6 ;  /* 0x00008000820a7fae */ /* 0x0003e6000f121862 */
[----:B---3--:R-:W-:Y:S01]  /*56b0*/  IMAD.WIDE R6, R3, 0x4, R120 ;  /* 0x0000000403067825 */ /* 0x008fe200078e0278 */
[----:B------:R2:W-:Y:S01]  /*56c0*/  STL.64 [R1+0x30], R128 ;  /* 0x0000308001007387 */ /* 0x0005e20000100a00 */
[----:B------:R-:W-:-:S02]  /*56d0*/  LOP3.LUT R3, R22, 0x30, RZ, 0x3c, !PT ;  /* 0x0000003016037812 */ /* 0x000fc400078e3cff */
[C---:B------:R-:W-:Y:S01]  /*56e0*/  IMAD.WIDE R192, R196.reuse, 0x4, R126 ;  /* 0x00000004c4c07825 */ /* 0x040fe200078e027e */
[----:B------:R2:W-:Y:S03]  /*56f0*/  LDGSTS.E [R10+0x4008], desc[UR34][R128.64], !P6 ;  /* 0x04008000800a7fae */ /* 0x0005e6000f121862 */
        /* <DEDUP_REMOVED lines=17> */
[----:B------:R-:W-:Y:S02]  /*5810*/  IMAD.MOV.U32 R5, RZ, RZ, R187 ;  /* 0x000000ffff057224 */ /* 0x000fe400078e00bb */
[----:B------:R-:W-:Y:S01]  /*5820*/  IMAD.WIDE R186, R188, 0x4, R124 ;  /* 0x00000004bcba7825 */ /* 0x000fe200078e027c */
[----:B------:R1:W-:Y:S03]  /*5830*/  STL.64 [R1+0x8], R8 ;  /* 0x0000080801007387 */ /* 0x0003e60000100a00 */
[--C-:B--2---:R-:W-:Y:S01]  /*5840*/  IMAD.WIDE R130, R134, 0x4, R126.reuse ;  /* 0x0000000486827825 */ /* 0x104fe200078e027e */
[----:B------:R1:W-:Y:S03]  /*5850*/  LDGSTS.E [R10+0x800c], desc[UR34][R8.64], !P1 ;  /* 0x0800c000080a7fae */ /* 0x0003e6000c921862 */
[----:B------:R-:W-:Y:S01]  /*5860*/  IMAD.WIDE R200, R204, 0x4, R126 ;  /* 0x00000004ccc87825 */ /* 0x000fe200078e027e */
[----:B------:R2:W-:Y:S01]  /*5870*/  LDGSTS.E [R10+0xc00c], desc[UR34][R6.64], !P1 ;  /* 0x0c00c000060a7fae */ /* 0x0005e2000c921862 */
[----:B------:R-:W-:-:S02]  /*5880*/  ISETP.GE.U32.AND P1, PT, R0, 0x7fffffce, PT ;  /* 0x7fffffce0000780c */ /* 0x000fc40003f26070 */
[----:B------:R-:W-:Y:S01]  /*5890*/  VIADD R0, R2, 0xffffffec ;  /* 0xffffffec02007836 */ /* 0x000fe20000000000 */
[----:B------:R2:W-:Y:S01]  /*58a0*/  STL.64 [R1], R6 ;  /* 0x0000000601007387 */ /* 0x0005e20000100a00 */
[----:B---3--:R-:W-:-:S03]  /*58b0*/  IMAD.WIDE R128, R134, 0x4, R122 ;  /* 0x0000000486807825 */ /* 0x008fc600078e027a */
[----:B------:R-:W-:Y:S01]  /*58c0*/  STL.64 [R1+0x15b8], R250 ;  /* 0x0015b8fa01007387 */ /* 0x000fe20000100a00 */
[----:B-1----:R-:W-:Y:S01]  /*58d0*/  VIADD R9, R3, UR8 ;  /* 0x0000000803097c36 */ /* 0x002fe20008000000 */
[----:B------:R-:W-:Y:S01]  /*58e0*/  LOP3.LUT R3, R22, 0x40, RZ, 0x3c, !PT ;  /* 0x0000004016037812 */ /* 0x000fe200078e3cff */
[----:B------:R-:W-:Y:S01]  /*58f0*/  IMAD.WIDE R134, R134, 0x4, R120 ;  /* 0x0000000486867825 */ /* 0x000fe200078e0278 */
[----:B------:R1:W-:Y:S03]  /*5900*/  STL.64 [R1+0x15c0], R248 ;  /* 0x0015c0f801007387 */ /* 0x0003e60000100a00 */
[----:B------:R-:W-:Y:S01]  /*5910*/  VIADD R8, R3, UR8 ;  /* 0x0000000803087c36 */ /* 0x000fe20008000000 */
[----:B------:R-:W-:Y:S01]  /*5920*/  LDGSTS.E [R9], desc[UR34][R250.64], !P0 ;  /* 0x00000000fa097fae */ /* 0x000fe2000c121862 */
[----:B------:R-:W-:Y:S01]  /*5930*/  LOP3.LUT R3, R22, 0x50, RZ, 0x3c, !PT ;  /* 0x0000005016037812 */ /* 0x000fe200078e3cff */
[----:B------:R-:W-:-:S02]  /*5940*/  IMAD.WIDE R202, R204, 0x4, R124 ;  /* 0x00000004ccca7825 */ /* 0x000fc400078e027c */
[----:B------:R1:W-:Y:S02]  /*5950*/  LDGSTS.E [R9+0x4000], desc[UR34][R248.64], !P0 ;  /* 0x04000000f8097fae */ /* 0x0003e4000c121862 */
[----:B--2---:R-:W-:Y:S01]  /*5960*/  VIADD R7, R3, UR8 ;  /* 0x0000000803077c36 */ /* 0x004fe20008000000 */
[----:B------:R-:W-:Y:S01]  /*5970*/  LOP3.LUT R3, R22, 0x60, RZ, 0x3c, !PT ;  /* 0x0000006016037812 */ /* 0x000fe200078e3cff */
[----:B------:R2:W-:Y:S01]  /*5980*/  LDGSTS.E [R9+0x8000], desc[UR34][R246.64], !P0 ;  /* 0x08000000f6097fae */ /* 0x0005e2000c121862 */
[----:B------:R-:W-:-:S03]  /*5990*/  IMAD.WIDE R204, R204, 0x4, R120 ;  /* 0x00000004cccc7825 */ /* 0x000fc600078e0278 */
[----:B------:R3:W-:Y:S01]  /*59a0*/  LDGSTS.E [R9+0xc000], desc[UR34][R244.64], !P0 ;  /* 0x0c000000f4097fae */ /* 0x0007e2000c121862 */
[----:B------:R-:W-:Y:S01]  /*59b0*/  ISETP.GE.U32.AND P0, PT, R0, 0x7fffffcd, PT ;  /* 0x7fffffcd0000780c */ /* 0x000fe20003f06070 */
[----:B------:R-:W-:Y:S02]  /*59c0*/  VIADD R0, R2, 0xffffffeb ;  /* 0xffffffeb02007836 */ /* 0x000fe40000000000 */
[----:B------:R4:W-:Y:S01]  /*59d0*/  LDGSTS.E [R9+0x4], desc[UR34][R242.64], !P2 ;  /* 0x00004000f2097fae */ /* 0x0009e2000d121862 */
[----:B-1----:R-:W-:Y:S02]  /*59e0*/  IMAD.MOV.U32 R248, RZ, RZ, R182 ;  /* 0x000000fffff87224 */ /* 0x002fe400078e00b6 */
[----:B------:R-:W-:Y:S01]  /*59f0*/  IMAD.MOV.U32 R249, RZ, RZ, R183 ;  /* 0x000000fffff97224 */ /* 0x000fe200078e00b7 */
[----:B------:R1:W-:Y:S01]  /*5a00*/  LDGSTS.E [R9+0x4004], desc[UR34][R240.64], !P2 ;  /* 0x04004000f0097fae */ /* 0x0003e2000d121862 */
[----:B------:R-:W-:Y:S02]  /*5a10*/  IMAD.MOV.U32 R250, RZ, RZ, R184 ;  /* 0x000000fffffa7224 */ /* 0x000fe400078e00b8 */
[----:B------:R-:W-:Y:S01]  /*5a20*/  IMAD.MOV.U32 R251, RZ, RZ, R185 ;  /* 0x000000fffffb7224 */ /* 0x000fe200078e00b9 */
[----:B------:R1:W-:Y:S01]  /*5a30*/  LDGSTS.E [R9+0x8004], desc[UR34][R238.64], !P2 ;  /* 0x08004000ee097fae */ /* 0x0003e2000d121862 */
[----:B------:R-:W-:-:S03]  /*5a40*/  IMAD.WIDE R182, R188, 0x4, R122 ;  /* 0x00000004bcb67825 */ /* 0x000fc600078e027a */
[----:B------:R-:W-:Y:S01]  /*5a50*/  LDGSTS.E [R9+0xc004], desc[UR34][R236.64], !P2 ;  /* 0x0c004000ec097fae */ /* 0x000fe2000d121862 */
[----:B------:R-:W-:Y:S01]  /*5a60*/  ISETP.GE.U32.AND P2, PT, R0, 0x7fffffcc, PT ;  /* 0x7fffffcc0000780c */ /* 0x000fe20003f46070 */
[----:B------:R-:W-:Y:S02]  /*5a70*/  VIADD R0, R2, 0xffffffea ;  /* 0xffffffea02007836 */ /* 0x000fe40000000000 */
[----:B------:R1:W-:Y:S01]  /*5a80*/  LDGSTS.E [R9+0x8], desc[UR34][R128.64], !P3 ;  /* 0x0000800080097fae */ /* 0x0003e2000d921862 */
[----:B------:R-:W-:-:S03]  /*5a90*/  IMAD.WIDE R184, R188, 0x4, R126 ;  /* 0x00000004bcb87825 */ /* 0x000fc600078e027e */
[----:B------:R-:W-:Y:S01]  /*5aa0*/  LDGSTS.E [R9+0x4008], desc[UR34][R130.64], !P3 ;  /* 0x0400800082097fae */ /* 0x000fe2000d921862 */
[----:B------:R-:W-:-:S03]  /*5ab0*/  IMAD.WIDE R188, R188, 0x4, R120 ;  /* 0x00000004bcbc7825 */ /* 0x000fc600078e0278 */
[----:B------:R1:W-:Y:S01]  /*5ac0*/  LDGSTS.E [R9+0x8008], desc[UR34][R132.64], !P3 ;  /* 0x0800800084097fae */ /* 0x0003e2000d921862 */
[----:B------:R-:W-:-:S03]  /*5ad0*/  IMAD.WIDE R206, R212, 0x4, R122 ;  /* 0x00000004d4ce7825 */ /* 0x000fc600078e027a */
[----:B------:R-:W-:Y:S01]  /*5ae0*/  LDGSTS.E [R9+0xc008], desc[UR34][R134.64], !P3 ;  /* 0x0c00800086097fae */ /* 0x000fe2000d921862 */
[----:B------:R-:W-:Y:S01]  /*5af0*/  ISETP.GE.U32.AND P3, PT, R0, 0x7fffffcb, PT ;  /* 0x7fffffcb0000780c */ /* 0x000fe20003f66070 */
[----:B------:R-:W-:Y:S02]  /*5b00*/  VIADD R0, R2, 0xffffffe9 ;  /* 0xffffffe902007836 */ /* 0x000fe40000000000 */
[----:B------:R-:W-:Y:S01]  /*5b10*/  LDGSTS.E [R9+0xc], desc[UR34][R136.64], !P4 ;  /* 0x0000c00088097fae */ /* 0x000fe2000e121862 */
[----:B------:R-:W-:-:S03]  /*5b20*/  IMAD.WIDE R208, R212, 0x4, R126 ;  /* 0x00000004d4d07825 */ /* 0x000fc600078e027e */
[----:B------:R-:W-:Y:S01]  /*5b30*/  LDGSTS.E [R9+0x400c], desc[UR34][R138.64], !P4 ;  /* 0x0400c0008a097fae */ /* 0x000fe2000e121862 */
[----:B------:R-:W-:-:S03]  /*5b40*/  IMAD.WIDE R210, R212, 0x4, R124 ;  /* 0x00000004d4d27825 */ /* 0x000fc600078e027c */
[----:B------:R-:W-:Y:S01]  /*5b50*/  LDGSTS.E [R9+0x800c], desc[UR34][R140.64], !P4 ;  /* 0x0800c0008c097fae */ /* 0x000fe2000e121862 */
[----:B------:R-:W-:-:S03]  /*5b60*/  IMAD.WIDE R212, R212, 0x4, R120 ;  /* 0x00000004d4d47825 */ /* 0x000fc600078e0278 */
[----:B------:R-:W-:Y:S01]  /*5b70*/  LDGSTS.E [R9+0xc00c], desc[UR34][R142.64], !P4 ;  /* 0x0c00c0008e097fae */ /* 0x000fe2000e121862 */
[----:B------:R-:W-:Y:S01]  /*5b80*/  ISETP.GE.U32.AND P4, PT, R0, 0x7fffffca, PT ;  /* 0x7fffffca0000780c */ /* 0x000fe20003f86070 */
[----:B------:R-:W-:Y:S02]  /*5b90*/  VIADD R0, R2, 0xffffffe8 ;  /* 0xffffffe802007836 */ /* 0x000fe40000000000 */
[----:B------:R-:W-:Y:S01]  /*5ba0*/  LDGSTS.E [R8], desc[UR34][R144.64], !P5 ;  /* 0x0000000090087fae */ /* 0x000fe2000e921862 */
[----:B------:R-:W-:Y:S02]  /*5bb0*/  VIADD R6, R3, UR8 ;  /* 0x0000000803067c36 */ /* 0x000fe40008000000 */
[C---:B------:R-:W-:Y:S01]  /*5bc0*/  IMAD.WIDE R214, R222.reuse, 0x4, R122 ;  /* 0x00000004ded67825 */ /* 0x040fe200078e027a */
[----:B------:R-:W-:Y:S03]  /*5bd0*/  LDGSTS.E [R8+0x4000], desc[UR34][R146.64], !P5 ;  /* 0x0400000092087fae */ /* 0x000fe6000e921862 */
[C---:B------:R-:W-:Y:S01]  /*5be0*/  IMAD.WIDE R218, R222.reuse, 0x4, R126 ;  /* 0x00000004deda7825 */ /* 0x040fe200078e027e */
[----:B------:R-:W-:Y:S03]  /*5bf0*/  LDGSTS.E [R8+0x8000], desc[UR34][R148.64], !P5 ;  /* 0x0800000094087fae */ /* 0x000fe6000e921862 */
[----:B------:R-:W-:Y:S01]  /*5c00*/  IMAD.WIDE R220, R222, 0x4, R124 ;  /* 0x00000004dedc7825 */ /* 0x000fe200078e027c */
[----:B------:R-:W-:Y:S01]  /*5c10*/  LDGSTS.E [R8+0xc000], desc[UR34][R150.64], !P5 ;  /* 0x0c00000096087fae */ /* 0x000fe2000e921862 */
[----:B------:R-:W-:-:S02]  /*5c20*/  ISETP.GE.U32.AND P5, PT, R0, 0x7fffffc9, PT ;  /* 0x7fffffc90000780c */ /* 0x000fc40003fa6070 */
[----:B------:R-:W-:Y:S01]  /*5c30*/  VIADD R0, R2, 0xffffffe7 ;  /* 0xffffffe702007836 */ /* 0x000fe20000000000 */
        /* <DEDUP_REMOVED lines=13> */
[----:B------:R-:W-:Y:S04]  /*5d10*/  LDGSTS.E [R8+0x8008], desc[UR34][R170.64], !P1 ;  /* 0x08008000aa087fae */ /* 0x000fe8000c921862 */
[----:B------:R-:W-:Y:S01]  /*5d20*/  LDGSTS.E [R8+0xc008], desc[UR34][R172.64], !P1 ;  /* 0x0c008000ac087fae */ /* 0x000fe2000c921862 */
[----:B------:R-:W-:Y:S01]  /*5d30*/  ISETP.GE.U32.AND P1, PT, R0, 0x7fffffc7, PT ;  /* 0x7fffffc70000780c */ /* 0x000fe20003f26070 */
[----:B------:R-:W-:Y:S02]  /*5d40*/  VIADD R0, R2, 0xffffffe5 ;  /* 0xffffffe502007836 */ /* 0x000fe40000000000 */
[----:B------:R-:W-:Y:S04]  /*5d50*/  LDGSTS.E [R8+0xc], desc[UR34][R174.64], !P0 ;  /* 0x0000c000ae087fae */ /* 0x000fe8000c121862 */
[----:B------:R-:W-:Y:S04]  /*5d60*/  LDGSTS.E [R8+0x400c], desc[UR34][R176.64], !P0 ;  /* 0x0400c000b0087fae */ /* 0x000fe8000c121862 */
[----:B------:R-:W-:Y:S04]  /*5d70*/  LDGSTS.E [R8+0x800c], desc[UR34][R178.64], !P0 ;  /* 0x0800c000b2087fae */ /* 0x000fe8000c121862 */
[----:B------:R-:W-:Y:S01]  /*5d80*/  LDGSTS.E [R8+0xc00c], desc[UR34][R180.64], !P0 ;  /* 0x0c00c000b4087fae */ /* 0x000fe2000c121862 */
[----:B------:R-:W-:Y:S01]  /*5d90*/  ISETP.GE.U32.AND P0, PT, R0, 0x7fffffc6, PT ;  /* 0x7fffffc60000780c */ /* 0x000fe20003f06070 */
[----:B------:R-:W-:-:S02]  /*5da0*/  VIADD R0, R2, 0xffffffe4 ;  /* 0xffffffe402007836 */ /* 0x000fc40000000000 */
[----:B------:R-:W-:Y:S04]  /*5db0*/  LDGSTS.E [R7], desc[UR34][R182.64], !P2 ;  /* 0x00000000b6077fae */ /* 0x000fe8000d121862 */
[----:B------:R-:W-:Y:S04]  /*5dc0*/  LDGSTS.E [R7+0x4000], desc[UR34][R184.64], !P2 ;  /* 0x04000000b8077fae */ /* 0x000fe8000d121862 */
[----:B------:R-:W-:Y:S04]  /*5dd0*/  LDGSTS.E [R7+0x8000], desc[UR34][R186.64], !P2 ;  /* 0x08000000ba077fae */ /* 0x000fe8000d121862 */
[----:B------:R-:W-:Y:S01]  /*5de0*/  LDGSTS.E [R7+0xc000], desc[UR34][R188.64], !P2 ;  /* 0x0c000000bc077fae */ /* 0x000fe2000d121862 */
[----:B------:R-:W-:Y:S01]  /*5df0*/  ISETP.GE.U32.AND P2, PT, R0, 0x7fffffc5, PT ;  /* 0x7fffffc50000780c */ /* 0x000fe20003f46070 */
[----:B------:R-:W-:-:S02]  /*5e00*/  VIADD R0, R2, 0xffffffe3 ;  /* 0xffffffe302007836 */ /* 0x000fc40000000000 */
[----:B------:R-:W-:Y:S04]  /*5e10*/  LDGSTS.E [R7+0x4], desc[UR34][R190.64], !P3 ;  /* 0x00004000be077fae */ /* 0x000fe8000d921862 */
        /* <DEDUP_REMOVED lines=17> */
[----:B------:R-:W-:Y:S04]  /*5f30*/  LDGSTS.E [R6], desc[UR34][R214.64], !P6 ;  /* 0x00000000d6067fae */ /* 0x000fe8000f121862 */
[----:B------:R2:W-:Y:S04]  /*5f40*/  STL.64 [R1+0x15c8], R246 ;  /* 0x0015c8f601007387 */ /* 0x0005e80000100a00 */
[----:B------:R-:W-:Y:S04]  /*5f50*/  LDGSTS.E [R6+0x4000], desc[UR34][R218.64], !P6 ;  /* 0x04000000da067fae */ /* 0x000fe8000f121862 */
[----:B------:R-:W-:Y:S01]  /*5f60*/  LDGSTS.E [R6+0x8000], desc[UR34][R220.64], !P6 ;  /* 0x08000000dc067fae */ /* 0x000fe2000f121862 */
[----:B--2---:R-:W-:-:S03]  /*5f70*/  IMAD.MOV.U32 R247, RZ, RZ, R157 ;  /* 0x000000fffff77224 */ /* 0x004fc600078e009d */
[----:B------:R-:W-:Y:S01]  /*5f80*/  LDGSTS.E [R6+0xc000], desc[UR34][R222.64], !P6 ;  /* 0x0c000000de067fae */ /* 0x000fe2000f121862 */
[----:B------:R-:W2:Y:S01]  /*5f90*/  LDC R157, c[0x0][0x230] ;  /* 0x00008c00ff9d7b82 */ /* 0x000ea20000000800 */
[----:B------:R-:W-:Y:S01]  /*5fa0*/  ISETP.GE.AND P6, PT, R152, R0, PT ;  /* 0x000000009800720c */ /* 0x000fe20003fc6270 */
[----:B------:R-:W-:Y:S01]  /*5fb0*/  IMAD.MOV.U32 R246, RZ, RZ, R154 ;  /* 0x000000fffff67224 */ /* 0x000fe200078e009a */
[----:B------:R-:W-:Y:S02]  /*5fc0*/  LDGSTS.E [R6+0x4], desc[UR34][R216.64], !P1 ;  /* 0x00004000d8067fae */ /* 0x000fe4000c921862 */
[----:B------:R-:W-:Y:S02]  /*5fd0*/  SEL R3, RZ, 0x4, P6 ;  /* 0x00000004ff037807 */ /* 0x000fe40003000000 */
[----:B------:R-:W-:Y:S01]  /*5fe0*/  LDGSTS.E [R6+0x4004], desc[UR34][R224.64], !P1 ;  /* 0x04004000e0067fae */ /* 0x000fe2000c921862 */
[----:B------:R-:W-:-:S03]  /*5ff0*/  ISETP.GE.U32.AND P6, PT, R0, 0x7fffffc1, PT ;  /* 0x7fffffc10000780c */ /* 0x000fc60003fc6070 */
[----:B------:R-:W-:Y:S04]  /*6000*/  LDGSTS.E [R6+0x8004], desc[UR34][R226.64], !P1 ;  /* 0x08004000e2067fae */ /* 0x000fe8000c921862 */
[----:B------:R-:W-:Y:S01]  /*6010*/  LDGSTS.E [R6+0xc004], desc[UR34][R228.64], !P1 ;  /* 0x0c004000e4067fae */ /* 0x000fe2000c921862 */
[----:B------:R-:W-:-:S03]  /*6020*/  ISETP.GT.AND P1, PT, R156, 0x1f, PT ;  /* 0x0000001f9c00780c */ /* 0x000fc60003f24270 */
[----:B------:R3:W-:Y:S01]  /*6030*/  STL.64 [R1+0x15d0], R244 ;  /* 0x0015d0f401007387 */ /* 0x0007e20000100a00 */
[----:B------:R-:W-:Y:S02]  /*6040*/  SEL R0, RZ, 0x4, !P1 ;  /* 0x00000004ff007807 */ /* 0x000fe40004800000 */
[----:B------:R-:W-:Y:S01]  /*6050*/  ISETP.GE.AND P1, PT, R152, R2, PT ;  /* 0x000000029800720c */ /* 0x000fe20003f26270 */
[----:B------:R4:W-:Y:S03]  /*6060*/  STL.64 [R1+0x15d8], R242 ;  /* 0x0015d8f201007387 */ /* 0x0009e60000100a00 */
[----:B------:R-:W-:Y:S01]  /*6070*/  SEL R2, R0, RZ, !P1 ;  /* 0x000000ff00027207 */ /* 0x000fe20004800000 */
[----:B------:R1:W-:Y:S01]  /*6080*/  STL.64 [R1+0x15e0], R240 ;  /* 0x0015e0f001007387 */ /* 0x0003e20000100a00 */
[----:B------:R-:W-:-:S03]  /*6090*/  ISETP.GT.AND P1, PT, R156, 0x3f, PT ;  /* 0x0000003f9c00780c */ /* 0x000fc60003f24270 */
[----:B------:R1:W-:Y:S01]  /*60a0*/  STL.64 [R1+0x15e8], R238 ;  /* 0x0015e8ee01007387 */ /* 0x0003e20000100a00 */
[----:B---3--:R-:W-:Y:S01]  /*60b0*/  IMAD.MOV.U32 R244, RZ, RZ, R232 ;  /* 0x000000fffff47224 */ /* 0x008fe200078e00e8 */
[----:B------:R-:W-:Y:S01]  /*60c0*/  SEL R0, R3, RZ, P1 ;  /* 0x000000ff03007207 */ /* 0x000fe20000800000 */
[----:B------:R-:W-:Y:S01]  /*60d0*/  IMAD.MOV.U32 R245, RZ, RZ, R233 ;  /* 0x000000fffff57224 */ /* 0x000fe200078e00e9 */
[----:B------:R-:W-:Y:S01]  /*60e0*/  STL.64 [R1+0x15f0], R236 ;  /* 0x0015f0ec01007387 */ /* 0x000fe20000100a00 */
[----:B----4-:R-:W-:Y:S01]  /*60f0*/  IMAD.MOV.U32 R242, RZ, RZ, R234 ;  /* 0x000000fffff27224 */ /* 0x010fe200078e00ea */
[----:B------:R-:W3:Y:S01]  /*6100*/  LDC R3, c[0x0][0x230] ;  /* 0x00008c00ff037b82 */ /* 0x000ee20000000800 */
[----:B------:R-:W-:Y:S01]  /*6110*/  IMAD.MOV.U32 R243, RZ, RZ, R235 ;  /* 0x000000fffff37224 */ /* 0x000fe200078e00eb */
[----:B------:R4:W-:Y:S01]  /*6120*/  STL.64 [R1+0x15f8], R128 ;  /* 0x0015f88001007387 */ /* 0x0009e20000100a00 */
[----:B-1----:R-:W-:Y:S01]  /*6130*/  IMAD.MOV.U32 R240, RZ, RZ, R4 ;  /* 0x000000fffff07224 */ /* 0x002fe200078e0004 */
[----:B------:R-:W-:Y:S01]  /*6140*/  ISETP.NE.U32.AND P1, PT, R2, RZ, PT ;  /* 0x000000ff0200720c */ /* 0x000fe20003f25070 */
[----:B------:R-:W-:Y:S01]  /*6150*/  IMAD R4, R118, 0x1a, RZ ;  /* 0x0000001a76047824 */ /* 0x000fe200078e02ff */
[----:B------:R-:W-:Y:S01]  /*6160*/  STL.64 [R1+0x1600], R130 ;  /* 0x0016008201007387 */ /* 0x000fe20000100a00 */
[----:B------:R-:W-:-:S02]  /*6170*/  IMAD.MOV.U32 R238, RZ, RZ, R230 ;  /* 0x000000ffffee7224 */ /* 0x000fc400078e00e6 */
[----:B------:R-:W-:Y:S01]  /*6180*/  IMAD.MOV.U32 R239, RZ, RZ, R231 ;  /* 0x000000ffffef7224 */ /* 0x000fe200078e00e7 */
[----:B------:R1:W-:Y:S01]  /*6190*/  STL.64 [R1+0x1608], R132 ;  /* 0x0016088401007387 */ /* 0x0003e20000100a00 */
[----:B------:R-:W-:-:S03]  /*61a0*/  IMAD.WIDE R230, R4, 0x4, R122 ;  /* 0x0000000404e67825 */ /* 0x000fc600078e027a */
[----:B------:R-:W-:Y:S01]  /*61b0*/  STL [R1+0x12cc], R156 ;  /* 0x0012cc9c01007387 */ /* 0x000fe20000100800 */
[----:B------:R-:W-:Y:S02]  /*61c0*/  IMAD.MOV.U32 R241, RZ, RZ, R5 ;  /* 0x000000fffff17224 */ /* 0x000fe400078e0005 */
[----:B------:R-:W-:Y:S01]  /*61d0*/  IMAD.WIDE R232, R4, 0x4, R126 ;  /* 0x0000000404e87825 */ /* 0x000fe200078e027e */
[----:B------:R-:W-:Y:S03]  /*61e0*/  LDGSTS.E [R6+0x8], desc[UR34][R230.64], !P0 ;  /* 0x00008000e6067fae */ /* 0x000fe6000c121862 */
[----:B------:R-:W-:Y:S01]  /*61f0*/  IMAD R5, R118, 0x1b, RZ ;  /* 0x0000001b76057824 */ /* 0x000fe200078e02ff */
[----:B------:R-:W-:Y:S01]  /*6200*/  LDGSTS.E [R6+0x4008], desc[UR34][R232.64], !P0 ;  /* 0x04008000e8067fae */ /* 0x000fe2000c121862 */
[----:B------:R-:W-:-:S04]  /*6210*/  IMAD.WIDE R234, R4, 0x4, R124 ;  /* 0x0000000404ea7825 */ /* 0x000fc800078e027c */
[----:B----4-:R-:W-:Y:S01]  /*6220*/  IMAD.WIDE R128, R4, 0x4, R120 ;  /* 0x0000000404807825 */ /* 0x010fe200078e0278 */
[----:B------:R-:W-:Y:S01]  /*6230*/  LDGSTS.E [R6+0x8008], desc[UR34][R234.64], !P0 ;  /* 0x08008000ea067fae */ /* 0x000fe2000c121862 */
[----:B------:R-:W4:Y:S02]  /*6240*/  LDC R4, c[0x0][0x230] ;  /* 0x00008c00ff047b82 */ /* 0x000f240000000800 */
[C---:B------:R-:W-:Y:S01]  /*6250*/  IMAD.WIDE R236, R5.reuse, 0x4, R122 ;  /* 0x0000000405ec7825 */ /* 0x040fe200078e027a */
[----:B------:R3:W-:Y:S03]  /*6260*/  STL.64 [R1+0x170], R128 ;  /* 0x0001708001007387 */ /* 0x0007e60000100a00 */
[----:B-1----:R-:W-:Y:S01]  /*6270*/  IMAD.WIDE R132, R5, 0x4, R126 ;  /* 0x0000000405847825 */ /* 0x002fe200078e027e */
[----:B------:R3:W-:Y:S01]  /*6280*/  LDGSTS.E [R6+0xc008], desc[UR34][R128.64], !P0 ;  /* 0x0c00800080067fae */ /* 0x0007e2000c121862 */
[----:B------:R-:W-:-:S02]  /*6290*/  ISETP.NE.U32.AND P0, PT, R0, RZ, PT ;  /* 0x000000ff0000720c */ /* 0x000fc40003f05070 */
[----:B------:R-:W-:Y:S01]  /*62a0*/  IMAD.WIDE R130, R5, 0x4, R124 ;  /* 0x0000000405827825 */ /* 0x000fe200078e027c */
[----:B------:R1:W-:Y:S03]  /*62b0*/  LDGSTS.E [R6+0xc], desc[UR34][R236.64], !P2 ;  /* 0x0000c000ec067fae */ /* 0x0003e6000d121862 */
[----:B--2---:R-:W-:Y:S01]  /*62c0*/  VIADD R0, R157, 0xffffffdf ;  /* 0xffffffdf9d007836 */ /* 0x004fe20000000000 */
[----:B------:R-:W-:Y:S01]  /*62d0*/  LDGSTS.E [R6+0x400c], desc[UR34][R132.64], !P2 ;  /* 0x0400c00084067fae */ /* 0x000fe2000d121862 */
[----:B------:R-:W-:Y:S01]  /*62e0*/  IMAD R2, R118, 0x1d, RZ ;  /* 0x0000001d76027824 */ /* 0x000fe200078e02ff */
[----:B------:R-:W2:Y:S01]  /*62f0*/  LDC R157, c[0x0][0x230] ;  /* 0x00008c00ff9d7b82 */ /* 0x000ea20000000800 */
[----:B---3--:R-:W-:Y:S01]  /*6300*/  IMAD.WIDE R128, R5, 0x4, R120 ;  /* 0x0000000405807825 */ /* 0x008fe200078e0278 */
[----:B------:R3:W-:Y:S01]  /*6310*/  LDGSTS.E [R6+0x800c], desc[UR34][R130.64], !P2 ;  /* 0x0800c00082067fae */ /* 0x0007e2000d121862 */
[----:B------:R-:W-:-:S03]  /*6320*/  LOP3.LUT R5, R22, 0x70, RZ, 0x3c, !PT ;  /* 0x0000007016057812 */ /* 0x000fc600078e3cff */
[----:B------:R3:W-:Y:S01]  /*6330*/  LDGSTS.E [R6+0xc00c], desc[UR34][R128.64], !P2 ;  /* 0x0c00c00080067fae */ /* 0x0007e2000d121862 */
[----:B------:R-:W-:Y:S01]  /*6340*/  ISETP.GE.U32.AND P2, PT, R0, 0x7fffffc0, PT ;  /* 0x7fffffc00000780c */ /* 0x000fe20003f46070 */
[----:B------:R-:W-:Y:S02]  /*6350*/  IMAD R0, R118, 0x1c, RZ ;  /* 0x0000001c76007824 */ /* 0x000fe400078e02ff */
[----:B------:R1:W-:Y:S01]  /*6360*/  STL.64 [R1+0x1f0], R236 ;  /* 0x0001f0ec01007387 */ /* 0x0003e20000100a00 */
[----:B------:R-:W-:-:S03]  /*6370*/  VIADD R5, R5, UR8 ;  /* 0x0000000805057c36 */ /* 0x000fc60008000000 */
[----:B------:R-:W-:Y:S04]  /*6380*/  STL.64 [R1+0x1e8], R132 ;  /* 0x0001e88401007387 */ /* 0x000fe80000100a00 */
[----:B------:R3:W-:Y:S01]  /*6390*/  STL.64 [R1+0x1e0], R130 ;  /* 0x0001e08201007387 */ /* 0x0007e20000100a00 */
[----:B-1----:R-:W-:-:S03]  /*63a0*/  IMAD.MOV.U32 R237, RZ, RZ, R247 ;  /* 0x000000ffffed7224 */ /* 0x002fc600078e00f7 */
[----:B------:R1:W-:Y:S01]  /*63b0*/  STL.64 [R1+0x1d0], R128 ;  /* 0x0001d08001007387 */ /* 0x0003e20000100a00 */
[----:B------:R-:W-:Y:S02]  /*63c0*/  IMAD.MOV.U32 R247, RZ, RZ, R155 ;  /* 0x000000fffff77224 */ /* 0x000fe400078e009b */
[C---:B------:R-:W-:Y:S01]  /*63d0*/  IMAD.WIDE R154, R0.reuse, 0x4, R122 ;  /* 0x00000004009a7825 */ /* 0x040fe200078e027a */
[----:B------:R4:W-:Y:S03]  /*63e0*/  STL.64 [R1+0x1408], R22 ;  /* 0x0014081601007387 */ /* 0x0009e60000100a00 */
[----:B---3--:R-:W-:Y:S01]  /*63f0*/  IMAD.WIDE R130, R0, 0x4, R126 ;  /* 0x0000000400827825 */ /* 0x008fe200078e027e */
[----:B------:R-:W-:Y:S03]  /*6400*/  LDGSTS.E [R5], desc[UR34][R154.64], !P3 ;  /* 0x000000009a057fae */ /* 0x000fe6000d921862 */
[----:B------:R-:W-:Y:S01]  /*6410*/  IMAD.WIDE R132, R2, 0x4, R122 ;  /* 0x0000000402847825 */ /* 0x000fe200078e027a */
[----:B------:R3:W-:Y:S03]  /*6420*/  LDGSTS.E [R5+0x4000], desc[UR34][R130.64], !P3 ;  /* 0x0400000082057fae */ /* 0x0007e6000d921862 */
[C---:B-1----:R-:W-:Y:S01]  /*6430*/  IMAD.WIDE R128, R0.reuse, 0x4, R124 ;  /* 0x0000000400807825 */ /* 0x042fe200078e027c */
[----:B------:R3:W-:Y:S03]  /*6440*/  STL.64 [R1+0x1b8], R130 ;  /* 0x0001b88201007387 */ /* 0x0007e60000100a00 */
[----:B----4-:R-:W-:Y:S01]  /*6450*/  IMAD.WIDE R22, R0, 0x4, R120 ;  /* 0x0000000400167825 */ /* 0x010fe200078e0278 */
[----:B------:R1:W-:Y:S03]  /*6460*/  LDGSTS.E [R5+0x8000], desc[UR34][R128.64], !P3 ;  /* 0x0800000080057fae */ /* 0x0003e6000d921862 */
[----:B------:R-:W-:Y:S01]  /*6470*/  VIADD R0, R252, 0xffffffde ;  /* 0xffffffdefc007836 */ /* 0x000fe20000000000 */
[----:B------:R1:W-:Y:S01]  /*6480*/  STL.64 [R1+0x1b0], R128 ;  /* 0x0001b08001007387 */ /* 0x0003e20000100a00 */
[----:B------:R-:W-:Y:S01]  /*6490*/  IMAD.MOV.U32 R236, RZ, RZ, R16 ;  /* 0x000000ffffec7224 */ /* 0x000fe200078e0010 */
[----:B------:R-:W4:Y:S02]  /*64a0*/  LDC R252, c[0x0][0x230] ;  /* 0x00008c00fffc7b82 */ /* 0x000f240000000800 */
[----:B------:R2:W-:Y:S01]  /*64b0*/  LDGSTS.E [R5+0xc000], desc[UR34][R22.64], !P3 ;  /* 0x0c00000016057fae */ /* 0x0005e2000d921862 */
[----:B---3--:R-:W-:Y:S01]  /*64c0*/  IMAD.WIDE R130, R2, 0x4, R126 ;  /* 0x0000000402827825 */ /* 0x008fe200078e027e */
[----:B------:R-:W-:-:S02]  /*64d0*/  ISETP.GE.U32.AND P3, PT, R0, 0x7fffffbf, PT ;  /* 0x7fffffbf0000780c */ /* 0x000fc40003f66070 */
[----:B------:R2:W-:Y:S01]  /*64e0*/  STL.64 [R1+0x1a0], R22 ;  /* 0x0001a01601007387 */ /* 0x0005e20000100a00 */
[----:B------:R-:W-:Y:S02]  /*64f0*/  IMAD R0, R118, 0x1e, RZ ;  /* 0x0000001e76007824 */ /* 0x000fe400078e02ff */
[C---:B-1----:R-:W-:Y:S01]  /*6500*/  IMAD.WIDE R128, R2.reuse, 0x4, R124 ;  /* 0x0000000402807825 */ /* 0x042fe200078e027c */
[----:B------:R1:W-:Y:S04]  /*6510*/  STL.64 [R1+0x190], R132 ;  /* 0x0001908401007387 */ /* 0x0003e80000100a00 */
[----:B------:R1:W-:Y:S01]  /*6520*/  LDGSTS.E [R5+0x4], desc[UR34][R132.64], !P4 ;  /* 0x0000400084057fae */ /* 0x0003e2000e121862 */
[----:B--2---:R-:W-:-:S03]  /*6530*/  IMAD.WIDE R22, R2, 0x4, R120 ;  /* 0x0000000402167825 */ /* 0x004fc600078e0278 */
[----:B------:R2:W-:Y:S01]  /*6540*/  STL.64 [R1+0x228], R130 ;  /* 0x0002288201007387 */ /* 0x0005e20000100a00 */
[----:B------:R-:W-:-:S03]  /*6550*/  VIADD R2, R3, 0xffffffdd ;  /* 0xffffffdd03027836 */ /* 0x000fc60000000000 */
[----:B------:R2:W-:Y:S01]  /*6560*/  LDGSTS.E [R5+0x4004], desc[UR34][R130.64], !P4 ;  /* 0x0400400082057fae */ /* 0x0005e2000e121862 */
[----:B------:R-:W3:Y:S03]  /*6570*/  LDC R3, c[0x0][0x230] ;  /* 0x00008c00ff037b82 */ /* 0x000ee60000000800 */
[----:B------:R2:W-:Y:S01]  /*6580*/  STL.64 [R1+0x220], R128 ;  /* 0x0002208001007387 */ /* 0x0005e20000100a00 */
[----:B-1----:R-:W-:-:S03]  /*6590*/  IMAD.WIDE R132, R0, 0x4, R122 ;  /* 0x0000000400847825 */ /* 0x002fc600078e027a */
[----:B------:R1:W-:Y:S04]  /*65a0*/  LDGSTS.E [R5+0x8004], desc[UR34][R128.64], !P4 ;  /* 0x0800400080057fae */ /* 0x0003e8000e121862 */
[----:B------:R4:W-:Y:S01]  /*65b0*/  STL.64 [R1+0x218], R22 ;  /* 0x0002181601007387 */ /* 0x0009e20000100a00 */
[----:B--2---:R-:W-:-:S03]  /*65c0*/  IMAD.WIDE R130, R0, 0x4, R126 ;  /* 0x0000000400827825 */ /* 0x004fc600078e027e */
[----:B------:R4:W-:Y:S01]  /*65d0*/  LDGSTS.E [R5+0xc004], desc[UR34][R22.64], !P4 ;  /* 0x0c00400016057fae */ /* 0x0009e2000e121862 */
[----:B------:R-:W-:Y:S01]  /*65e0*/  ISETP.GE.U32.AND P4, PT, R2, 0x7fffffbe, PT ;  /* 0x7fffffbe0200780c */ /* 0x000fe20003f86070 */
[----:B------:R-:W-:Y:S02]  /*65f0*/  IMAD R2, R118, 0x1f, RZ ;  /* 0x0000001f76027824 */ /* 0x000fe400078e02ff */
[----:B-1----:R-:W-:Y:S01]  /*6600*/  IMAD.MOV.U32 R129, RZ, RZ, R237 ;  /* 0x000000ffff817224 */ /* 0x002fe200078e00ed */
[----:B------:R1:W-:Y:S01]  /*6610*/  STL.64 [R1+0x210], R132 ;  /* 0x0002108401007387 */ /* 0x0003e20000100a00 */
[----:B------:R-:W-:Y:S02]  /*6620*/  IMAD.MOV.U32 R237, RZ, RZ, R17 ;  /* 0x000000ffffed7224 */ /* 0x000fe400078e0011 */
[C---:B------:R-:W-:Y:S01]  /*6630*/  IMAD.WIDE R16, R0.reuse, 0x4, R120 ;  /* 0x0000000400107825 */ /* 0x040fe200078e0278 */
[----:B------:R1:W-:Y:S03]  /*6640*/  LDGSTS.E [R5+0x8], desc[UR34][R132.64], !P5 ;  /* 0x0000800084057fae */ /* 0x0003e6000e921862 */
[----:B----4-:R-:W-:Y:S01]  /*6650*/  IMAD.WIDE R22, R0, 0x4, R124 ;  /* 0x0000000400167825 */ /* 0x010fe200078e027c */
[----:B------:R2:W-:Y:S03]  /*6660*/  STL.64 [R1+0x240], R130 ;  /* 0x0002408201007387 */ /* 0x0005e60000100a00 */
[----:B------:R-:W-:Y:S01]  /*6670*/  VIADD R0, R4, 0xffffffdc ;  /* 0xffffffdc04007836 */ /* 0x000fe20000000000 */
[----:B------:R2:W-:Y:S04]  /*6680*/  LDGSTS.E [R5+0x4008], desc[UR34][R130.64], !P5 ;  /* 0x0400800082057fae */ /* 0x0005e8000e921862 */
[----:B------:R4:W-:Y:S01]  /*6690*/  STL.64 [R1+0x238], R22 ;  /* 0x0002381601007387 */ /* 0x0009e20000100a00 */
[----:B-1----:R-:W-:-:S03]  /*66a0*/  IMAD.WIDE R132, R2, 0x4, R126 ;  /* 0x0000000402847825 */ /* 0x002fc600078e027e */
[----:B------:R4:W-:Y:S04]  /*66b0*/  LDGSTS.E [R5+0x8008], desc[UR34][R22.64], !P5 ;  /* 0x0800800016057fae */ /* 0x0009e8000e921862 */
[----:B------:R1:W-:Y:S01]  /*66c0*/  STL.64 [R1+0x230], R16 ;  /* 0x0002301001007387 */ /* 0x0003e20000100a00 */
[----:B--2---:R-:W-:-:S03]  /*66d0*/  IMAD.WIDE R130, R2, 0x4, R124 ;  /* 0x0000000402827825 */ /* 0x004fc600078e027c */
[----:B------:R1:W-:Y:S01]  /*66e0*/  LDGSTS.E [R5+0xc008], desc[UR34][R16.64], !P5 ;  /* 0x0c00800010057fae */ /* 0x0003e2000e921862 */
[----:B---3--:R-:W-:Y:S01]  /*66f0*/  VIADD R4, R3, 0xffffffda ;  /* 0xffffffda03047836 */ /* 0x008fe20000000000 */
[----:B------:R-:W-:Y:S01]  /*6700*/  ISETP.GE.U32.AND P5, PT, R0, 0x7fffffbd, PT ;  /* 0x7fffffbd0000780c */ /* 0x000fe20003fa6070 */
[----:B----4-:R-:W-:-:S04]  /*6710*/  IMAD.WIDE R22, R2, 0x4, R120 ;  /* 0x0000000402167825 */ /* 0x010fc800078e0278 */
[----:B-1----:R-:W-:-:S04]  /*6720*/  IMAD.WIDE R16, R2, 0x4, R122 ;  /* 0x0000000402107825 */ /* 0x002fc800078e027a */
[----:B------:R-:W-:Y:S01]  /*6730*/  VIADD R3, R129, UR8 ;  /* 0x0000000881037c36 */ /* 0x000fe20008000000 */
[----:B------:R1:W-:Y:S01]  /*6740*/  STL.64 [R1+0x248], R16 ;  /* 0x0002481001007387 */ /* 0x0003e20000100a00 */
[----:B------:R-:W-:Y:S02]  /*6750*/  IMAD.MOV.U32 R128, RZ, RZ, R236 ;  /* 0x000000ffff807224 */ /* 0x000fe400078e00ec */
[----:B------:R-:W-:Y:S01]  /*6760*/  VIADD R0, R157, 0xffffffdb ;  /* 0xffffffdb9d007836 */ /* 0x000fe20000000000 */
[----:B------:R2:W-:Y:S01]  /*6770*/  STL.64 [R1+0x250], R132 ;  /* 0x0002508401007387 */ /* 0x0005e20000100a00 */
[----:B------:R-:W-:Y:S01]  /*6780*/  IMAD.SHL.U32 R2, R118, 0x20, RZ ;  /* 0x0000002076027824 */ /* 0x000fe200078e00ff */
[----:B------:R-:W3:Y:S02]  /*6790*/  LDC R157, c[0x0][0x230] ;  /* 0x00008c00ff9d7b82 */ /* 0x000ee40000000800 */
[----:B------:R-:W-:Y:S04]  /*67a0*/  LDGSTS.E [R5+0xc], desc[UR34][R16.64], !P6 ;  /* 0x0000c00010057fae */ /* 0x000fe8000f121862 */
[----:B------:R2:W-:Y:S02]  /*67b0*/  LDGSTS.E [R5+0x400c], desc[UR34][R132.64], !P6 ;  /* 0x0400c00084057fae */ /* 0x0005e4000f121862 */
[----:B------:R-:W4:Y:S02]  /*67c0*/  LDC R118, c[0x0][0x230] ;  /* 0x00008c00ff767b82 */ /* 0x000f240000000800 */
[----:B------:R2:W-:Y:S04]  /*67d0*/  LDGSTS.E [R5+0x800c], desc[UR34][R130.64], !P6 ;  /* 0x0800c00082057fae */ /* 0x0005e8000f121862 */
[----:B-1----:R-:W3:Y:S04]  /*67e0*/  LDL.LU.64 R16, [R1+0x1610] ;  /* 0x0016100001107983 */ /* 0x002ee80000300a00 */
[----:B------:R1:W-:Y:S01]  /*67f0*/  STL.64 [R1+0x258], R130 ;  /* 0x0002588201007387 */ /* 0x0003e20000100a00 */
[----:B--2---:R-:W-:-:S02]  /*6800*/  IMAD.MOV.U32 R132, RZ, RZ, R248 ;  /* 0x000000ffff847224 */ /* 0x004fc400078e00f8 */
[----:B------:R-:W-:Y:S01]  /*6810*/  IMAD.MOV.U32 R133, RZ, RZ, R249 ;  /* 0x000000ffff857224 */ /* 0x000fe200078e00f9 */
[----:B------:R2:W-:Y:S04]  /*6820*/  STL.64 [R1+0x260], R22 ;  /* 0x0002601601007387 */ /* 0x0005e80000100a00 */
[----:B------:R2:W-:Y:S01]  /*6830*/  LDGSTS.E [R5+0xc00c], desc[UR34][R22.64], !P6 ;  /* 0x0c00c00016057fae */ /* 0x0005e2000f121862 */
[----:B------:R-:W-:Y:S01]  /*6840*/  ISETP.GE.U32.AND P6, PT, R0, 0x7fffffbc, PT ;  /* 0x7fffffbc0000780c */ /* 0x000fe20003fc6070 */
[----:B-1----:R-:W-:Y:S02]  /*6850*/  IMAD.MOV.U32 R130, RZ, RZ, R238 ;  /* 0x000000ffff827224 */ /* 0x002fe400078e00ee */
[----:B------:R-:W4:Y:S01]  /*6860*/  LDL.64 R248, [R1+0x200] ;  /* 0x0002000001f87983 */ /* 0x000f220000100a00 */
[----:B------:R-:W-:-:S02]  /*6870*/  IMAD.MOV.U32 R131, RZ, RZ, R239 ;  /* 0x000000ffff837224 */ /* 0x000fc400078e00ef */
[----:B------:R-:W-:Y:S01]  /*6880*/  IMAD.MOV.U32 R238, RZ, RZ, R246 ;  /* 0x000000ffffee7224 */ /* 0x000fe200078e00f6 */
[----:B------:R-:W0:Y:S01]  /*6890*/  LDGDEPBAR ;  /* 0x00000000000079af */ /* 0x000e220000000000 */
[----:B------:R-:W-:Y:S01]  /*68a0*/  IMAD.MOV.U32 R239, RZ, RZ, R247 ;  /* 0x000000ffffef7224 */ /* 0x000fe200078e00f7 */
[----:B--2---:R-:W-:Y:S01]  /*68b0*/  LOP3.LUT R22, R129, 0x40, RZ, 0x3c, !PT ;  /* 0x0000004081167812 */ /* 0x004fe200078e3cff */
[----:B------:R-:W-:Y:S01]  /*68c0*/  IMAD.MOV.U32 R129, RZ, RZ, R237 ;  /* 0x000000ffff817224 */ /* 0x000fe200078e00ed */
[----:B------:R-:W2:Y:S01]  /*68d0*/  LDL.64 R246, [R1+0x1f8] ;  /* 0x0001f80001f67983 */ /* 0x000ea20000100a00 */
[----:B------:R-:W-:Y:S02]  /*68e0*/  IMAD.MOV.U32 R23, RZ, RZ, R251 ;  /* 0x000000ffff177224 */ /* 0x000fe400078e00fb */
[----:B------:R-:W-:Y:S01]  /*68f0*/  VIADD R0, R22, UR8 ;  /* 0x0000000816007c36 */ /* 0x000fe20008000000 */
[----:B------:R-:W4:Y:S01]  /*6900*/  LDL.64 R236, [R1+0x1d8] ;  /* 0x0001d80001ec7983 */ /* 0x000f220000100a00 */
[----:B------:R-:W-:-:S03]  /*6910*/  IMAD.MOV.U32 R22, RZ, RZ, R250 ;  /* 0x000000ffff167224 */ /* 0x000fc600078e00fa */
[----:B------:R-:W2:Y:S01]  /*6920*/  LDL.64 R250, [R1+0x208] ;  /* 0x0002080001fa7983 */ /* 0x000ea20000100a00 */
[----:B------:R-:W-:-:S04]  /*6930*/  IMAD.WIDE R122, R2, 0x4, R122 ;  /* 0x00000004027a7825 */ /* 0x000fc800078e027a */
[----:B------:R-:W-:-:S04]  /*6940*/  IMAD.WIDE R126, R2, 0x4, R126 ;  /* 0x00000004027e7825 */ /* 0x000fc800078e027e */
[C---:B------:R-:W-:Y:S01]  /*6950*/  IMAD.WIDE R124, R2.reuse, 0x4, R124 ;  /* 0x00000004027c7825 */ /* 0x040fe200078e027c */
[----:B---3--:R-:W-:Y:S04]  /*6960*/  LDGSTS.E [R3+0x70000], desc[UR34][R16.64], P1 ;  /* 0x7000000010037fae */ /* 0x008fe80008921862 */
[----:B------:R-:W-:Y:S04]  /*6970*/  LDGSTS.E [R3+0x70400], desc[UR34][R30.64], P1 ;  /* 0x704000001e037fae */ /* 0x000fe80008921862 */
        /* <DEDUP_REMOVED lines=50> */
[----:B------:R1:W-:Y:S04]  /*6ca0*/  LDGSTS.E [R0+0x75200], desc[UR34][R22.64], P1 ;  /* 0x7520000016007fae */ /* 0x0003e80008921862 */
[----:B------:R-:W-:Y:S04]  /*6cb0*/  LDGSTS.E [R0+0x75600], desc[UR34][R132.64], P1 ;  /* 0x7560000084007fae */ /* 0x000fe80008921862 */
[----:B------:R-:W-:Y:S04]  /*6cc0*/  LDGSTS.E [R0+0x75a00], desc[UR34][R238.64], P1 ;  /* 0x75a00000ee007fae */ /* 0x000fe80008921862 */
[----:B------:R-:W-:Y:S04]  /*6cd0*/  LDGSTS.E [R0+0x75e00], desc[UR34][R240.64], P1 ;  /* 0x75e00000f0007fae */ /* 0x000fe80008921862 */
[----:B------:R-:W-:Y:S04]  /*6ce0*/  LDGSTS.E [R0+0x76200], desc[UR34][R242.64], P1 ;  /* 0x76200000f2007fae */ /* 0x000fe80008921862 */
[----:B------:R-:W3:Y:S04]  /*6cf0*/  LDL.LU.64 R238, [R1+0x158] ;  /* 0x0001580001ee7983 */ /* 0x000ee80000300a00 */
[----:B------:R-:W3:Y:S04]  /*6d00*/  LDL.LU.64 R240, [R1+0x150] ;  /* 0x0001500001f07983 */ /* 0x000ee80000300a00 */
[----:B------:R-:W-:Y:S04]  /*6d10*/  LDGSTS.E [R0+0x76600], desc[UR34][R244.64], P1 ;  /* 0x76600000f4007fae */ /* 0x000fe80008921862 */
[----:B------:R-:W3:Y:S04]  /*6d20*/  LDL.LU.64 R242, [R1+0x148] ;  /* 0x0001480001f27983 */ /* 0x000ee80000300a00 */
[----:B------:R-:W-:Y:S04]  /*6d30*/  LDGSTS.E [R0+0x76a00], desc[UR34][R130.64], P1 ;  /* 0x76a0000082007fae */ /* 0x000fe80008921862 */
[----:B------:R-:W3:Y:S04]  /*6d40*/  LDL.LU.64 R244, [R1+0x140] ;  /* 0x0001400001f47983 */ /* 0x000ee80000300a00 */
[----:B------:R1:W-:Y:S04]  /*6d50*/  LDGSTS.E [R0+0x76e00], desc[UR34][R128.64], P1 ;  /* 0x76e0000080007fae */ /* 0x0003e80008921862 */
[----:B----4-:R-:W-:Y:S04]  /*6d60*/  LDGSTS.E [R0+0x77200], desc[UR34][R236.64], P1 ;  /* 0x77200000ec007fae */ /* 0x010fe80008921862 */
[----:B--2---:R-:W-:Y:S01]  /*6d70*/  LDGSTS.E [R0+0x77600], desc[UR34][R246.64], P1 ;  /* 0x77600000f6007fae */ /* 0x004fe20008921862 */
[----:B-1----:R-:W-:-:S02]  /*6d80*/  IMAD.WIDE R22, R2, 0x4, R120 ;  /* 0x0000000402167825 */ /* 0x002fc400078e0278 */
[----:B------:R-:W1:Y:S01]  /*6d90*/  LDC R120, c[0x0][0x230] ;  /* 0x00008c00ff787b82 */ /* 0x000e620000000800 */
[----:B------:R-:W-:Y:S04]  /*6da0*/  LDGSTS.E [R0+0x77a00], desc[UR34][R248.64], P1 ;  /* 0x77a00000f8007fae */ /* 0x000fe80008921862 */
[----:B------:R-:W-:Y:S03]  /*6db0*/  LDGSTS.E [R0+0x77e00], desc[UR34][R250.64], P1 ;  /* 0x77e00000fa007fae */ /* 0x000fe60008921862 */
[----:B------:R-:W2:Y:S01]  /*6dc0*/  LDC R128, c[0x0][0x230] ;  /* 0x00008c00ff807b82 */ /* 0x000ea20000000800 */
[----:B------:R-:W4:Y:S04]  /*6dd0*/  LDL.LU.64 R246, [R1+0x138] ;  /* 0x0001380001f67983 */ /* 0x000f280000300a00 */
[----:B------:R-:W2:Y:S03]  /*6de0*/  LDL.LU.64 R248, [R1+0x130] ;  /* 0x0001300001f87983 */ /* 0x000ea60000300a00 */
[----:B------:R-:W1:Y:S01]  /*6df0*/  LDC R121, c[0x0][0x230] ;  /* 0x00008c00ff797b82 */ /* 0x000e620000000800 */
[----:B------:R-:W2:Y:S04]  /*6e00*/  LDL.LU.64 R132, [R1+0x128] ;  /* 0x0001280001847983 */ /* 0x000ea80000300a00 */
[----:B------:R-:W2:Y:S04]  /*6e10*/  LDL.LU.64 R130, [R1+0x120] ;  /* 0x0001200001827983 */ /* 0x000ea80000300a00 */
[----:B------:R-:W-:Y:S04]  /*6e20*/  STL.64 [R1+0x3d0], R122 ;  /* 0x0003d07a01007387 */ /* 0x000fe80000100a00 */
[----:B------:R3:W-:Y:S04]  /*6e30*/  STL.64 [R1+0x3c8], R126 ;  /* 0x0003c87e01007387 */ /* 0x0007e80000100a00 */
[----:B------:R3:W-:Y:S04]  /*6e40*/  STL.64 [R1+0x3c0], R124 ;  /* 0x0003c07c01007387 */ /* 0x0007e80000100a00 */
[----:B------:R1:W-:Y:S04]  /*6e50*/  STL.64 [R1+0x3b8], R22 ;  /* 0x0003b81601007387 */ /* 0x0003e80000100a00 */
[----:B------:R-:W2:Y:S04]  /*6e60*/  LDL.LU.64 R236, [R1+0x118] ;  /* 0x0001180001ec7983 */ /* 0x000ea80000300a00 */
[----:B------:R-:W2:Y:S04]  /*6e70*/  LDL.LU.64 R250, [R1+0x110] ;  /* 0x0001100001fa7983 */ /* 0x000ea80000300a00 */
[----:B------:R-:W0:Y:S01]  /*6e80*/  LDGDEPBAR ;  /* 0x00000000000079af */ /* 0x000e220000000000 */
[----:B------:R-:W-:Y:S01]  /*6e90*/  BAR.SYNC.DEFER_BLOCKING 0x0 ;  /* 0x0000000000007b1d */ /* 0x000fe20000010000 */
[----:B------:R-:W-:Y:S01]  /*6ea0*/  ISETP.GE.U32.AND P1, PT, R4, 0x7fffffbb, PT ;  /* 0x7fffffbb0400780c */ /* 0x000fe20003f26070 */
[----:B------:R-:W-:-:S02]  /*6eb0*/  VIADD R4, R157, 0xffffffd9 ;  /* 0xffffffd99d047836 */ /* 0x000fc40000000000 */
[----:B------:R-:W-:-:S04]  /*6ec0*/  IMAD.WIDE R222, R2, 0x4, R222 ;  /* 0x0000000402de7825 */ /* 0x000fc800078e02de */
[----:B------:R-:W2:Y:S01]  /*6ed0*/  LDC R157, c[0x0][0x230] ;  /* 0x00008c00ff9d7b82 */ /* 0x000ea20000000800 */
[----:B------:R-:W-:Y:S01]  /*6ee0*/  @!PT LDS RZ, [RZ] ;  /* 0x00000000fffff984 */ /* 0x000fe20000000800 */
[----:B------:R-:W-:Y:S01]  /*6ef0*/  @!PT LDS RZ, [RZ] ;  /* 0x00000000fffff984 */ /* 0x000fe20000000800 */
[----:B------:R-:W-:Y:S01]  /*6f00*/  @!PT LDS RZ, [RZ] ;  /* 0x00000000fffff984 */ /* 0x000fe20000000800 */
[----:B------:R-:W-:Y:S04]  /*6f10*/  LDGSTS.E [R153+0x10000], desc[UR34][R122.64], !P2 ;  /* 0x100000007a997fae */ /* 0x000fe8000d121862 */
[----:B------:R3:W-:Y:S04]  /*6f20*/  LDGSTS.E [R153+0x14000], desc[UR34][R126.64], !P2 ;  /* 0x140000007e997fae */ /* 0x0007e8000d121862 */
[----:B------:R1:W-:Y:S04]  /*6f30*/  LDGSTS.E [R153+0x18000], desc[UR34][R124.64], !P2 ;  /* 0x180000007c997fae */ /* 0x0003e8000d121862 */
[----:B------:R1:W-:Y:S01]  /*6f40*/  LDGSTS.E [R153+0x1c000], desc[UR34][R22.64], !P2 ;  /* 0x1c00000016997fae */ /* 0x0003e2000d121862 */
[----:B------:R-:W-:Y:S01]  /*6f50*/  ISETP.GE.U32.AND P2, PT, R4, 0x7fffffba, PT ;  /* 0x7fffffba0400780c */ /* 0x000fe20003f46070 */
[----:B------:R-:W-:-:S02]  /*6f60*/  VIADD R4, R252, 0xffffffd8 ;  /* 0xffffffd8fc047836 */ /* 0x000fc40000000000 */
[C---:B------:R-:W-:Y:S01]  /*6f70*/  IMAD.WIDE R224, R2.reuse, 0x4, R224 ;  /* 0x0000000402e07825 */ /* 0x040fe200078e02e0 */
[----:B------:R-:W2:Y:S03]  /*6f80*/  LDC R252, c[0x0][0x230] ;  /* 0x00008c00fffc7b82 */ /* 0x000ea60000000800 */
[----:B---3--:R-:W-:-:S04]  /*6f90*/  IMAD.WIDE R126, R2, 0x4, R238 ;  /* 0x00000004027e7825 */ /* 0x008fc800078e02ee */
[C---:B-1----:R-:W-:Y:S01]  /*6fa0*/  IMAD.WIDE R124, R2.reuse, 0x4, R240 ;  /* 0x00000004027c7825 */ /* 0x042fe200078e02f0 */
[----:B------:R4:W-:Y:S04]  /*6fb0*/  STL.64 [R1+0x3b0], R126 ;  /* 0x0003b07e01007387 */ /* 0x0009e80000100a00 */
[----:B------:R-:W3:Y:S01]  /*6fc0*/  LDL.LU.64 R238, [R1+0x108] ;  /* 0x0001080001ee7983 */ /* 0x000ee20000300a00 */
[----:B------:R-:W-:-:S03]  /*6fd0*/  IMAD.WIDE R122, R2, 0x4, R242 ;  /* 0x00000004027a7825 */ /* 0x000fc600078e02f2 */
[----:B------:R2:W-:Y:S04]  /*6fe0*/  STL.64 [R1+0x3a8], R124 ;  /* 0x0003a87c01007387 */ /* 0x0005e80000100a00 */
[----:B------:R-:W3:Y:S01]  /*6ff0*/  LDL.LU.64 R240, [R1+0x100] ;  /* 0x0001000001f07983 */ /* 0x000ee20000300a00 */
[----:B------:R-:W-:-:S03]  /*7000*/  IMAD.WIDE R22, R2, 0x4, R244 ;  /* 0x0000000402167825 */ /* 0x000fc600078e02f4 */
[----:B------:R4:W-:Y:S04]  /*7010*/  LDGSTS.E [R153+0x10004], desc[UR34][R126.64], !P3 ;  /* 0x100040007e997fae */ /* 0x0009e8000d921862 */
[----:B------:R1:W-:Y:S04]  /*7020*/  STL.64 [R1+0x3a0], R122 ;  /* 0x0003a07a01007387 */ /* 0x0003e80000100a00 */
[----:B------:R2:W-:Y:S04]  /*7030*/  LDGSTS.E [R153+0x14004], desc[UR34][R124.64], !P3 ;  /* 0x140040007c997fae */ /* 0x0005e8000d921862 */
[----:B------:R1:W-:Y:S04]  /*7040*/  STL.64 [R1+0x398], R22 ;  /* 0x0003981601007387 */ /* 0x0003e80000100a00 */
[----:B------:R-:W3:Y:S04]  /*7050*/  LDL.LU.64 R242, [R1+0xf8] ;  /* 0x0000f80001f27983 */ /* 0x000ee80000300a00 */
[----:B------:R1:W-:Y:S01]  /*7060*/  LDGSTS.E [R153+0x18004], desc[UR34][R122.64], !P3 ;  /* 0x180040007a997fae */ /* 0x0003e2000d921862 */
[----:B----4-:R-:W-:-:S03]  /*7070*/  IMAD.WIDE R126, R2, 0x4, R246 ;  /* 0x00000004027e7825 */ /* 0x010fc600078e02f6 */
[----:B------:R-:W4:Y:S01]  /*7080*/  LDL.LU.64 R244, [R1+0xf0] ;  /* 0x0000f00001f47983 */ /* 0x000f220000300a00 */
[----:B--2---:R-:W-:-:S03]  /*7090*/  IMAD.WIDE R124, R2, 0x4, R248 ;  /* 0x00000004027c7825 */ /* 0x004fc600078e02f8 */
[----:B------:R2:W-:Y:S04]  /*70a0*/  LDGSTS.E [R153+0x1c004], desc[UR34][R22.64], !P3 ;  /* 0x1c00400016997fae */ /* 0x0005e8000d921862 */
[----:B------:R2:W-:Y:S01]  /*70b0*/  STL.64 [R1+0x390], R126 ;  /* 0x0003907e01007387 */ /* 0x0005e20000100a00 */
[----:B-1----:R-:W-:-:S03]  /*70c0*/  IMAD.WIDE R122, R2, 0x4, R132 ;  /* 0x00000004027a7825 */ /* 0x002fc600078e0284 */
[----:B------:R-:W4:Y:S01]  /*70d0*/  LDL.LU.64 R246, [R1+0xe8] ;  /* 0x0000e80001f67983 */ /* 0x000f220000300a00 */
[----:B--2---:R-:W-:-:S03]  /*70e0*/  IMAD.WIDE R22, R2, 0x4, R130 ;  /* 0x0000000402167825 */ /* 0x004fc600078e0282 */
[----:B------:R1:W-:Y:S04]  /*70f0*/  STL.64 [R1+0x388], R124 ;  /* 0x0003887c01007387 */ /* 0x0003e80000100a00 */
[----:B------:R-:W2:Y:S04]  /*7100*/  LDL.LU.64 R248, [R1+0xe0] ;  /* 0x0000e00001f87983 */ /* 0x000ea80000300a00 */
[----:B------:R1:W-:Y:S01]  /*7110*/  LDGSTS.E [R153+0x10008], desc[UR34][R126.64], !P4 ;  /* 0x100080007e997fae */ /* 0x0003e2000e121862 */
[----:B------:R-:W-:-:S03]  /*7120*/  ISETP.GE.U32.AND P3, PT, R4, 0x7fffffb9, PT ;  /* 0x7fffffb90400780c */ /* 0x000fc60003f66070 */
[----:B------:R3:W-:Y:S01]  /*7130*/  STL.64 [R1+0x380], R122 ;  /* 0x0003807a01007387 */ /* 0x0007e20000100a00 */
[----:B------:R-:W-:-:S03]  /*7140*/  VIADD R4, R128, 0xffffffd7 ;  /* 0xffffffd780047836 */ /* 0x000fc60000000000 */
[----:B------:R3:W-:Y:S01]  /*7150*/  STL.64 [R1+0x378], R22 ;  /* 0x0003781601007387 */ /* 0x0007e20000100a00 */
[----:B-1----:R-:W-:-:S03]  /*7160*/  IMAD.WIDE R126, R2, 0x4, R236 ;  /* 0x00000004027e7825 */ /* 0x002fc600078e02ec */
[----:B------:R-:W2:Y:S04]  /*7170*/  LDL.LU.64 R132, [R1+0xd8] ;  /* 0x0000d80001847983 */ /* 0x000ea80000300a00 */
[----:B------:R1:W-:Y:S04]  /*7180*/  LDGSTS.E [R153+0x14008], desc[UR34][R124.64], !P4 ;  /* 0x140080007c997fae */ /* 0x0003e8000e121862 */
[----:B------:R-:W2:Y:S04]  /*7190*/  LDL.LU.64 R130, [R1+0xd0] ;  /* 0x0000d00001827983 */ /* 0x000ea80000300a00 */
[----:B------:R3:W-:Y:S01]  /*71a0*/  STL.64 [R1+0x370], R126 ;  /* 0x0003707e01007387 */ /* 0x0007e20000100a00 */
[----:B-1----:R-:W-:-:S03]  /*71b0*/  IMAD.WIDE R124, R2, 0x4, R250 ;  /* 0x00000004027c7825 */ /* 0x002fc600078e02fa */
[----:B------:R-:W2:Y:S04]  /*71c0*/  LDL.LU.64 R128, [R1+0xc8] ;  /* 0x0000c80001807983 */ /* 0x000ea80000300a00 */
[----:B------:R4:W-:Y:S04]  /*71d0*/  STL.64 [R1+0x368], R124 ;  /* 0x0003687c01007387 */ /* 0x0009e80000100a00 */
[----:B------:R-:W2:Y:S04]  /*71e0*/  LDL.LU.64 R250, [R1+0xc0] ;  /* 0x0000c00001fa7983 */ /* 0x000ea80000300a00 */
[----:B------:R3:W-:Y:S04]  /*71f0*/  LDGSTS.E [R153+0x18008], desc[UR34][R122.64], !P4 ;  /* 0x180080007a997fae */ /* 0x0007e8000e121862 */
[----:B------:R1:W-:Y:S04]  /*7200*/  LDGSTS.E [R153+0x1c008], desc[UR34][R22.64], !P4 ;  /* 0x1c00800016997fae */ /* 0x0003e8000e121862 */
[----:B------:R1:W-:Y:S04]  /*7210*/  LDGSTS.E [R153+0x1000c], desc[UR34][R126.64], !P5 ;  /* 0x1000c0007e997fae */ /* 0x0003e8000e921862 */
[----:B------:R4:W-:Y:S01]  /*7220*/  LDGSTS.E [R153+0x1400c], desc[UR34][R124.64], !P5 ;  /* 0x1400c0007c997fae */ /* 0x0009e2000e921862 */
[----:B---3--:R-:W-:-:S04]  /*7230*/  IMAD.WIDE R122, R2, 0x4, R238 ;  /* 0x00000004027a7825 */ /* 0x008fc800078e02ee */
[C---:B-1----:R-:W-:Y:S01]  /*7240*/  IMAD.WIDE R22, R2.reuse, 0x4, R240 ;  /* 0x0000000402167825 */ /* 0x042fe200078e02f0 */
[----:B------:R1:W-:Y:S04]  /*7250*/  STL.64 [R1+0x360], R122 ;  /* 0x0003607a01007387 */ /* 0x0003e80000100a00 */
[----:B------:R2:W-:Y:S04]  /*7260*/  STL.64 [R1+0x358], R22 ;  /* 0x0003581601007387 */ /* 0x0005e80000100a00 */
[----:B------:R-:W3:Y:S04]  /*7270*/  LDL.LU.64 R236, [R1+0xb8] ;  /* 0x0000b80001ec7983 */ /* 0x000ee80000300a00 */
[----:B------:R-:W3:Y:S04]  /*7280*/  LDL.LU.64 R238, [R1+0xb0] ;  /* 0x0000b00001ee7983 */ /* 0x000ee80000300a00 */
[----:B------:R1:W-:Y:S01]  /*7290*/  LDGSTS.E [R153+0x1800c], desc[UR34][R122.64], !P5 ;  /* 0x1800c0007a997fae */ /* 0x0003e2000e921862 */
[----:B------:R-:W-:-:S03]  /*72a0*/  IMAD.WIDE R126, R2, 0x4, R242 ;  /* 0x00000004027e7825 */ /* 0x000fc600078e02f2 */
[----:B------:R-:W3:Y:S04]  /*72b0*/  LDL.LU.64 R240, [R1+0xa8] ;  /* 0x0000a80001f07983 */ /* 0x000ee80000300a00 */
[----:B------:R2:W-:Y:S01]  /*72c0*/  LDGSTS.E [R153+0x1c00c], desc[UR34][R22.64], !P5 ;  /* 0x1c00c00016997fae */ /* 0x0005e2000e921862 */
[----:B----4-:R-:W-:-:S03]  /*72d0*/  IMAD.WIDE R124, R2, 0x4, R244 ;  /* 0x00000004027c7825 */ /* 0x010fc600078e02f4 */
[----:B------:R4:W-:Y:S04]  /*72e0*/  STL.64 [R1+0x350], R126 ;  /* 0x0003507e01007387 */ /* 0x0009e80000100a00 */
[----:B------:R4:W-:Y:S04]  /*72f0*/  STL.64 [R1+0x348], R124 ;  /* 0x0003487c01007387 */ /* 0x0009e80000100a00 */
[----:B------:R4:W-:Y:S01]  /*7300*/  LDGSTS.E [R11+0x10000], desc[UR34][R126.64], !P6 ;  /* 0x100000007e0b7fae */ /* 0x0009e2000f121862 */
[----:B-1----:R-:W-:-:S03]  /*7310*/  IMAD.WIDE R122, R2, 0x4, R246 ;  /* 0x00000004027a7825 */ /* 0x002fc600078e02f6 */
[----:B------:R1:W-:Y:S04]  /*7320*/  LDGSTS.E [R11+0x14000], desc[UR34][R124.64], !P6 ;  /* 0x140000007c0b7fae */ /* 0x0003e8000f121862 */
[----:B------:R1:W-:Y:S01]  /*7330*/  STL.64 [R1+0x340], R122 ;  /* 0x0003407a01007387 */ /* 0x0003e20000100a00 */
[----:B--2---:R-:W-:-:S03]  /*7340*/  IMAD.WIDE R22, R2, 0x4, R248 ;  /* 0x0000000402167825 */ /* 0x004fc600078e02f8 */
[----:B------:R-:W2:Y:S04]  /*7350*/  LDL.LU.64 R242, [R1+0xa0] ;  /* 0x0000a00001f27983 */ /* 0x000ea80000300a00 */
[----:B------:R1:W-:Y:S04]  /*7360*/  STL.64 [R1+0x338], R22 ;  /* 0x0003381601007387 */ /* 0x0003e80000100a00 */
[----:B------:R1:W-:Y:S04]  /*7370*/  LDGSTS.E [R11+0x18000], desc[UR34][R122.64], !P6 ;  /* 0x180000007a0b7fae */ /* 0x0003e8000f121862 */
[----:B------:R-:W2:Y:S01]  /*7380*/  LDL.LU.64 R244, [R1+0x98] ;  /* 0x0000980001f47983 */ /* 0x000ea20000300a00 */
[----:B----4-:R-:W-:-:S03]  /*7390*/  IMAD.WIDE R126, R2, 0x4, R132 ;  /* 0x00000004027e7825 */ /* 0x010fc600078e0284 */
[----:B------:R-:W4:Y:S04]  /*73a0*/  LDL.LU.64 R246, [R1+0x90] ;  /* 0x0000900001f67983 */ /* 0x000f280000300a00 */
[----:B------:R-:W4:Y:S01]  /*73b0*/  LDL.LU.64 R248, [R1+0x88] ;  /* 0x0000880001f87983 */ /* 0x000f220000300a00 */
[----:B-1----:R-:W-:-:S03]  /*73c0*/  IMAD.WIDE R124, R2, 0x4, R130 ;  /* 0x00000004027c7825 */ /* 0x002fc600078e0282 */
[----:B------:R-:W-:Y:S04]  /*73d0*/  STL.64 [R1+0x330], R126 ;  /* 0x0003307e01007387 */ /* 0x000fe80000100a00 */
[----:B------:R1:W-:Y:S01]  /*73e0*/  LDGSTS.E [R11+0x1c000], desc[UR34][R22.64], !P6 ;  /* 0x1c000000160b7fae */ /* 0x0003e2000f121862 */
[----:B------:R-:W-:-:S03]  /*73f0*/  IMAD.WIDE R122, R2, 0x4, R128 ;  /* 0x00000004027a7825 */ /* 0x000fc600078e0280 */
[----:B------:R-:W-:Y:S04]  /*7400*/  STL.64 [R1+0x328], R124 ;  /* 0x0003287c01007387 */ /* 0x000fe80000100a00 */
[----:B------:R-:W-:Y:S01]  /*7410*/  STL.64 [R1+0x320], R122 ;  /* 0x0003207a01007387 */ /* 0x000fe20000100a00 */
[----:B-1----:R-:W-:-:S03]  /*7420*/  IMAD.WIDE R22, R2, 0x4, R250 ;  /* 0x0000000402167825 */ /* 0x002fc600078e02fa */
[----:B------:R1:W-:Y:S04]  /*7430*/  LDGSTS.E [R11+0x10004], desc[UR34][R126.64], !P1 ;  /* 0x100040007e0b7fae */ /* 0x0003e8000c921862 */
[----:B------:R-:W4:Y:S04]  /*7440*/  LDL.LU.64 R250, [R1+0x80] ;  /* 0x0000800001fa7983 */ /* 0x000f280000300a00 */
[----:B------:R1:W-:Y:S04]  /*7450*/  LDGSTS.E [R11+0x14004], desc[UR34][R124.64], !P1 ;  /* 0x140040007c0b7fae */ /* 0x0003e8000c921862 */
[----:B------:R2:W-:Y:S04]  /*7460*/  LDGSTS.E [R11+0x18004], desc[UR34][R122.64], !P1 ;  /* 0x180040007a0b7fae */ /* 0x0005e8000c921862 */
[----:B------:R1:W-:Y:S04]  /*7470*/  STL.64 [R1+0x318], R22 ;  /* 0x0003181601007387 */ /* 0x0003e80000100a00 */
[----:B------:R-:W-:Y:S04]  /*7480*/  LDGSTS.E [R11+0x1c004], desc[UR34][R22.64], !P1 ;  /* 0x1c004000160b7fae */ /* 0x000fe8000c921862 */
[----:B-1----:R-:W4:Y:S01]  /*7490*/  LDL.LU.64 R22, [R1+0x78] ;  /* 0x0000780001167983 */ /* 0x002f220000300a00 */
[----:B---3--:R-:W-:-:S04]  /*74a0*/  IMAD.WIDE R236, R2, 0x4, R236 ;  /* 0x0000000402ec7825 */ /* 0x008fc800078e02ec */
[C---:B------:R-:W-:Y:S01]  /*74b0*/  IMAD.WIDE R126, R2.reuse, 0x4, R238 ;  /* 0x00000004027e7825 */ /* 0x040fe200078e02ee */
[----:B------:R1:W-:Y:S04]  /*74c0*/  STL.64 [R1+0x310], R236 ;  /* 0x000310ec01007387 */ /* 0x0003e80000100a00 */
[----:B------:R-:W3:Y:S01]  /*74d0*/  LDL.LU.64 R132, [R1+0x70] ;  /* 0x0000700001847983 */ /* 0x000ee20000300a00 */
[----:B------:R-:W-:-:S03]  /*74e0*/  IMAD.WIDE R124, R2, 0x4, R240 ;  /* 0x00000004027c7825 */ /* 0x000fc600078e02f0 */
[----:B------:R4:W-:Y:S04]  /*74f0*/  STL.64 [R1+0x308], R126 ;  /* 0x0003087e01007387 */ /* 0x0009e80000100a00 */
[----:B------:R-:W3:Y:S04]  /*7500*/  LDL.LU.64 R130, [R1+0x68] ;  /* 0x0000680001827983 */ /* 0x000ee80000300a00 */
[----:B------:R4:W-:Y:S04]  /*7510*/  STL.64 [R1+0x300], R124 ;  /* 0x0003007c01007387 */ /* 0x0009e80000100a00 */
[----:B------:R-:W3:Y:S04]  /*7520*/  LDL.LU.64 R128, [R1+0x60] ;  /* 0x0000600001807983 */ /* 0x000ee80000300a00 */
[----:B------:R-:W-:Y:S04]  /*7530*/  LDGSTS.E [R11+0x10008], desc[UR34][R236.64], !P2 ;  /* 0x10008000ec0b7fae */ /* 0x000fe8000d121862 */
[----:B------:R4:W-:Y:S04]  /*7540*/  LDGSTS.E [R11+0x14008], desc[UR34][R126.64], !P2 ;  /* 0x140080007e0b7fae */ /* 0x0009e8000d121862 */
[----:B------:R4:W-:Y:S01]  /*7550*/  LDGSTS.E [R11+0x18008], desc[UR34][R124.64], !P2 ;  /* 0x180080007c0b7fae */ /* 0x0009e2000d121862 */
[----:B--2---:R-:W-:-:S05]  /*7560*/  IMAD.WIDE R122, R2, 0x4, R242 ;  /* 0x00000004027a7825 */ /* 0x004fca00078e02f2 */
[----:B------:R2:W-:Y:S04]  /*7570*/  STL.64 [R1+0x2f8], R122 ;  /* 0x0002f87a01007387 */ /* 0x0005e80000100a00 */
[----:B-1----:R-:W3:Y:S01]  /*7580*/  LDL.LU.64 R236, [R1+0x58] ;  /* 0x0000580001ec7983 */ /* 0x002ee20000300a00 */
[----:B------:R-:W-:-:S03]  /*7590*/  IMAD.WIDE R244, R2, 0x4, R244 ;  /* 0x0000000402f47825 */ /* 0x000fc600078e02f4 */
[----:B------:R2:W-:Y:S01]  /*75a0*/  LDGSTS.E [R11+0x1c008], desc[UR34][R122.64], !P2 ;  /* 0x1c0080007a0b7fae */ /* 0x0005e2000d121862 */
[----:B----4-:R-:W-:-:S03]  /*75b0*/  IMAD.WIDE R126, R2, 0x4, R246 ;  /* 0x00000004027e7825 */ /* 0x010fc600078e02f6 */
[----:B------:R1:W-:Y:S01]  /*75c0*/  STL.64 [R1+0x2f0], R244 ;  /* 0x0002f0f401007387 */ /* 0x0003e20000100a00 */
[----:B------:R-:W-:-:S03]  /*75d0*/  IMAD.WIDE R124, R2, 0x4, R248 ;  /* 0x00000004027c7825 */ /* 0x000fc600078e02f8 */
[----:B------:R-:W4:Y:S04]  /*75e0*/  LDL.LU.64 R238, [R1+0x50] ;  /* 0x0000500001ee7983 */ /* 0x000f280000300a00 */
[----:B------:R3:W-:Y:S04]  /*75f0*/  STL.64 [R1+0x2e8], R126 ;  /* 0x0002e87e01007387 */ /* 0x0007e80000100a00 */
[----:B------:R-:W4:Y:S04]  /*7600*/  LDL.LU.64 R240, [R1+0x48] ;  /* 0x0000480001f07983 */ /* 0x000f280000300a00 */
[----:B------:R3:W-:Y:S04]  /*7610*/  STL.64 [R1+0x2e0], R124 ;  /* 0x0002e07c01007387 */ /* 0x0007e80000100a00 */
[----:B------:R-:W4:Y:S04]  /*7620*/  LDL.LU.64 R242, [R1+0x40] ;  /* 0x0000400001f27983 */ /* 0x000f280000300a00 */
[----:B------:R4:W-:Y:S01]  /*7630*/  LDGSTS.E [R11+0x1000c], desc[UR34][R244.64], !P3 ;  /* 0x1000c000f40b7fae */ /* 0x0009e2000d921862 */
[----:B--2---:R-:W-:Y:S01]  /*7640*/  IMAD.WIDE R122, R2, 0x4, R250 ;  /* 0x00000004027a7825 */ /* 0x004fe200078e02fa */
[----:B------:R-:W-:-:S02]  /*7650*/  ISETP.GE.U32.AND P4, PT, R4, 0x7fffffb8, PT ;  /* 0x7fffffb80400780c */ /* 0x000fc40003f86070 */
[----:B------:R2:W-:Y:S04]  /*7660*/  LDGSTS.E [R11+0x1400c], desc[UR34][R126.64], !P3 ;  /* 0x1400c0007e0b7fae */ /* 0x0005e8000d921862 */
[----:B------:R2:W-:Y:S04]  /*7670*/  STL.64 [R1+0x2d8], R122 ;  /* 0x0002d87a01007387 */ /* 0x0005e80000100a00 */
[----:B-1----:R-:W4:Y:S04]  /*7680*/  LDL.LU.64 R244, [R1+0x38] ;  /* 0x0000380001f47983 */ /* 0x002f280000300a00 */
[----:B------:R-:W4:Y:S04]  /*7690*/  LDL.LU.64 R246, [R1+0x30] ;  /* 0x0000300001f67983 */ /* 0x000f280000300a00 */
[----:B------:R-:W4:Y:S04]  /*76a0*/  LDL.LU.64 R248, [R1+0x28] ;  /* 0x0000280001f87983 */ /* 0x000f280000300a00 */
[----:B------:R-:W4:Y:S01]  /*76b0*/  LDL.LU.64 R250, [R1+0x20] ;  /* 0x0000200001fa7983 */ /* 0x000f220000300a00 */
[----:B------:R-:W-:-:S02]  /*76c0*/  VIADD R4, R120, 0xffffffd6 ;  /* 0xffffffd678047836 */ /* 0x000fc40000000000 */
[----:B------:R-:W1:Y:S01]  /*76d0*/  LDC R120, c[0x0][0x230] ;  /* 0x00008c00ff787b82 */ /* 0x000e620000000800 */
[----:B------:R1:W-:Y:S01]  /*76e0*/  LDGSTS.E [R11+0x1800c], desc[UR34][R124.64], !P3 ;  /* 0x1800c0007c0b7fae */ /* 0x0003e2000d921862 */
[----:B------:R-:W-:Y:S01]  /*76f0*/  IMAD.WIDE R22, R2, 0x4, R22 ;  /* 0x0000000402167825 */ /* 0x000fe200078e0216 */
[----:B------:R-:W-:Y:S02]  /*7700*/  ISETP.GE.U32.AND P5, PT, R4, 0x7fffffb7, PT ;  /* 0x7fffffb70400780c */ /* 0x000fe40003fa6070 */
[----:B------:R1:W-:Y:S01]  /*7710*/  LDGSTS.E [R11+0x1c00c], desc[UR34][R122.64], !P3 ;  /* 0x1c00c0007a0b7fae */ /* 0x0003e2000d921862 */
[----:B------:R-:W-:-:S03]  /*7720*/  VIADD R4, R118, 0xffffffd5 ;  /* 0xffffffd576047836 */ /* 0x000fc60000000000 */
[----:B------:R2:W-:Y:S01]  /*7730*/  STL.64 [R1+0x2d0], R22 ;  /* 0x0002d01601007387 */ /* 0x0005e20000100a00 */
[----:B------:R-:W1:Y:S01]  /*7740*/  LDC R118, c[0x0][0x230] ;  /* 0x00008c00ff767b82 */ /* 0x000e620000000800 */
[----:B------:R-:W-:Y:S02]  /*7750*/  ISETP.GE.U32.AND P6, PT, R4, 0x7fffffb6, PT ;  /* 0x7fffffb60400780c */ /* 0x000fe40003fc6070 */
[----:B------:R1:W-:Y:S01]  /*7760*/  LDGSTS.E [R10+0x10000], desc[UR34][R22.64], !P4 ;  /* 0x10000000160a7fae */ /* 0x0003e2000e121862 */
[----:B---3--:R-:W-:-:S04]  /*7770*/  IMAD.WIDE R132, R2, 0x4, R132 ;  /* 0x0000000402847825 */ /* 0x008fc800078e0284 */
[C---:B------:R-:W-:Y:S01]  /*7780*/  IMAD.WIDE R130, R2.reuse, 0x4, R130 ;  /* 0x0000000402827825 */ /* 0x040fe200078e0282 */
[----:B------:R3:W-:Y:S04]  /*7790*/  STL.64 [R1+0x2c8], R132 ;  /* 0x0002c88401007387 */ /* 0x0007e80000100a00 */
[----:B------:R1:W-:Y:S01]  /*77a0*/  STL.64 [R1+0x2c0], R130 ;  /* 0x0002c08201007387 */ /* 0x0003e20000100a00 */
[----:B------:R-:W-:-:S03]  /*77b0*/  IMAD.WIDE R128, R2, 0x4, R128 ;  /* 0x0000000402807825 */ /* 0x000fc600078e0280 */
[----:B------:R-:W4:Y:S04]  /*77c0*/  LDL.LU.64 R126, [R1+0x18] ;  /* 0x00001800017e7983 */ /* 0x000f280000300a00 */
[----:B------:R1:W-:Y:S04]  /*77d0*/  STL.64 [R1+0x2b8], R128 ;  /* 0x0002b88001007387 */ /* 0x0003e80000100a00 */
[----:B------:R-:W4:Y:S04]  /*77e0*/  LDL.LU.64 R124, [R1+0x10] ;  /* 0x00001000017c7983 */ /* 0x000f280000300a00 */
[----:B--2---:R-:W2:Y:S04]  /*77f0*/  LDL.LU.64 R122, [R1+0x8] ;  /* 0x00000800017a7983 */ /* 0x004ea80000300a00 */
[----:B------:R-:W2:Y:S04]  /*7800*/  LDL.LU.64 R22, [R1] ;  /* 0x0000000001167983 */ /* 0x000ea80000300a00 */
[----:B------:R-:W-:Y:S01]  /*7810*/  LDGSTS.E [R10+0x14000], desc[UR34][R132.64], !P4 ;  /* 0x14000000840a7fae */ /* 0x000fe2000e121862 */
[----:B------:R-:W-:-:S03]  /*7820*/  IMAD.WIDE R236, R2, 0x4, R236 ;  /* 0x0000000402ec7825 */ /* 0x000fc600078e02ec */
[----:B------:R-:W-:Y:S04]  /*7830*/  LDGSTS.E [R10+0x18000], desc[UR34][R130.64], !P4 ;  /* 0x18000000820a7fae */ /* 0x000fe8000e121862 */
[----:B------:R-:W-:Y:S04]  /*7840*/  LDGSTS.E [R10+0x1c000], desc[UR34][R128.64], !P4 ;  /* 0x1c000000800a7fae */ /* 0x000fe8000e121862 */
[----:B---3--:R-:W3:Y:S01]  /*7850*/  LDL.LU.64 R132, [R1+0x1608] ;  /* 0x0016080001847983 */ /* 0x008ee20000300a00 */
[----:B----4-:R-:W-:-:S03]  /*7860*/  IMAD.WIDE R238, R2, 0x4, R238 ;  /* 0x0000000402ee7825 */ /* 0x010fc600078e02ee */
[----:B-1----:R-:W4:Y:S04]  /*7870*/  LDL.LU.64 R130, [R1+0x1600] ;  /* 0x0016000001827983 */ /* 0x002f280000300a00 */
[----:B------:R-:W3:Y:S01]  /*7880*/  LDL.LU.64 R128, [R1+0x15f8] ;  /* 0x0015f80001807983 */ /* 0x000ee20000300a00 */
[----:B------:R-:W-:-:S03]  /*7890*/  IMAD.WIDE R240, R2, 0x4, R240 ;  /* 0x0000000402f07825 */ /* 0x000fc600078e02f0 */
[----:B------:R1:W-:Y:S04]  /*78a0*/  STL.64 [R1+0x2b0], R236 ;  /* 0x0002b0ec01007387 */ /* 0x0003e80000100a00 */
[----:B------:R1:W-:Y:S01]  /*78b0*/  STL.64 [R1+0x2a8], R238 ;  /* 0x0002a8ee01007387 */ /* 0x0003e20000100a00 */
[----:B------:R-:W-:-:S03]  /*78c0*/  IMAD.WIDE R242, R2, 0x4, R242 ;  /* 0x0000000402f27825 */ /* 0x000fc600078e02f2 */
[----:B------:R-:W-:Y:S04]  /*78d0*/  LDGSTS.E [R10+0x10004], desc[UR34][R236.64], !P5 ;  /* 0x10004000ec0a7fae */ /* 0x000fe8000e921862 */
[----:B------:R-:W-:Y:S04]  /*78e0*/  LDGSTS.E [R10+0x14004], desc[UR34][R238.64], !P5 ;  /* 0x14004000ee0a7fae */ /* 0x000fe8000e921862 */
[----:B------:R-:W-:Y:S04]  /*78f0*/  LDGSTS.E [R10+0x18004], desc[UR34][R240.64], !P5 ;  /* 0x18004000f00a7fae */ /* 0x000fe8000e921862 */
[----:B-1----:R-:W4:Y:S04]  /*7900*/  LDL.LU.64 R236, [R1+0x15f0] ;  /* 0x0015f00001ec7983 */ /* 0x002f280000300a00 */
[----:B------:R1:W-:Y:S01]  /*7910*/  STL.64 [R1+0x2a0], R240 ;  /* 0x0002a0f001007387 */ /* 0x0003e20000100a00 */
[----:B------:R-:W-:-:S03]  /*7920*/  IMAD.WIDE R244, R2, 0x4, R244 ;  /* 0x0000000402f47825 */ /* 0x000fc600078e02f4 */
[----:B------:R-:W3:Y:S01]  /*7930*/  LDL.LU.64 R238, [R1+0x15e8] ;  /* 0x0015e80001ee7983 */ /* 0x000ee20000300a00 */
[----:B------:R-:W-:-:S03]  /*7940*/  IMAD.WIDE R246, R2, 0x4, R246 ;  /* 0x0000000402f67825 */ /* 0x000fc600078e02f6 */
[----:B------:R1:W-:Y:S01]  /*7950*/  STL.64 [R1+0x298], R242 ;  /* 0x000298f201007387 */ /* 0x0003e20000100a00 */
[----:B------:R-:W-:-:S03]  /*7960*/  IMAD.WIDE R248, R2, 0x4, R248 ;  /* 0x0000000402f87825 */ /* 0x000fc600078e02f8 */
[----:B-1----:R-:W4:Y:S01]  /*7970*/  LDL.LU.64 R240, [R1+0x15e0] ;  /* 0x0015e00001f07983 */ /* 0x002f220000300a00 */
[----:B------:R-:W-:-:S03]  /*7980*/  IMAD.WIDE R250, R2, 0x4, R250 ;  /* 0x0000000402fa7825 */ /* 0x000fc600078e02fa */
[----:B------:R-:W-:Y:S04]  /*7990*/  LDGSTS.E [R10+0x1c004], desc[UR34][R242.64], !P5 ;  /* 0x1c004000f20a7fae */ /* 0x000fe8000e921862 */
[----:B------:R-:W-:Y:S04]  /*79a0*/  LDGSTS.E [R10+0x10008], desc[UR34][R244.64], !P6 ;  /* 0x10008000f40a7fae */ /* 0x000fe8000f121862 */
[----:B------:R-:W-:Y:S04]  /*79b0*/  LDGSTS.E [R10+0x14008], desc[UR34][R246.64], !P6 ;  /* 0x14008000f60a7fae */ /* 0x000fe8000f121862 */
[----:B------:R-:W3:Y:S04]  /*79c0*/  LDL.LU.64 R242, [R1+0x15d8] ;  /* 0x0015d80001f27983 */ /* 0x000ee80000300a00 */
[----:B------:R1:W-:Y:S04]  /*79d0*/  STL.64 [R1+0x290], R244 ;  /* 0x000290f401007387 */ /* 0x0003e80000100a00 */
[----:B------:R1:W-:Y:S04]  /*79e0*/  STL.64 [R1+0x288], R246 ;  /* 0x000288f601007387 */ /* 0x0003e80000100a00 */
[----:B------:R-:W-:Y:S04]  /*79f0*/  LDGSTS.E [R10+0x18008], desc[UR34][R248.64], !P6 ;  /* 0x18008000f80a7fae */ /* 0x000fe8000f121862 */
[----:B-1----:R-:W4:Y:S04]  /*7a00*/  LDL.LU.64 R244, [R1+0x15d0] ;  /* 0x0015d00001f47983 */ /* 0x002f280000300a00 */
[----:B------:R1:W-:Y:S04]  /*7a10*/  STL.64 [R1+0x280], R248 ;  /* 0x000280f801007387 */ /* 0x0003e80000100a00 */
[----:B------:R-:W3:Y:S04]  /*7a20*/  LDL.LU.64 R246, [R1+0x15c8] ;  /* 0x0015c80001f67983 */ /* 0x000ee80000300a00 */
[----:B------:R1:W-:Y:S04]  /*7a30*/  STL.64 [R1+0x278], R250 ;  /* 0x000278fa01007387 */ /* 0x0003e80000100a00 */
[----:B-1----:R-:W3:Y:S04]  /*7a40*/  LDL.LU.64 R248, [R1+0x15c0] ;  /* 0x0015c00001f87983 */ /* 0x002ee80000300a00 */
[----:B------:R-:W-:Y:S04]  /*7a50*/  LDGSTS.E [R10+0x1c008], desc[UR34][R250.64], !P6 ;  /* 0x1c008000fa0a7fae */ /* 0x000fe8000f121862 */
[----:B------:R-:W3:Y:S01]  /*7a60*/  LDL.LU.64 R250, [R1+0x15b8] ;  /* 0x0015b80001fa7983 */ /* 0x000ee20000300a00 */
[----:B------:R-:W-:-:S02]  /*7a70*/  VIADD R4, R121, 0xffffffd4 ;  /* 0xffffffd479047836 */ /* 0x000fc40000000000 */
[----:B------:R-:W1:Y:S03]  /*7a80*/  LDC R121, c[0x0][0x230] ;  /* 0x00008c00ff797b82 */ /* 0x000e660000000800 */
[----:B------:R-:W-:Y:S01]  /*7a90*/  ISETP.GE.U32.AND P1, PT, R4, 0x7fffffb5, PT ;  /* 0x7fffffb50400780c */ /* 0x000fe20003f26070 */
[----:B------:R-:W-:-:S04]  /*7aa0*/  VIADD R4, R120, 0xffffffd3 ;  /* 0xffffffd378047836 */ /* 0x000fc80000000000 */
[----:B------:R-:W1:Y:S01]  /*7ab0*/  LDC R120, c[0x0][0x230] ;  /* 0x00008c00ff787b82 */ /* 0x000e620000000800 */
[----:B------:R-:W-:Y:S01]  /*7ac0*/  ISETP.GE.U32.AND P2, PT, R4, 0x7fffffb4, PT ;  /* 0x7fffffb40400780c */ /* 0x000fe20003f46070 */
[----:B------:R-:W-:-:S06]  /*7ad0*/  VIADD R4, R118, 0xffffffd2 ;  /* 0xffffffd276047836 */ /* 0x000fcc0000000000 */
[----:B------:R-:W1:Y:S01]  /*7ae0*/  LDC R118, c[0x0][0x230] ;  /* 0x00008c00ff767b82 */ /* 0x000e620000000800 */
[----:B------:R-:W-:Y:S01]  /*7af0*/  ISETP.GE.U32.AND P3, PT, R4, 0x7fffffb3, PT ;  /* 0x7fffffb30400780c */ /* 0x000fe20003f66070 */
[----:B-1----:R-:W-:-:S06]  /*7b00*/  VIADD R4, R121, 0xffffffd1 ;  /* 0xffffffd179047836 */ /* 0x002fcc0000000000 */
[----:B------:R-:W1:Y:S01]  /*7b10*/  LDC R121, c[0x0][0x230] ;  /* 0x00008c00ff797b82 */ /* 0x000e620000000800 */
[----:B------:R-:W-:Y:S01]  /*7b20*/  ISETP.GE.U32.AND P4, PT, R4, 0x7fffffb2, PT ;  /* 0x7fffffb20400780c */ /* 0x000fe20003f86070 */
[----:B------:R-:W-:-:S06]  /*7b30*/  VIADD R4, R120, 0xffffffd0 ;  /* 0xffffffd078047836 */ /* 0x000fcc0000000000 */
[----:B------:R-:W2:Y:S01]  /*7b40*/  LDC R120, c[0x0][0x230] ;  /* 0x00008c00ff787b82 */ /* 0x000ea20000000800 */
[----:B------:R-:W-:Y:S01]  /*7b50*/  ISETP.GE.U32.AND P5, PT, R4, 0x7fffffb1, PT ;  /* 0x7fffffb10400780c */ /* 0x000fe20003fa6070 */
[----:B------:R-:W-:-:S06]  /*7b60*/  VIADD R4, R118, 0xffffffcf ;  /* 0xffffffcf76047836 */ /* 0x000fcc0000000000 */
[----:B------:R-:W3:Y:S01]  /*7b70*/  LDC R118, c[0x0][0x230] ;  /* 0x00008c00ff767b82 */ /* 0x000ee20000000800 */
[----:B------:R-:W-:Y:S01]  /*7b80*/  ISETP.GE.U32.AND P6, PT, R4, 0x7fffffb0, PT ;  /* 0x7fffffb00400780c */ /* 0x000fe20003fc6070 */
[----:B-1----:R-:W-:-:S06]  /*7b90*/  VIADD R4, R121, 0xffffffce ;  /* 0xffffffce79047836 */ /* 0x002fcc0000000000 */
[----:B------:R-:W1:Y:S01]  /*7ba0*/  LDC R121, c[0x0][0x230] ;  /* 0x00008c00ff797b82 */ /* 0x000e620000000800 */
[----:B------:R-:W-:-:S04]  /*7bb0*/  IMAD.WIDE R126, R2, 0x4, R126 ;  /* 0x00000004027e7825 */ /* 0x000fc800078e027e */
[C---:B------:R-:W-:Y:S01]  /*7bc0*/  IMAD.WIDE R124, R2.reuse, 0x4, R124 ;  /* 0x00000004027c7825 */ /* 0x040fe200078e027c */
[----:B------:R-:W-:Y:S03]  /*7bd0*/  STL.64 [R1+0x270], R126 ;  /* 0x0002707e01007387 */ /* 0x000fe60000100a00 */
[C---:B--2---:R-:W-:Y:S01]  /*7be0*/  IMAD.WIDE R122, R2.reuse, 0x4, R122 ;  /* 0x00000004027a7825 */ /* 0x044fe200078e027a */
[----:B------:R-:W-:Y:S03]  /*7bf0*/  LDGSTS.E [R10+0x1000c], desc[UR34][R126.64], !P1 ;  /* 0x1000c0007e0a7fae */ /* 0x000fe6000c921862 */
[----:B------:R-:W-:Y:S01]  /*7c00*/  IMAD.WIDE R22, R2, 0x4, R22 ;  /* 0x0000000402167825 */ /* 0x000fe200078e0216 */
[----:B------:R-:W-:Y:S04]  /*7c10*/  STL.64 [R1+0x268], R124 ;  /* 0x0002687c01007387 */ /* 0x000fe80000100a00 */
[----:B------:R-:W-:Y:S04]  /*7c20*/  LDGSTS.E [R10+0x1400c], desc[UR34][R124.64], !P1 ;  /* 0x1400c0007c0a7fae */ /* 0x000fe8000c921862 */
[----:B------:R-:W-:Y:S04]  /*7c30*/  STL.64 [R1+0x158], R122 ;  /* 0x0001587a01007387 */ /* 0x000fe80000100a00 */
[----:B------:R-:W-:Y:S04]  /*7c40*/  LDGSTS.E [R10+0x1800c], desc[UR34][R122.64], !P1 ;  /* 0x1800c0007a0a7fae */ /* 0x000fe8000c921862 */
[----:B------:R4:W-:Y:S04]  /*7c50*/  STL.64 [R1+0x150], R22 ;  /* 0x0001501601007387 */ /* 0x0009e80000100a00 */
[----:B------:R4:W-:Y:S01]  /*7c60*/  LDGSTS.E [R10+0x1c00c], desc[UR34][R22.64], !P1 ;  /* 0x1c00c000160a7fae */ /* 0x0009e2000c921862 */
[----:B------:R-:W-:Y:S01]  /*7c70*/  ISETP.GE.U32.AND P1, PT, R4, 0x7fffffaf, PT ;  /* 0x7fffffaf0400780c */ /* 0x000fe20003f26070 */
[----:B------:R-:W-:-:S02]  /*7c80*/  VIADD R4, R120, 0xffffffcd ;  /* 0xffffffcd78047836 */ /* 0x000fc40000000000 */
[----:B------:R-:W2:Y:S01]  /*7c90*/  LDC R120, c[0x0][0x230] ;  /* 0x00008c00ff787b82 */ /* 0x000ea20000000800 */
[----:B----4-:R-:W-:-:S04]  /*7ca0*/  IMAD.WIDE R22, R2, 0x4, R244 ;  /* 0x0000000402167825 */ /* 0x010fc800078e02f4 */
[----:B---3--:R-:W-:-:S04]  /*7cb0*/  IMAD.WIDE R122, R2, 0x4, R246 ;  /* 0x00000004027a7825 */ /* 0x008fc800078e02f6 */
[----:B------:R-:W-:-:S04]  /*7cc0*/  IMAD.WIDE R124, R2, 0x4, R248 ;  /* 0x00000004027c7825 */ /* 0x000fc800078e02f8 */
[----:B------:R-:W-:-:S05]  /*7cd0*/  IMAD.WIDE R126, R2, 0x4, R250 ;  /* 0x00000004027e7825 */ /* 0x000fca00078e02fa */
[----:B------:R3:W-:Y:S04]  /*7ce0*/  STL.64 [R1+0x148], R126 ;  /* 0x0001487e01007387 */ /* 0x0007e80000100a00 */
[----:B------:R3:W-:Y:S04]  /*7cf0*/  LDGSTS.E [R9+0x10000], desc[UR34][R126.64], !P2 ;  /* 0x100000007e097fae */ /* 0x0007e8000d121862 */
[----:B------:R4:W-:Y:S04]  /*7d00*/  STL.64 [R1+0x140], R124 ;  /* 0x0001407c01007387 */ /* 0x0009e80000100a00 */
[----:B------:R4:W-:Y:S01]  /*7d10*/  LDGSTS.E [R9+0x14000], desc[UR34][R124.64], !P2 ;  /* 0x140000007c097fae */ /* 0x0009e2000d121862 */
[----:B---3--:R-:W-:-:S03]  /*7d20*/  IMAD.WIDE R126, R2, 0x4, R242 ;  /* 0x00000004027e7825 */ /* 0x008fc600078e02f2 */
[----:B------:R3:W-:Y:S04]  /*7d30*/  STL.64 [R1+0x138], R122 ;  /* 0x0001387a01007387 */ /* 0x0007e80000100a00 */
[----:B------:R3:W-:Y:S01]  /*7d40*/  LDGSTS.E [R9+0x18000], desc[UR34][R122.64], !P2 ;  /* 0x180000007a097fae */ /* 0x0007e2000d121862 */
[----:B----4-:R-:W-:-:S03]  /*7d50*/  IMAD.WIDE R124, R2, 0x4, R240 ;  /* 0x00000004027c7825 */ /* 0x010fc600078e02f0 */
[----:B------:R4:W-:Y:S04]  /*7d60*/  STL.64 [R1+0x130], R22 ;  /* 0x0001301601007387 */ /* 0x0009e80000100a00 */
[----:B------:R4:W-:Y:S01]  /*7d70*/  LDGSTS.E [R9+0x1c000], desc[UR34][R22.64], !P2 ;  /* 0x1c00000016097fae */ /* 0x0009e2000d121862 */
[----:B---3--:R-:W-:-:S03]  /*7d80*/  IMAD.WIDE R122, R2, 0x4, R238 ;  /* 0x00000004027a7825 */ /* 0x008fc600078e02ee */
[----:B------:R3:W-:Y:S01]  /*7d90*/  STL.64 [R1+0x128], R126 ;  /* 0x0001287e01007387 */ /* 0x0007e20000100a00 */
[----:B------:R-:W-:-:S03]  /*7da0*/  ISETP.GE.U32.AND P2, PT, R4, 0x7fffffae, PT ;  /* 0x7fffffae0400780c */ /* 0x000fc60003f46070 */
[----:B------:R3:W-:Y:S01]  /*7db0*/  LDGSTS.E [R9+0x10004], desc[UR34][R126.64], !P3 ;  /* 0x100040007e097fae */ /* 0x0007e2000d921862 */
[----:B------:R-:W-:Y:S02]  /*7dc0*/  VIADD R4, R118, 0xffffffcc ;  /* 0xffffffcc76047836 */ /* 0x000fe40000000000 */
[C---:B----4-:R-:W-:Y:S01]  /*7dd0*/  IMAD.WIDE R22, R2.reuse, 0x4, R236 ;  /* 0x0000000402167825 */ /* 0x050fe200078e02ec */
[----:B------:R4:W-:Y:S01]  /*7de0*/  STL.64 [R1+0x120], R124 ;  /* 0x0001207c01007387 */ /* 0x0009e20000100a00 */
[----:B------:R-:W2:Y:S03]  /*7df0*/  LDC R118, c[0x0][0x230] ;  /* 0x00008c00ff767b82 */ /* 0x000ea60000000800 */
        /* <DEDUP_REMOVED lines=8> */
[----:B------:R3:W-:Y:S04]  /*7e80*/  STL.64 [R1+0x108], R126 ;  /* 0x0001087e01007387 */ /* 0x0007e80000100a00 */
[----:B------:R3:W-:Y:S04]  /*7e90*/  LDGSTS.E [R9+0x10008], desc[UR34][R126.64], !P4 ;  /* 0x100080007e097fae */ /* 0x0007e8000e121862 */
[----:B------:R-:W-:Y:S04]  /*7ea0*/  STL.64 [R1+0x100], R124 ;  /* 0x0001007c01007387 */ /* 0x000fe80000100a00 */
[----:B------:R-:W-:Y:S01]  /*7eb0*/  LDGSTS.E [R9+0x14008], desc[UR34][R124.64], !P4 ;  /* 0x140080007c097fae */ /* 0x000fe2000e121862 */
[----:B----4-:R-:W-:-:S03]  /*7ec0*/  IMAD.WIDE R22, R2, 0x4, R134 ;  /* 0x0000000402167825 */ /* 0x010fc600078e0286 */
[----:B------:R4:W-:Y:S04]  /*7ed0*/  STL.64 [R1+0xf8], R122 ;  /* 0x0000f87a01007387 */ /* 0x0009e80000100a00 */
[----:B------:R4:W-:Y:S01]  /*7ee0*/  LDGSTS.E [R9+0x18008], desc[UR34][R122.64], !P4 ;  /* 0x180080007a097fae */ /* 0x0009e2000e121862 */
[----:B------:R-:W-:Y:S01]  /*7ef0*/  IMAD.WIDE R128, R2, 0x4, R136 ;  /* 0x0000000402807825 */ /* 0x000fe200078e0288 */
[----:B------:R-:W-:-:S03]  /*7f00*/  ISETP.GE.U32.AND P3, PT, R4, 0x7fffffad, PT ;  /* 0x7fffffad0400780c */ /* 0x000fc60003f66070 */
[C---:B---3--:R-:W-:Y:S01]  /*7f10*/  IMAD.WIDE R126, R2.reuse, 0x4, R138 ;  /* 0x00000004027e7825 */ /* 0x048fe200078e028a */
[----:B------:R3:W-:Y:S01]  /*7f20*/  STL.64 [R1+0xf0], R22 ;  /* 0x0000f01601007387 */ /* 0x0007e20000100a00 */
[----:B----4-:R-:W4:Y:S02]  /*7f30*/  LDC R122, c[0x0][0x230] ;  /* 0x00008c00ff7a7b82 */ /* 0x010f240000000800 */
[----:B-1----:R-:W-:Y:S01]  /*7f40*/  VIADD R4, R121, 0xffffffcb ;  /* 0xffffffcb79047836 */ /* 0x002fe20000000000 */
[----:B------:R3:W-:Y:S01]  /*7f50*/  LDGSTS.E [R9+0x1c008], desc[UR34][R22.64], !P4 ;  /* 0x1c00800016097fae */ /* 0x0007e2000e121862 */
[----:B------:R-:W-:-:S03]  /*7f60*/  IMAD.WIDE R124, R2, 0x4, R140 ;  /* 0x00000004027c7825 */ /* 0x000fc600078e028c */
[----:B------:R1:W-:Y:S01]  /*7f70*/  STL.64 [R1+0xe8], R128 ;  /* 0x0000e88001007387 */ /* 0x0003e20000100a00 */
[----:B------:R-:W-:Y:S01]  /*7f80*/  ISETP.GE.U32.AND P4, PT, R4, 0x7fffffac, PT ;  /* 0x7fffffac0400780c */ /* 0x000fe20003f86070 */
[----:B------:R-:W4:Y:S02]  /*7f90*/  LDC R121, c[0x0][0x230] ;  /* 0x00008c00ff797b82 */ /* 0x000f240000000800 */
[----:B------:R1:W-:Y:S01]  /*7fa0*/  LDGSTS.E [R9+0x1000c], desc[UR34][R128.64], !P5 ;  /* 0x1000c00080097fae */ /* 0x0003e2000e921862 */
[----:B---3--:R-:W-:-:S03]  /*7fb0*/  IMAD.WIDE R22, R2, 0x4, R142 ;  /* 0x0000000402167825 */ /* 0x008fc600078e028e */
[----:B------:R3:W-:Y:S04]  /*7fc0*/  STL.64 [R1+0xe0], R126 ;  /* 0x0000e07e01007387 */ /* 0x0007e80000100a00 */
[----:B------:R3:W-:Y:S01]  /*7fd0*/  LDGSTS.E [R9+0x1400c], desc[UR34][R126.64], !P5 ;  /* 0x1400c0007e097fae */ /* 0x0007e2000e921862 */
[----:B--2---:R-:W-:Y:S02]  /*7fe0*/  VIADD R4, R120, 0xffffffca ;  /* 0xffffffca78047836 */ /* 0x004fe40000000000 */
[C---:B-1----:R-:W-:Y:S01]  /*7ff0*/  IMAD.WIDE R128, R2.reuse, 0x4, R144 ;  /* 0x0000000402807825 */ /* 0x042fe200078e0290 */
[----:B------:R1:W-:Y:S01]  /*8000*/  STL.64 [R1+0xd8], R124 ;  /* 0x0000d87c01007387 */ /* 0x0003e20000100a00 */
[----:B------:R-:W2:Y:S03]  /*8010*/  LDC R120, c[0x0][0x230] ;  /* 0x00008c00ff787b82 */ /* 0x000ea60000000800 */
[----:B------:R1:W-:Y:S01]  /*8020*/  LDGSTS.E [R9+0x1800c], desc[UR34][R124.64], !P5 ;  /* 0x1800c0007c097fae */ /* 0x0003e2000e921862 */
[----:B---3--:R-:W-:-:S03]  /*8030*/  IMAD.WIDE R126, R2, 0x4, R146 ;  /* 0x00000004027e7825 */ /* 0x008fc600078e0292 */
[----:B------:R3:W-:Y:S04]  /*8040*/  STL.64 [R1+0xd0], R22 ;  /* 0x0000d01601007387 */ /* 0x0007e80000100a00 */
[----:B------:R3:W-:Y:S01]  /*8050*/  LDGSTS.E [R9+0x1c00c], desc[UR34][R22.64], !P5 ;  /* 0x1c00c00016097fae */ /* 0x0007e2000e921862 */
[----:B-1----:R-:W-:-:S03]  /*8060*/  IMAD.WIDE R124, R2, 0x4, R148 ;  /* 0x00000004027c7825 */ /* 0x002fc600078e0294 */
[----:B------:R1:W-:Y:S01]  /*8070*/  STL.64 [R1+0xc8], R128 ;  /* 0x0000c88001007387 */ /* 0x0003e20000100a00 */
[----:B------:R-:W-:-:S03]  /*8080*/  ISETP.GE.U32.AND P5, PT, R4, 0x7fffffab, PT ;  /* 0x7fffffab0400780c */ /* 0x000fc60003fa6070 */
[----:B------:R1:W-:Y:S01]  /*8090*/  LDGSTS.E [R8+0x10000], desc[UR34][R128.64], !P6 ;  /* 0x1000000080087fae */ /* 0x0003e2000f121862 */
[----:B---3--:R-:W-:-:S03]  /*80a0*/  IMAD.WIDE R22, R2, 0x4, R150 ;  /* 0x0000000402167825 */ /* 0x008fc600078e0296 */
[----:B------:R3:W-:Y:S04]  /*80b0*/  STL.64 [R1+0xc0], R126 ;  /* 0x0000c07e01007387 */ /* 0x0007e80000100a00 */
[----:B------:R3:W-:Y:S01]  /*80c0*/  LDGSTS.E [R8+0x14000], desc[UR34][R126.64], !P6 ;  /* 0x140000007e087fae */ /* 0x0007e2000f121862 */
[----:B------:R-:W-:Y:S02]  /*80d0*/  VIADD R4, R118, 0xffffffc9 ;  /* 0xffffffc976047836 */ /* 0x000fe40000000000 */
        /* <DEDUP_REMOVED lines=8> */
[----:B------:R-:W-:Y:S01]  /*8160*/  STL.64 [R1+0xa8], R128 ;  /* 0x0000a88001007387 */ /* 0x000fe20000100a00 */
[----:B------:R-:W-:-:S03]  /*8170*/  ISETP.GE.U32.AND P6, PT, R4, 0x7fffffaa, PT ;  /* 0x7fffffaa0400780c */ /* 0x000fc60003fc6070 */
[----:B------:R-:W-:Y:S01]  /*8180*/  LDGSTS.E [R8+0x10004], desc[UR34][R128.64], !P1 ;  /* 0x1000400080087fae */ /* 0x000fe2000c921862 */
[----:B---3--:R-:W-:-:S03]  /*8190*/  IMAD.WIDE R22, R2, 0x4, R164 ;  /* 0x0000000402167825 */ /* 0x008fc600078e02a4 */
[----:B------:R1:W-:Y:S04]  /*81a0*/  STL.64 [R1+0xa0], R126 ;  /* 0x0000a07e01007387 */ /* 0x0003e80000100a00 */
[----:B------:R1:W-:Y:S01]  /*81b0*/  LDGSTS.E [R8+0x14004], desc[UR34][R126.64], !P1 ;  /* 0x140040007e087fae */ /* 0x0003e2000c921862 */
[----:B----4-:R-:W-:-:S03]  /*81c0*/  VIADD R4, R122, 0xffffffc8 ;  /* 0xffffffc87a047836 */ /* 0x010fc60000000000 */
[----:B------:R3:W-:Y:S01]  /*81d0*/  STL.64 [R1+0x98], R124 ;  /* 0x0000987c01007387 */ /* 0x0007e20000100a00 */
[----:B------:R-:W-:-:S03]  /*81e0*/  IMAD.WIDE R122, R2, 0x4, R170 ;  /* 0x00000004027a7825 */ /* 0x000fc600078e02aa */
[----:B------:R3:W-:Y:S01]  /*81f0*/  LDGSTS.E [R8+0x18004], desc[UR34][R124.64], !P1 ;  /* 0x180040007c087fae */ /* 0x0007e2000c921862 */
[----:B-1----:R-:W-:-:S03]  /*8200*/  IMAD.WIDE R126, R2, 0x4, R166 ;  /* 0x00000004027e7825 */ /* 0x002fc600078e02a6 */
[----:B------:R1:W-:Y:S04]  /*8210*/  STL.64 [R1+0x90], R22 ;  /* 0x0000901601007387 */ /* 0x0003e80000100a00 */
[----:B------:R1:W-:Y:S01]  /*8220*/  LDGSTS.E [R8+0x1c004], desc[UR34][R22.64], !P1 ;  /* 0x1c00400016087fae */ /* 0x0003e2000c921862 */
[----:B---3--:R-:W-:-:S03]  /*8230*/  IMAD.WIDE R124, R2, 0x4, R168 ;  /* 0x00000004027c7825 */ /* 0x008fc600078e02a8 */
[----:B------:R3:W-:Y:S01]  /*8240*/  STL.64 [R1+0x88], R126 ;  /* 0x0000887e01007387 */ /* 0x0007e20000100a00 */
[----:B------:R-:W-:-:S03]  /*8250*/  IMAD.WIDE R128, R2, 0x4, R174 ;  /* 0x0000000402807825 */ /* 0x000fc600078e02ae */
[----:B------:R3:W-:Y:S01]  /*8260*/  LDGSTS.E [R8+0x10008], desc[UR34][R126.64], !P2 ;  /* 0x100080007e087fae */ /* 0x0007e2000d121862 */
[----:B-1----:R-:W-:-:S03]  /*8270*/  IMAD.WIDE R22, R2, 0x4, R172 ;  /* 0x0000000402167825 */ /* 0x002fc600078e02ac */
[----:B------:R1:W-:Y:S04]  /*8280*/  STL.64 [R1+0x80], R124 ;  /* 0x0000807c01007387 */ /* 0x0003e80000100a00 */
[----:B------:R1:W-:Y:S01]  /*8290*/  LDGSTS.E [R8+0x14008], desc[UR34][R124.64], !P2 ;  /* 0x140080007c087fae */ /* 0x0003e2000d121862 */
[----:B---3--:R-:W-:-:S03]  /*82a0*/  IMAD.WIDE R126, R2, 0x4, R176 ;  /* 0x00000004027e7825 */ /* 0x008fc600078e02b0 */
[----:B------:R3:W-:Y:S04]  /*82b0*/  STL.64 [R1+0x78], R122 ;  /* 0x0000787a01007387 */ /* 0x0007e80000100a00 */
[----:B------:R3:W-:Y:S04]  /*82c0*/  LDGSTS.E [R8+0x18008], desc[UR34][R122.64], !P2 ;  /* 0x180080007a087fae */ /* 0x0007e8000d121862 */
[----:B------:R4:W-:Y:S01]  /*82d0*/  STL.64 [R1+0x70], R22 ;  /* 0x0000701601007387 */ /* 0x0009e20000100a00 */
[----:B-1----:R-:W-:-:S03]  /*82e0*/  IMAD.WIDE R124, R2, 0x4, R178 ;  /* 0x00000004027c7825 */ /* 0x002fc600078e02b2 */
[----:B------:R4:W-:Y:S04]  /*82f0*/  LDGSTS.E [R8+0x1c008], desc[UR34][R22.64], !P2 ;  /* 0x1c00800016087fae */ /* 0x0009e8000d121862 */
[----:B------:R1:W-:Y:S01]  /*8300*/  STL.64 [R1+0x68], R128 ;  /* 0x0000688001007387 */ /* 0x0003e20000100a00 */
[----:B------:R-:W-:Y:S01]  /*8310*/  ISETP.GE.U32.AND P1, PT, R4, 0x7fffffa9, PT ;  /* 0x7fffffa90400780c */ /* 0x000fe20003f26070 */
[----:B---3--:R-:W3:Y:S02]  /*8320*/  LDC R123, c[0x0][0x230] ;  /* 0x00008c00ff7b7b82 */ /* 0x008ee40000000800 */
[----:B------:R1:W-:Y:S01]  /*8330*/  LDGSTS.E [R8+0x1000c], desc[UR34][R128.64], !P3 ;  /* 0x1000c00080087fae */ /* 0x0003e2000d921862 */
[----:B----4-:R-:W-:-:S03]  /*8340*/  IMAD.WIDE R22, R2, 0x4, R180 ;  /* 0x0000000402167825 */ /* 0x010fc600078e02b4 */
[----:B------:R4:W-:Y:S02]  /*8350*/  STL.64 [R1+0x60], R126 ;  /* 0x0000607e01007387 */ /* 0x0009e40000100a00 */
[----:B------:R-:W3:Y:S02]  /*8360*/  LDC R122, c[0x0][0x230] ;  /* 0x00008c00ff7a7b82 */ /* 0x000ee40000000800 */
[----:B------:R4:W-:Y:S01]  /*8370*/  LDGSTS.E [R8+0x1400c], desc[UR34][R126.64], !P3 ;  /* 0x1400c0007e087fae */ /* 0x0009e2000d921862 */
[----:B-1----:R-:W-:-:S03]  /*8380*/  IMAD.WIDE R128, R2, 0x4, R182 ;  /* 0x0000000402807825 */ /* 0x002fc600078e02b6 */
[----:B------:R1:W-:Y:S04]  /*8390*/  STL.64 [R1+0x58], R124 ;  /* 0x0000587c01007387 */ /* 0x0003e80000100a00 */
[----:B------:R1:W-:Y:S01]  /*83a0*/  LDGSTS.E [R8+0x1800c], desc[UR34][R124.64], !P3 ;  /* 0x1800c0007c087fae */ /* 0x0003e2000d921862 */
[----:B----4-:R-:W-:-:S03]  /*83b0*/  IMAD.WIDE R126, R2, 0x4, R184 ;  /* 0x00000004027e7825 */ /* 0x010fc600078e02b8 */
[----:B------:R4:W-:Y:S04]  /*83c0*/  STL.64 [R1+0x50], R22 ;  /* 0x0000501601007387 */ /* 0x0009e80000100a00 */
        /* <DEDUP_REMOVED lines=14> */
[----:B------:R-:W-:Y:S04]  /*84b0*/  STL.64 [R1+0x28], R128 ;  /* 0x0000288001007387 */ /* 0x000fe80000100a00 */
[----:B------:R-:W-:Y:S01]  /*84c0*/  LDGSTS.E [R7+0x10004], desc[UR34][R128.64], !P5 ;  /* 0x1000400080077fae */ /* 0x000fe2000e921862 */
[----:B----4-:R-:W-:-:S03]  /*84d0*/  IMAD.WIDE R22, R2, 0x4, R196 ;  /* 0x0000000402167825 */ /* 0x010fc600078e02c4 */
[----:B------:R-:W-:Y:S04]  /*84e0*/  STL.64 [R1+0x20], R126 ;  /* 0x0000207e01007387 */ /* 0x000fe80000100a00 */
[----:B------:R-:W-:Y:S04]  /*84f0*/  LDGSTS.E [R7+0x14004], desc[UR34][R126.64], !P5 ;  /* 0x140040007e077fae */ /* 0x000fe8000e921862 */
[----:B------:R1:W-:Y:S04]  /*8500*/  STL.64 [R1+0x18], R124 ;  /* 0x0000187c01007387 */ /* 0x0003e80000100a00 */
[----:B------:R1:W-:Y:S04]  /*8510*/  LDGSTS.E [R7+0x18004], desc[UR34][R124.64], !P5 ;  /* 0x180040007c077fae */ /* 0x0003e8000e921862 */
[----:B------:R4:W-:Y:S04]  /*8520*/  STL.64 [R1+0x10], R22 ;  /* 0x0000101601007387 */ /* 0x0009e80000100a00 */
[----:B------:R4:W-:Y:S01]  /*8530*/  LDGSTS.E [R7+0x1c004], desc[UR34][R22.64], !P5 ;  /* 0x1c00400016077fae */ /* 0x0009e2000e921862 */
[----:B-1----:R-:W-:-:S04]  /*8540*/  IMAD.WIDE R124, R2, 0x4, R200 ;  /* 0x00000004027c7825 */ /* 0x002fc800078e02c8 */
[----:B----4-:R-:W-:Y:S01]  /*8550*/  IMAD.WIDE R22, R2, 0x4, R198 ;  /* 0x0000000402167825 */ /* 0x010fe200078e02c6 */
[----:B------:R1:W-:Y:S04]  /*8560*/  STL.64 [R1], R124 ;  /* 0x0000007c01007387 */ /* 0x0003e80000100a00 */
[----:B------:R4:W-:Y:S04]  /*8570*/  STL.64 [R1+0x1568], R22 ;  /* 0x0015681601007387 */ /* 0x0009e80000100a00 */
[----:B------:R-:W4:Y:S04]  /*8580*/  LDL.LU.64 R128, [R1+0x170] ;  /* 0x0001700001807983 */ /* 0x000f280000300a00 */
[----:B------:R-:W4:Y:S04]  /*8590*/  LDL.LU.64 R134, [R1+0x1f0] ;  /* 0x0001f00001867983 */ /* 0x000f280000300a00 */
[----:B------:R-:W-:Y:S04]  /*85a0*/  LDGSTS.E [R7+0x10008], desc[UR34][R22.64], !P6 ;  /* 0x1000800016077fae */ /* 0x000fe8000f121862 */
[----:B------:R-:W4:Y:S04]  /*85b0*/  LDL.LU.64 R126, [R1+0x1e8] ;  /* 0x0001e800017e7983 */ /* 0x000f280000300a00 */
[----:B------:R4:W-:Y:S04]  /*85c0*/  LDGSTS.E [R7+0x14008], desc[UR34][R124.64], !P6 ;  /* 0x140080007c077fae */ /* 0x0009e8000f121862 */
[----:B-1----:R-:W4:Y:S04]  /*85d0*/  LDL.LU.64 R124, [R1+0x1e0] ;  /* 0x0001e000017c7983 */ /* 0x002f280000300a00 */
[----:B------:R-:W4:Y:S01]  /*85e0*/  LDL.LU.64 R136, [R1+0x1d0] ;  /* 0x0001d00001887983 */ /* 0x000f220000300a00 */
[----:B------:R-:W-:-:S02]  /*85f0*/  VIADD R4, R121, 0xffffffc7 ;  /* 0xffffffc779047836 */ /* 0x000fc40000000000 */
[----:B------:R-:W1:Y:S03]  /*8600*/  LDC R121, c[0x0][0x230] ;  /* 0x00008c00ff797b82 */ /* 0x000e660000000800 */
[----:B------:R-:W-:Y:S01]  /*8610*/  ISETP.GE.U32.AND P2, PT, R4, 0x7fffffa8, PT ;  /* 0x7fffffa80400780c */ /* 0x000fe20003f46070 */
[----:B--2---:R-:W-:-:S04]  /*8620*/  VIADD R4, R120, 0xffffffc6 ;  /* 0xffffffc678047836 */ /* 0x004fc80000000000 */
[----:B------:R-:W2:Y:S01]  /*8630*/  LDC R120, c[0x0][0x230] ;  /* 0x00008c00ff787b82 */ /* 0x000ea20000000800 */
[----:B------:R-:W-:Y:S01]  /*8640*/  ISETP.GE.U32.AND P3, PT, R4, 0x7fffffa7, PT ;  /* 0x7fffffa70400780c */ /* 0x000fe20003f66070 */
[----:B------:R-:W-:-:S06]  /*8650*/  VIADD R4, R118, 0xffffffc5 ;  /* 0xffffffc576047836 */ /* 0x000fcc0000000000 */
[----:B------:R-:W2:Y:S01]  /*8660*/  LDC R118, c[0x0][0x230] ;  /* 0x00008c00ff767b82 */ /* 0x000ea20000000800 */
[----:B------:R-:W-:Y:S01]  /*8670*/  ISETP.GE.U32.AND P4, PT, R4, 0x7fffffa6, PT ;  /* 0x7fffffa60400780c */ /* 0x000fe20003f86070 */
[----:B---3--:R-:W-:Y:S02]  /*8680*/  VIADD R4, R123, 0xffffffc4 ;  /* 0xffffffc47b047836 */ /* 0x008fe40000000000 */
[----:B------:R-:W-:-:S04]  /*8690*/  IMAD.WIDE R250, R2, 0x4, R202 ;  /* 0x0000000402fa7825 */ /* 0x000fc800078e02ca */
[----:B------:R-:W-:Y:S01]  /*86a0*/  IMAD.WIDE R248, R2, 0x4, R204 ;  /* 0x0000000402f87825 */ /* 0x000fe200078e02cc */
[----:B------:R-:W-:-:S03]  /*86b0*/  ISETP.GE.U32.AND P5, PT, R4, 0x7fffffa5, PT ;  /* 0x7fffffa50400780c */ /* 0x000fc60003fa6070 */
[C---:B------:R-:W-:Y:S01]  /*86c0*/  IMAD.WIDE R246, R2.reuse, 0x4, R206 ;  /* 0x0000000402f67825 */ /* 0x040fe200078e02ce */
[----:B------:R-:W-:Y:S01]  /*86d0*/  STL.64 [R1+0x1570], R250 ;  /* 0x001570fa01007387 */ /* 0x000fe20000100a00 */
[----:B------:R-:W3:Y:S02]  /*86e0*/  LDC R123, c[0x0][0x230] ;  /* 0x00008c00ff7b7b82 */ /* 0x000ee40000000800 */
[C---:B------:R-:W-:Y:S01]  /*86f0*/  IMAD.WIDE R244, R2.reuse, 0x4, R208 ;  /* 0x0000000402f47825 */ /* 0x040fe200078e02d0 */
[----:B------:R-:W-:Y:S03]  /*8700*/  STL.64 [R1+0x1578], R248 ;  /* 0x001578f801007387 */ /* 0x000fe60000100a00 */
[----:B-1----:R-:W-:Y:S01]  /*8710*/  VIADD R4, R121, 0xffffffc3 ;  /* 0xffffffc379047836 */ /* 0x002fe20000000000 */
[----:B------:R-:W-:Y:S01]  /*8720*/  LDGSTS.E [R7+0x18008], desc[UR34][R250.64], !P6 ;  /* 0x18008000fa077fae */ /* 0x000fe2000f121862 */
[C---:B------:R-:W-:Y:S01]  /*8730*/  IMAD.WIDE R242, R2.reuse, 0x4, R210 ;  /* 0x0000000402f27825 */ /* 0x040fe200078e02d2 */
[----:B------:R-:W1:Y:S03]  /*8740*/  LDC R204, c[0x0][0x230] ;  /* 0x00008c00ffcc7b82 */ /* 0x000e660000000800 */
[C---:B------:R-:W-:Y:S01]  /*8750*/  IMAD.WIDE R240, R2.reuse, 0x4, R212 ;  /* 0x0000000402f07825 */ /* 0x040fe200078e02d4 */
[----:B------:R-:W-:Y:S03]  /*8760*/  STL.64 [R1+0x1580], R246 ;  /* 0x001580f601007387 */ /* 0x000fe60000100a00 */
[----:B------:R-:W-:Y:S01]  /*8770*/  IMAD.WIDE R238, R2, 0x4, R214 ;  /* 0x0000000402ee7825 */ /* 0x000fe200078e02d6 */
[----:B------:R-:W-:Y:S01]  /*8780*/  LDGSTS.E [R7+0x1c008], desc[UR34][R248.64], !P6 ;  /* 0x1c008000f8077fae */ /* 0x000fe2000f121862 */
[----:B------:R-:W-:Y:S01]  /*8790*/  ISETP.GE.U32.AND P6, PT, R4, 0x7fffffa4, PT ;  /* 0x7fffffa40400780c */ /* 0x000fe20003fc6070 */
[----:B------:R-:W1:Y:S01]  /*87a0*/  LDC R205, c[0x0][0x230] ;  /* 0x00008c00ffcd7b82 */ /* 0x000e620000000800 */
[C---:B------:R-:W-:Y:S01]  /*87b0*/  IMAD.WIDE R184, R2.reuse, 0x4, R218 ;  /* 0x0000000402b87825 */ /* 0x040fe200078e02da */
[----:B------:R-:W-:Y:S03]  /*87c0*/  STL.64 [R1+0x1588], R244 ;  /* 0x001588f401007387 */ /* 0x000fe60000100a00 */
[----:B------:R-:W-:Y:S01]  /*87d0*/  IMAD.WIDE R182, R2, 0x4, R220 ;  /* 0x0000000402b67825 */ /* 0x000fe200078e02dc */
[----:B------:R-:W-:Y:S03]  /*87e0*/  LDGSTS.E [R7+0x1000c], desc[UR34][R246.64], !P1 ;  /* 0x1000c000f6077fae */ /* 0x000fe6000c921862 */
[----:B--2---:R-:W-:Y:S01]  /*87f0*/  VIADD R4, R118, 0xffffffc2 ;  /* 0xffffffc276047836 */ /* 0x004fe20000000000 */
[----:B------:R-:W-:Y:S01]  /*8800*/  STL.64 [R1+0x1590], R242 ;  /* 0x001590f201007387 */ /* 0x000fe20000100a00 */
[----:B------:R-:W-:-:S03]  /*8810*/  IMAD.WIDE R236, R2, 0x4, R216 ;  /* 0x0000000402ec7825 */ /* 0x000fc600078e02d8 */
[----:B------:R-:W-:Y:S04]  /*8820*/  LDGSTS.E [R7+0x1400c], desc[UR34][R244.64], !P1 ;  /* 0x1400c000f4077fae */ /* 0x000fe8000c921862 */
[----:B------:R-:W-:Y:S01]  /*8830*/  STL.64 [R1+0x1598], R240 ;  /* 0x001598f001007387 */ /* 0x000fe20000100a00 */
[----:B------:R-:W-:-:S03]  /*8840*/  IMAD.WIDE R226, R2, 0x4, R226 ;  /* 0x0000000402e27825 */ /* 0x000fc600078e02e2 */
[----:B------:R-:W-:Y:S04]  /*8850*/  LDGSTS.E [R7+0x1800c], desc[UR34][R242.64], !P1 ;  /* 0x1800c000f2077fae */ /* 0x000fe8000c921862 */
[----:B------:R-:W-:Y:S01]  /*8860*/  STL.64 [R1+0x1560], R238 ;  /* 0x001560ee01007387 */ /* 0x000fe20000100a00 */
[----:B------:R-:W-:-:S03]  /*8870*/  IMAD.WIDE R228, R2, 0x4, R228 ;  /* 0x0000000402e47825 */ /* 0x000fc600078e02e4 */
[----:B------:R-:W-:Y:S01]  /*8880*/  LDGSTS.E [R7+0x1c00c], desc[UR34][R240.64], !P1 ;  /* 0x1c00c000f0077fae */ /* 0x000fe2000c921862 */
[----:B------:R-:W-:-:S03]  /*8890*/  ISETP.GE.U32.AND P1, PT, R4, 0x7fffffa3, PT ;  /* 0x7fffffa30400780c */ /* 0x000fc60003f26070 */
[----:B------:R-:W-:Y:S01]  /*88a0*/  STL.64 [R1+0x15a0], R184 ;  /* 0x0015a0b801007387 */ /* 0x000fe20000100a00 */
[----:B------:R-:W-:-:S03]  /*88b0*/  VIADD R4, R120, 0xffffffc1 ;  /* 0xffffffc178047836 */ /* 0x000fc60000000000 */
[----:B------:R-:W-:Y:S01]  /*88c0*/  LDGSTS.E [R6+0x10000], desc[UR34][R238.64], !P2 ;  /* 0x10000000ee067fae */ /* 0x000fe2000d121862 */
[----:B------:R-:W-:-:S03]  /*88d0*/  IMAD.WIDE R230, R2, 0x4, R230 ;  /* 0x0000000402e67825 */ /* 0x000fc600078e02e6 */
[----:B------:R-:W-:Y:S01]  /*88e0*/  STL.64 [R1+0x15a8], R182 ;  /* 0x0015a8b601007387 */ /* 0x000fe20000100a00 */
[----:B------:R-:W-:-:S03]  /*88f0*/  IMAD.WIDE R232, R2, 0x4, R232 ;  /* 0x0000000402e87825 */ /* 0x000fc600078e02e8 */
[----:B------:R-:W-:Y:S04]  /*8900*/  LDGSTS.E [R6+0x14000], desc[UR34][R184.64], !P2 ;  /* 0x14000000b8067fae */ /* 0x000fe8000d121862 */
[----:B------:R-:W-:Y:S01]  /*8910*/  STL.64 [R1+0x15b0], R222 ;  /* 0x0015b0de01007387 */ /* 0x000fe20000100a00 */
[----:B------:R-:W-:-:S03]  /*8920*/  IMAD.WIDE R234, R2, 0x4, R234 ;  /* 0x0000000402ea7825 */ /* 0x000fc600078e02ea */
[----:B------:R-:W-:Y:S04]  /*8930*/  LDGSTS.E [R6+0x18000], desc[UR34][R182.64], !P2 ;  /* 0x18000000b6067fae */ /* 0x000fe8000d121862 */
[----:B------:R-:W2:Y:S04]  /*8940*/  LDL.LU.64 R132, [R1+0x1b8] ;  /* 0x0001b80001847983 */ /* 0x000ea80000300a00 */
[----:B------:R-:W-:Y:S04]  /*8950*/  LDGSTS.E [R6+0x1c000], desc[UR34][R222.64], !P2 ;  /* 0x1c000000de067fae */ /* 0x000fe8000d121862 */
[----:B------:R-:W-:Y:S04]  /*8960*/  LDGSTS.E [R6+0x10004], desc[UR34][R236.64], !P3 ;  /* 0x10004000ec067fae */ /* 0x000fe8000d921862 */
[----:B------:R-:W2:Y:S04]  /*8970*/  LDL.LU.64 R130, [R1+0x1b0] ;  /* 0x0001b00001827983 */ /* 0x000ea80000300a00 */
[----:B------:R-:W-:Y:S04]  /*8980*/  LDGSTS.E [R6+0x14004], desc[UR34][R224.64], !P3 ;  /* 0x14004000e0067fae */ /* 0x000fe8000d921862 */
[----:B------:R-:W-:Y:S04]  /*8990*/  LDGSTS.E [R6+0x18004], desc[UR34][R226.64], !P3 ;  /* 0x18004000e2067fae */ /* 0x000fe8000d921862 */
[----:B------:R-:W-:Y:S04]  /*89a0*/  LDGSTS.E [R6+0x1c004], desc[UR34][R228.64], !P3 ;  /* 0x1c004000e4067fae */ /* 0x000fe8000d921862 */
[----:B------:R-:W-:Y:S04]  /*89b0*/  LDGSTS.E [R6+0x10008], desc[UR34][R230.64], !P4 ;  /* 0x10008000e6067fae */ /* 0x000fe8000e121862 */
[----:B------:R-:W-:Y:S04]  /*89c0*/  LDGSTS.E [R6+0x14008], desc[UR34][R232.64], !P4 ;  /* 0x14008000e8067fae */ /* 0x000fe8000e121862 */
[----:B------:R-:W-:Y:S01]  /*89d0*/  LDGSTS.E [R6+0x18008], desc[UR34][R234.64], !P4 ;  /* 0x18008000ea067fae */ /* 0x000fe2000e121862 */
[----:B----4-:R-:W-:-:S03]  /*89e0*/  IMAD.WIDE R120, R2, 0x4, R128 ;  /* 0x0000000402787825 */ /* 0x010fc600078e0280 */
[----:B------:R-:W4:Y:S01]  /*89f0*/  LDL.LU.64 R128, [R1+0x1a0] ;  /* 0x0001a00001807983 */ /* 0x000f220000300a00 */
[----:B------:R-:W-:-:S03]  /*8a00*/  IMAD.WIDE R134, R2, 0x4, R134 ;  /* 0x0000000402867825 */ /* 0x000fc600078e0286 */
[----:B------:R-:W4:Y:S01]  /*8a10*/  LDL.LU.64 R150, [R1+0x190] ;  /* 0x0001900001967983 */ /* 0x000f220000300a00 */
[----:B------:R-:W-:-:S03]  /*8a20*/  IMAD.WIDE R126, R2, 0x4, R126 ;  /* 0x00000004027e7825 */ /* 0x000fc600078e027e */
[----:B------:R-:W-:Y:S04]  /*8a30*/  STL.64 [R1+0x3d8], R134 ;  /* 0x0003d88601007387 */ /* 0x000fe80000100a00 */
[----:B------:R-:W4:Y:S04]  /*8a40*/  LDL.LU.64 R146, [R1+0x228] ;  /* 0x0002280001927983 */ /* 0x000f280000300a00 */
[----:B------:R3:W-:Y:S04]  /*8a50*/  STL.64 [R1+0x438], R126 ;  /* 0x0004387e01007387 */ /* 0x0007e80000100a00 */
[----:B------:R-:W4:Y:S01]  /*8a60*/  LDL.LU.64 R144, [R1+0x220] ;  /* 0x0002200001907983 */ /* 0x000f220000300a00 */
[----:B------:R-:W-:-:S03]  /*8a70*/  IMAD.WIDE R124, R2, 0x4, R124 ;  /* 0x00000004027c7825 */ /* 0x000fc600078e027c */
[----:B------:R-:W-:Y:S01]  /*8a80*/  LDGSTS.E [R6+0x1c008], desc[UR34][R120.64], !P4 ;  /* 0x1c00800078067fae */ /* 0x000fe2000e121862 */
[----:B------:R-:W-:-:S03]  /*8a90*/  IMAD.WIDE R22, R2, 0x4, R136 ;  /* 0x0000000402167825 */ /* 0x000fc600078e0288 */
[----:B------:R1:W-:Y:S04]  /*8aa0*/  STL.64 [R1+0x430], R124 ;  /* 0x0004307c01007387 */ /* 0x0003e80000100a00 */
[----:B------:R-:W4:Y:S04]  /*8ab0*/  LDL.LU.64 R148, [R1+0x218] ;  /* 0x0002180001947983 */ /* 0x000f280000300a00 */
[----:B------:R-:W-:Y:S04]  /*8ac0*/  LDGSTS.E [R6+0x1000c], desc[UR34][R134.64], !P5 ;  /* 0x1000c00086067fae */ /* 0x000fe8000e921862 */
[----:B------:R3:W-:Y:S04]  /*8ad0*/  LDGSTS.E [R6+0x1400c], desc[UR34][R126.64], !P5 ;  /* 0x1400c0007e067fae */ /* 0x0007e8000e921862 */
[----:B------:R-:W-:Y:S04]  /*8ae0*/  STL.64 [R1+0x428], R22 ;  /* 0x0004281601007387 */ /* 0x000fe80000100a00 */
[----:B------:R-:W-:Y:S01]  /*8af0*/  LDGSTS.E [R6+0x1800c], desc[UR34][R124.64], !P5 ;  /* 0x1800c0007c067fae */ /* 0x000fe2000e921862 */
[----:B------:R-:W-:-:S02]  /*8b00*/  VIADD R118, R122, 0xffffffc0 ;  /* 0xffffffc07a767836 */ /* 0x000fc40000000000 */
[----:B------:R-:W1:Y:S01]  /*8b10*/  LDC R122, c[0x0][0x230] ;  /* 0x00008c00ff7a7b82 */ /* 0x000e620000000800 */
[----:B------:R-:W-:Y:S01]  /*8b20*/  ISETP.GE.U32.AND P3, PT, R4, 0x7fffffa2, PT ;  /* 0x7fffffa20400780c */ /* 0x000fe20003f66070 */
[----:B------:R-:W-:-:S06]  /*8b30*/  IMAD.WIDE R154, R2, 0x4, R154 ;  /* 0x00000004029a7825 */ /* 0x000fcc00078e029a */
[----:B---3--:R-:W3:Y:S01]  /*8b40*/  LDC R126, c[0x0][0x230] ;  /* 0x00008c00ff7e7b82 */ /* 0x008ee20000000800 */
[----:B-1----:R-:W3:Y:S04]  /*8b50*/  LDL.LU.64 R124, [R1+0x210] ;  /* 0x00021000017c7983 */ /* 0x002ee80000300a00 */
[----:B------:R-:W3:Y:S04]  /*8b60*/  LDL.LU.64 R140, [R1+0x240] ;  /* 0x00024000018c7983 */ /* 0x000ee80000300a00 */
[----:B------:R-:W3:Y:S04]  /*8b70*/  LDL.LU.64 R138, [R1+0x238] ;  /* 0x00023800018a7983 */ /* 0x000ee80000300a00 */
[----:B------:R-:W3:Y:S01]  /*8b80*/  LDL.LU.64 R142, [R1+0x230] ;  /* 0x00023000018e7983 */ /* 0x000ee20000300a00 */
[----:B------:R-:W-:-:S03]  /*8b90*/  ISETP.GE.AND P2, PT, R152, R118, PT ;  /* 0x000000769800720c */ /* 0x000fc60003f46270 */
[----:B------:R-:W-:Y:S01]  /*8ba0*/  LDGSTS.E [R6+0x1c00c], desc[UR34][R22.64], !P5 ;  /* 0x1c00c00016067fae */ /* 0x000fe2000e921862 */
[----:B------:R-:W-:Y:S02]  /*8bb0*/  SEL R4, RZ, 0x4, P2 ;  /* 0x00000004ff047807 */ /* 0x000fe40001000000 */
[----:B------:R-:W-:Y:S01]  /*8bc0*/  ISETP.GT.AND P2, PT, R156, 0x5f, PT ;  /* 0x0000005f9c00780c */ /* 0x000fe20003f44270 */
[----:B------:R-:W3:Y:S03]  /*8bd0*/  LDL.LU.64 R136, [R1+0x248] ;  /* 0x0002480001887983 */ /* 0x000ee60000300a00 */
[----:B------:R-:W-:Y:S01]  /*8be0*/  SEL R4, R4, RZ, P2 ;  /* 0x000000ff04047207 */ /* 0x000fe20001000000 */
[----:B------:R-:W-:Y:S03]  /*8bf0*/  LDGSTS.E [R5+0x10000], desc[UR34][R154.64], !P6 ;  /* 0x100000009a057fae */ /* 0x000fe6000f121862 */
[----:B------:R-:W-:Y:S01]  /*8c00*/  ISETP.NE.U32.AND P2, PT, R4, RZ, PT ;  /* 0x000000ff0400720c */ /* 0x000fe20003f45070 */
[----:B------:R-:W-:-:S05]  /*8c10*/  VIADD R4, R123, 0xffffffbf ;  /* 0xffffffbf7b047836 */ /* 0x000fca0000000000 */
[----:B------:R-:W-:Y:S01]  /*8c20*/  ISETP.GE.U32.AND P5, PT, R4, 0x7fffffa0, PT ;  /* 0x7fffffa00400780c */ /* 0x000fe20003fa6070 */
[----:B------:R-:W-:Y:S02]  /*8c30*/  VIADD R4, R122, 0xffffffbe ;  /* 0xffffffbe7a047836 */ /* 0x000fe40000000000 */
[----:B--2---:R-:W-:-:S05]  /*8c40*/  IMAD.WIDE R158, R2, 0x4, R132 ;  /* 0x00000004029e7825 */ /* 0x004fca00078e0284 */
[----:B------:R-:W-:Y:S04]  /*8c50*/  STL.64 [R1+0x420], R158 ;  /* 0x0004209e01007387 */ /* 0x000fe80000100a00 */
[----:B------:R-:W2:Y:S01]  /*8c60*/  LDL.LU.64 R134, [R1+0x250] ;  /* 0x0002500001867983 */ /* 0x000ea20000300a00 */
[----:B------:R-:W-:-:S03]  /*8c70*/  IMAD.WIDE R132, R2, 0x4, R130 ;  /* 0x0000000402847825 */ /* 0x000fc600078e0282 */
[----:B------:R-:W-:Y:S04]  /*8c80*/  LDGSTS.E [R5+0x14000], desc[UR34][R158.64], !P6 ;  /* 0x140000009e057fae */ /* 0x000fe8000f121862 */
[----:B------:R1:W-:Y:S04]  /*8c90*/  STL.64 [R1+0x3e8], R132 ;  /* 0x0003e88401007387 */ /* 0x0003e80000100a00 */
[----:B------:R1:W-:Y:S01]  /*8ca0*/  LDGSTS.E [R5+0x18000], desc[UR34][R132.64], !P6 ;  /* 0x1800000084057fae */ /* 0x0003e2000f121862 */
[----:B----4-:R-:W-:-:S04]  /*8cb0*/  IMAD.WIDE R146, R2, 0x4, R146 ;  /* 0x0000000402927825 */ /* 0x010fc800078e0292 */
[----:B------:R-:W-:Y:S01]  /*8cc0*/  IMAD.WIDE R144, R2, 0x4, R144 ;  /* 0x0000000402907825 */ /* 0x000fe200078e0290 */
[----:B------:R-:W-:Y:S01]  /*8cd0*/  ISETP.GE.U32.AND P4, PT, R118, 0x7fffffa1, PT ;  /* 0x7fffffa17600780c */ /* 0x000fe20003f86070 */
[----:B-1----:R-:W1:Y:S02]  /*8ce0*/  LDC R132, c[0x0][0x230] ;  /* 0x00008c00ff847b82 */ /* 0x002e640000000800 */
[C---:B------:R-:W-:Y:S02]  /*8cf0*/  IMAD.WIDE R22, R2.reuse, 0x4, R128 ;  /* 0x0000000402167825 */ /* 0x040fe400078e0280 */
[----:B------:R-:W4:Y:S02]  /*8d00*/  LDL.LU.64 R128, [R1+0x258] ;  /* 0x0002580001807983 */ /* 0x000f240000300a00 */
[C---:B------:R-:W-:Y:S02]  /*8d10*/  IMAD.WIDE R122, R2.reuse, 0x4, R150 ;  /* 0x00000004027a7825 */ /* 0x040fe400078e0296 */
[----:B------:R3:W-:Y:S01]  /*8d20*/  STL.64 [R1+0x3f8], R22 ;  /* 0x0003f81601007387 */ /* 0x0007e20000100a00 */
[----:B------:R-:W1:Y:S03]  /*8d30*/  LDC R118, c[0x0][0x230] ;  /* 0x00008c00ff767b82 */ /* 0x000e660000000800 */
[----:B------:R3:W-:Y:S04]  /*8d40*/  LDGSTS.E [R5+0x1c000], desc[UR34][R22.64], !P6 ;  /* 0x1c00000016057fae */ /* 0x0007e8000f121862 */
[----:B------:R-:W4:Y:S04]  /*8d50*/  LDL.LU.64 R130, [R1+0x260] ;  /* 0x0002600001827983 */ /* 0x000f280000300a00 */
[----:B------:R-:W-:Y:S01]  /*8d60*/  LDGSTS.E [R5+0x10004], desc[UR34][R122.64], !P1 ;  /* 0x100040007a057fae */ /* 0x000fe2000c921862 */
[----:B---3--:R-:W-:-:S03]  /*8d70*/  IMAD.WIDE R22, R2, 0x4, R148 ;  /* 0x0000000402167825 */ /* 0x008fc600078e0294 */
[----:B------:R-:W-:Y:S04]  /*8d80*/  STL.64 [R1+0x408], R146 ;  /* 0x0004089201007387 */ /* 0x000fe80000100a00 */
[----:B------:R-:W-:Y:S04]  /*8d90*/  LDGSTS.E [R5+0x14004], desc[UR34][R146.64], !P1 ;  /* 0x1400400092057fae */ /* 0x000fe8000c921862 */
[----:B------:R-:W-:Y:S04]  /*8da0*/  STL.64 [R1+0x418], R144 ;  /* 0x0004189001007387 */ /* 0x000fe80000100a00 */
[----:B------:R-:W-:Y:S01]  /*8db0*/  LDGSTS.E [R5+0x18004], desc[UR34][R144.64], !P1 ;  /* 0x1800400090057fae */ /* 0x000fe2000c921862 */
[----:B------:R-:W-:-:S03]  /*8dc0*/  IMAD.WIDE R124, R2, 0x4, R124 ;  /* 0x00000004027c7825 */ /* 0x000fc600078e027c */
[----:B------:R3:W-:Y:S01]  /*8dd0*/  STL.64 [R1+0x410], R22 ;  /* 0x0004101601007387 */ /* 0x0007e20000100a00 */
[----:B------:R-:W-:-:S03]  /*8de0*/  IMAD.WIDE R140, R2, 0x4, R140 ;  /* 0x00000004028c7825 */ /* 0x000fc600078e028c */
[----:B------:R3:W-:Y:S01]  /*8df0*/  LDGSTS.E [R5+0x1c004], desc[UR34][R22.64], !P1 ;  /* 0x1c00400016057fae */ /* 0x0007e2000c921862 */
[----:B------:R-:W-:-:S03]  /*8e00*/  IMAD.WIDE R138, R2, 0x4, R138 ;  /* 0x00000004028a7825 */ /* 0x000fc600078e028a */
[----:B------:R-:W-:Y:S04]  /*8e10*/  STL.64 [R1+0x400], R140 ;  /* 0x0004008c01007387 */ /* 0x000fe80000100a00 */
[----:B------:R-:W-:Y:S01]  /*8e20*/  STL.64 [R1+0x3f0], R138 ;  /* 0x0003f08a01007387 */ /* 0x000fe20000100a00 */
[----:B---3--:R-:W-:-:S03]  /*8e30*/  IMAD.WIDE R22, R2, 0x4, R142 ;  /* 0x0000000402167825 */ /* 0x008fc600078e028e */
[----:B------:R-:W-:Y:S04]  /*8e40*/  LDGSTS.E [R5+0x10008], desc[UR34][R124.64], !P3 ;  /* 0x100080007c057fae */ /* 0x000fe8000d921862 */
[----:B------:R3:W-:Y:S04]  /*8e50*/  STL.64 [R1+0x3e0], R22 ;  /* 0x0003e01601007387 */ /* 0x0007e80000100a00 */
[----:B------:R-:W-:Y:S04]  /*8e60*/  LDGSTS.E [R5+0x14008], desc[UR34][R140.64], !P3 ;  /* 0x140080008c057fae */ /* 0x000fe8000d921862 */
[----:B------:R-:W4:Y:S04]  /*8e70*/  LDL.LU.64 R192, [R1+0x160] ;  /* 0x0001600001c07983 */ /* 0x000f280000300a00 */
[----:B------:R-:W-:Y:S04]  /*8e80*/  LDGSTS.E [R5+0x18008], desc[UR34][R138.64], !P3 ;  /* 0x180080008a057fae */ /* 0x000fe8000d921862 */
[----:B------:R-:W4:Y:S04]  /*8e90*/  LDL.LU.64 R180, [R1+0x168] ;  /* 0x0001680001b47983 */ /* 0x000f280000300a00 */
[----:B------:R-:W-:Y:S04]  /*8ea0*/  LDGSTS.E [R5+0x1c008], desc[UR34][R22.64], !P3 ;  /* 0x1c00800016057fae */ /* 0x000fe8000d921862 */
[----:B------:R-:W4:Y:S04]  /*8eb0*/  LDL.LU.64 R178, [R1+0x178] ;  /* 0x0001780001b27983 */ /* 0x000f280000300a00 */
[----:B---3--:R-:W3:Y:S01]  /*8ec0*/  LDL.LU.64 R22, [R1+0x180] ;  /* 0x0001800001167983 */ /* 0x008ee20000300a00 */
[----:B------:R-:W-:Y:S01]  /*8ed0*/  ISETP.GE.U32.AND P6, PT, R4, 0x7fffff9f, PT ;  /* 0x7fffff9f0400780c */ /* 0x000fe20003fc6070 */
[----:B-1----:R-:W-:-:S02]  /*8ee0*/  VIADD R4, R118, 0xffffffbd ;  /* 0xffffffbd76047836 */ /* 0x002fc40000000000 */
[----:B------:R-:W4:Y:S03]  /*8ef0*/  LDL.LU.64 R194, [R1+0x188] ;  /* 0x0001880001c27983 */ /* 0x000f260000300a00 */
[----:B------:R-:W-:Y:S01]  /*8f00*/  ISETP.GE.U32.AND P1, PT, R4, 0x7fffff9e, PT ;  /* 0x7fffff9e0400780c */ /* 0x000fe20003f26070 */
[----:B------:R-:W-:Y:S01]  /*8f10*/  VIADD R4, R126, 0xffffffbc ;  /* 0xffffffbc7e047836 */ /* 0x000fe20000000000 */
[----:B------:R-:W4:Y:S04]  /*8f20*/  LDL.LU.64 R186, [R1+0x198] ;  /* 0x0001980001ba7983 */ /* 0x000f280000300a00 */
[----:B------:R-:W-:Y:S01]  /*8f30*/  ISETP.GE.U32.AND P3, PT, R4, 0x7fffff9d, PT ;  /* 0x7fffff9d0400780c */ /* 0x000fe20003f66070 */
[----:B------:R-:W4:Y:S01]  /*8f40*/  LDL.LU.64 R188, [R1+0x1a8] ;  /* 0x0001a80001bc7983 */ /* 0x000f220000300a00 */
[----:B------:R-:W-:-:S03]  /*8f50*/  IMAD.SHL.U32 R4, R119, 0x20, RZ ;  /* 0x0000002077047824 */ /* 0x000fc600078e00ff */
[----:B------:R-:W4:Y:S01]  /*8f60*/  LDL.LU.64 R190, [R1+0x1c8] ;  /* 0x0001c80001be7983 */ /* 0x000f220000300a00 */
[----:B------:R-:W-:-:S03]  /*8f70*/  IMAD.WIDE R176, R4, 0x4, R96 ;  /* 0x0000000404b07825 */ /* 0x000fc600078e0260 */
[----:B------:R-:W4:Y:S04]  /*8f80*/  LDL.LU.64 R202, [R1+0x1d8] ;  /* 0x0001d80001ca7983 */ /* 0x000f280000300a00 */
[----:B------:R-:W4:Y:S04]  /*8f90*/  LDL.LU.64 R200, [R1+0x1f8] ;  /* 0x0001f80001c87983 */ /* 0x000f280000300a00 */
[----:B------:R-:W4:Y:S04]  /*8fa0*/  LDL.LU.64 R196, [R1+0x200] ;  /* 0x0002000001c47983 */ /* 0x000f280000300a00 */
[----:B------:R-:W4:Y:S04]  /*8fb0*/  LDL.LU.64 R198, [R1+0x208] ;  /* 0x0002080001c67983 */ /* 0x000f280000300a00 */
[----:B------:R-:W2:Y:S01]  /*8fc0*/  LDL.LU.64 R210, [R1+0x3d0] ;  /* 0x0003d00001d27983 */ /* 0x000ea20000300a00 */
[----:B---3--:R-:W-:-:S03]  /*8fd0*/  IMAD.WIDE R96, R4, 0x4, R22 ;  /* 0x0000000404607825 */ /* 0x008fc600078e0216 */
[----:B------:R-:W3:Y:S04]  /*8fe0*/  LDL.LU.64 R22, [R1+0x3c8] ;  /* 0x0003c80001167983 */ /* 0x000ee80000300a00 */
[----:B------:R-:W4:Y:S04]  /*8ff0*/  LDL.LU.64 R212, [R1+0x3c0] ;  /* 0x0003c00001d47983 */ /* 0x000f280000300a00 */
[----:B------:R-:W4:Y:S01]  /*9000*/  LDL.LU.64 R248, [R1+0x3b8] ;  /* 0x0003b80001f87983 */ /* 0x000f220000300a00 */
[----:B------:R-:W-:-:S03]  /*9010*/  IMAD.WIDE R12, R4, 0x4, R12 ;  /* 0x00000004040c7825 */ /* 0x000fc600078e020c */
[----:B------:R-:W4:Y:S01]  /*9020*/  LDL.LU.64 R208, [R1+0x3b0] ;  /* 0x0003b00001d07983 */ /* 0x000f220000300a00 */
[----:B------:R-:W-:-:S03]  /*9030*/  IMAD.WIDE R28, R4, 0x4, R28 ;  /* 0x00000004041c7825 */ /* 0x000fc600078e021c */
[----:B------:R-:W4:Y:S04]  /*9040*/  LDL.LU.64 R218, [R1+0x3a8] ;  /* 0x0003a80001da7983 */ /* 0x000f280000300a00 */
[----:B------:R-:W4:Y:S04]  /*9050*/  LDL.LU.64 R206, [R1+0x3a0] ;  /* 0x0003a00001ce7983 */ /* 0x000f280000300a00 */
[----:B------:R-:W4:Y:S04]  /*9060*/  LDL.LU.64 R250, [R1+0x398] ;  /* 0x0003980001fa7983 */ /* 0x000f280000300a00 */
[----:B------:R1:W-:Y:S04]  /*9070*/  STL.64 [R1+0x1550], R12 ;  /* 0x0015500c01007387 */ /* 0x0003e80000100a00 */
[----:B------:R1:W-:Y:S04]  /*9080*/  STL.64 [R1+0x1558], R28 ;  /* 0x0015581c01007387 */ /* 0x0003e80000100a00 */
[----:B------:R-:W4:Y:S04]  /*9090*/  LDL.LU.64 R244, [R1+0x390] ;  /* 0x0003900001f47983 */ /* 0x000f280000300a00 */
[----:B------:R-:W4:Y:S01]  /*90a0*/  LDL.LU.64 R246, [R1+0x388] ;  /* 0x0003880001f67983 */ /* 0x000f220000300a00 */
[----:B--2---:R-:W-:-:S04]  /*90b0*/  IMAD.WIDE R216, R2, 0x4, R210 ;  /* 0x0000000402d87825 */ /* 0x004fc800078e02d2 */
[C---:B---3--:R-:W-:Y:S02]  /*90c0*/  IMAD.WIDE R210, R2.reuse, 0x4, R22 ;  /* 0x0000000402d27825 */ /* 0x048fe400078e0216 */
[----:B------:R-:W2:Y:S04]  /*90d0*/  LDL.LU.64 R22, [R1+0x380] ;  /* 0x0003800001167983 */ /* 0x000ea80000300a00 */
[----:B------:R-:W3:Y:S01]  /*90e0*/  LDL.LU.64 R238, [R1+0x378] ;  /* 0x0003780001ee7983 */ /* 0x000ee20000300a00 */
[----:B----4-:R-:W-:-:S03]  /*90f0*/  IMAD.WIDE R214, R2, 0x4, R248 ;  /* 0x0000000402d67825 */ /* 0x010fc600078e02f8 */
[----:B------:R-:W4:Y:S04]  /*9100*/  LDL.LU.64 R240, [R1+0x370] ;  /* 0x0003700001f07983 */ /* 0x000f280000300a00 */
[----:B------:R-:W4:Y:S04]  /*9110*/  LDL.LU.64 R242, [R1+0x368] ;  /* 0x0003680001f27983 */ /* 0x000f280000300a00 */
[----:B------:R-:W3:Y:S01]  /*9120*/  LDL.LU.64 R248, [R1+0x360] ;  /* 0x0003600001f87983 */ /* 0x000ee20000300a00 */
[----:B------:R-:W-:-:S04]  /*9130*/  IMAD.WIDE R168, R4, 0x4, R84 ;  /* 0x0000000404a87825 */ /* 0x000fc800078e0254 */
[----:B------:R-:W-:-:S04]  /*9140*/  IMAD.WIDE R170, R4, 0x4, R82 ;  /* 0x0000000404aa7825 */ /* 0x000fc800078e0252 */
[C---:B------:R-:W-:Y:S02]  /*9150*/  IMAD.WIDE R84, R2.reuse, 0x4, R206 ;  /* 0x0000000402547825 */ /* 0x040fe400078e02ce */
[----:B------:R-:W4:Y:S02]  /*9160*/  LDL.LU.64 R206, [R1+0x358] ;  /* 0x0003580001ce7983 */ /* 0x000f240000300a00 */
[----:B------:R-:W-:Y:S02]  /*9170*/  IMAD.WIDE R82, R2, 0x4, R250 ;  /* 0x0000000402527825 */ /* 0x000fe400078e02fa */
[----:B------:R-:W4:Y:S02]  /*9180*/  LDL.LU.64 R250, [R1+0x350] ;  /* 0x0003500001fa7983 */ /* 0x000f240000300a00 */
[----:B------:R-:W-:-:S04]  /*9190*/  IMAD.WIDE R174, R4, 0x4, R80 ;  /* 0x0000000404ae7825 */ /* 0x000fc800078e0250 */
[C---:B------:R-:W-:Y:S02]  /*91a0*/  IMAD.WIDE R220, R2.reuse, 0x4, R246 ;  /* 0x0000000402dc7825 */ /* 0x040fe400078e02f6 */
[----:B------:R-:W4:Y:S02]  /*91b0*/  LDL.LU.64 R246, [R1+0x348] ;  /* 0x0003480001f67983 */ /* 0x000f240000300a00 */
[----:B------:R-:W-:Y:S02]  /*91c0*/  IMAD.WIDE R80, R2, 0x4, R244 ;  /* 0x0000000402507825 */ /* 0x000fe400078e02f4 */
[----:B------:R-:W4:Y:S02]  /*91d0*/  LDL.LU.64 R244, [R1+0x340] ;  /* 0x0003400001f47983 */ /* 0x000f240000300a00 */
[----:B------:R-:W-:-:S04]  /*91e0*/  IMAD.WIDE R160, R4, 0x4, R78 ;  /* 0x0000000404a07825 */ /* 0x000fc800078e024e */
[----:B------:R-:W-:-:S04]  /*91f0*/  IMAD.WIDE R118, R2, 0x4, R136 ;  /* 0x0000000402767825 */ /* 0x000fc800078e0288 */
[C---:B------:R-:W-:Y:S01]  /*9200*/  IMAD.WIDE R126, R2.reuse, 0x4, R134 ;  /* 0x00000004027e7825 */ /* 0x040fe200078e0286 */
[----:B------:R-:W-:Y:S03]  /*9210*/  LDGSTS.E [R5+0x1000c], desc[UR34][R118.64], !P4 ;  /* 0x1000c00076057fae */ /* 0x000fe6000e121862 */
[C---:B------:R-:W-:Y:S01]  /*9220*/  IMAD.WIDE R128, R2.reuse, 0x4, R128 ;  /* 0x0000000402807825 */ /* 0x040fe200078e0280 */
[----:B------:R-:W-:Y:S03]  /*9230*/  LDGSTS.E [R5+0x1400c], desc[UR34][R126.64], !P4 ;  /* 0x1400c0007e057fae */ /* 0x000fe6000e121862 */
[----:B------:R-:W-:Y:S01]  /*9240*/  IMAD.WIDE R130, R2, 0x4, R130 ;  /* 0x0000000402827825 */ /* 0x000fe200078e0282 */
[----:B------:R-:W-:Y:S03]  /*9250*/  LDGSTS.E [R5+0x1800c], desc[UR34][R128.64], !P4 ;  /* 0x1800c00080057fae */ /* 0x000fe6000e121862 */
[C---:B------:R-:W-:Y:S01]  /*9260*/  IMAD.WIDE R16, R4.reuse, 0x4, R16 ;  /* 0x0000000404107825 */ /* 0x040fe200078e0210 */
[----:B------:R-:W-:Y:S03]  /*9270*/  LDGSTS.E [R5+0x1c00c], desc[UR34][R130.64], !P4 ;  /* 0x1c00c00082057fae */ /* 0x000fe6000e121862 */
[C---:B------:R-:W-:Y:S01]  /*9280*/  IMAD.WIDE R30, R4.reuse, 0x4, R30 ;  /* 0x00000004041e7825 */ /* 0x040fe200078e021e */
[----:B------:R-:W0:Y:S03]  /*9290*/  LDGDEPBAR ;  /* 0x00000000000079af */ /* 0x000e260000000000 */
[C---:B------:R-:W-:Y:S01]  /*92a0*/  IMAD.WIDE R20, R4.reuse, 0x4, R20 ;  /* 0x0000000404147825 */ /* 0x040fe200078e0214 */
[----:B------:R-:W-:Y:S03]  /*92b0*/  LDGSTS.E [R3+0x78000], desc[UR34][R16.64], P0 ;  /* 0x7800000010037fae */ /* 0x000fe60008121862 */
[C---:B------:R-:W-:Y:S01]  /*92c0*/  IMAD.WIDE R18, R4.reuse, 0x4, R18 ;  /* 0x0000000404127825 */ /* 0x040fe200078e0212 */
[----:B------:R-:W-:Y:S03]  /*92d0*/  LDGSTS.E [R3+0x78400], desc[UR34][R30.64], P0 ;  /* 0x784000001e037fae */ /* 0x000fe60008121862 */
[C---:B------:R-:W-:Y:S01]  /*92e0*/  IMAD.WIDE R26, R4.reuse, 0x4, R26 ;  /* 0x00000004041a7825 */ /* 0x040fe200078e021a */
[----:B------:R-:W-:Y:S03]  /*92f0*/  LDGSTS.E [R3+0x78800], desc[UR34][R20.64], P0 ;  /* 0x7880000014037fae */ /* 0x000fe60008121862 */
[C---:B------:R-:W-:Y:S01]  /*9300*/  IMAD.WIDE R14, R4.reuse, 0x4, R14 ;  /* 0x00000004040e7825 */ /* 0x040fe200078e020e */
[----:B------:R-:W-:Y:S03]  /*9310*/  LDGSTS.E [R3+0x78c00], desc[UR34][R18.64], P0 ;  /* 0x78c0000012037fae */ /* 0x000fe60008121862 */
[C---:B------:R-:W-:Y:S01]  /*9320*/  IMAD.WIDE R38, R4.reuse, 0x4, R38 ;  /* 0x0000000404267825 */ /* 0x040fe200078e0226 */
[----:B------:R1:W-:Y:S03]  /*9330*/  LDGSTS.E [R3+0x79000], desc[UR34][R12.64], P0 ;  /* 0x790000000c037fae */ /* 0x0003e60008121862 */
[----:B------:R-:W-:Y:S01]  /*9340*/  IMAD.WIDE R36, R4, 0x4, R36 ;  /* 0x0000000404247825 */ /* 0x000fe200078e0224 */
[----:B------:R-:W-:Y:S03]  /*9350*/  LDGSTS.E [R3+0x79400], desc[UR34][R28.64], P0 ;  /* 0x794000001c037fae */ /* 0x000fe60008121862 */
[----:B------:R-:W-:Y:S01]  /*9360*/  VIADD R132, R132, 0xffffffbb ;  /* 0xffffffbb84847836 */ /* 0x000fe20000000000 */
[----:B------:R-:W-:Y:S01]  /*9370*/  LDGSTS.E [R3+0x79800], desc[UR34][R26.64], P0 ;  /* 0x798000001a037fae */ /* 0x000fe20008121862 */
[----:B------:R-:W-:-:S03]  /*9380*/  IMAD.WIDE R34, R4, 0x4, R34 ;  /* 0x0000000404227825 */ /* 0x000fc600078e0222 */
[----:B------:R-:W-:Y:S01]  /*9390*/  LDGSTS.E [R3+0x79c00], desc[UR34][R14.64], P0 ;  /* 0x79c000000e037fae */ /* 0x000fe20008121862 */
[----:B------:R-:W-:Y:S01]  /*93a0*/  IMAD.WIDE R24, R4, 0x4, R24 ;  /* 0x0000000404187825 */ /* 0x000fe200078e0218 */
[----:B------:R-:W-:Y:S01]  /*93b0*/  ISETP.GE.U32.AND P4, PT, R132, 0x7fffff9c, PT ;  /* 0x7fffff9c8400780c */ /* 0x000fe20003f86070 */
[----:B-1----:R-:W1:Y:S01]  /*93c0*/  LDC R12, c[0x0][0x230] ;  /* 0x00008c00ff0c7b82 */ /* 0x002e620000000800 */
[----:B------:R-:W-:Y:S01]  /*93d0*/  LDGSTS.E [R3+0x7a000], desc[UR34][R38.64], P0 ;  /* 0x7a00000026037fae */ /* 0x000fe20008121862 */
[----:B------:R-:W-:-:S03]  /*93e0*/  IMAD.WIDE R46, R4, 0x4, R46 ;  /* 0x00000004042e7825 */ /* 0x000fc600078e022e */
[----:B------:R-:W-:Y:S01]  /*93f0*/  LDGSTS.E [R3+0x7a400], desc[UR34][R36.64], P0 ;  /* 0x7a40000024037fae */ /* 0x000fe20008121862 */
[----:B------:R-:W-:Y:S02]  /*9400*/  IMAD.WIDE R44, R4, 0x4, R44 ;  /* 0x00000004042c7825 */ /* 0x000fe400078e022c */
[----:B------:R-:W1:Y:S01]  /*9410*/  LDC R13, c[0x0][0x230] ;  /* 0x00008c00ff0d7b82 */ /* 0x000e620000000800 */
[----:B------:R-:W-:Y:S01]  /*9420*/  LDGSTS.E [R3+0x7a800], desc[UR34][R34.64], P0 ;  /* 0x7a80000022037fae */ /* 0x000fe20008121862 */
[----:B--2---:R-:W-:-:S03]  /*9430*/  IMAD.WIDE R78, R2, 0x4, R22 ;  /* 0x00000004024e7825 */ /* 0x004fc600078e0216 */
[----:B------:R-:W-:Y:S04]  /*9440*/  LDGSTS.E [R3+0x7ac00], desc[UR34][R24.64], P0 ;  /* 0x7ac0000018037fae */ /* 0x000fe80008121862 */
[----:B------:R-:W2:Y:S01]  /*9450*/  LDL.LU.64 R22, [R1+0x338] ;  /* 0x0003380001167983 */ /* 0x000ea20000300a00 */
[----:B------:R-:W-:-:S03]  /*9460*/  IMAD.WIDE R42, R4, 0x4, R42 ;  /* 0x00000004042a7825 */ /* 0x000fc600078e022a */
[----:B------:R-:W-:Y:S01]  /*9470*/  LDGSTS.E [R3+0x7b000], desc[UR34][R46.64], P0 ;  /* 0x7b0000002e037fae */ /* 0x000fe20008121862 */
[----:B------:R-:W-:-:S03]  /*9480*/  IMAD.WIDE R32, R4, 0x4, R32 ;  /* 0x0000000404207825 */ /* 0x000fc600078e0220 */
[----:B------:R-:W-:Y:S01]  /*9490*/  LDGSTS.E [R3+0x7b400], desc[UR34][R44.64], P0 ;  /* 0x7b4000002c037fae */ /* 0x000fe20008121862 */
[----:B------:R-:W-:-:S03]  /*94a0*/  IMAD.WIDE R132, R4, 0x4, R54 ;  /* 0x0000000404847825 */ /* 0x000fc600078e0236 */
[----:B------:R-:W-:Y:S01]  /*94b0*/  LDGSTS.E [R3+0x7b800], desc[UR34][R42.64], P0 ;  /* 0x7b8000002a037fae */ /* 0x000fe20008121862 */
[----:B------:R-:W-:-:S03]  /*94c0*/  IMAD.WIDE R52, R4, 0x4, R52 ;  /* 0x0000000404347825 */ /* 0x000fc600078e0234 */
[----:B------:R-:W-:Y:S01]  /*94d0*/  LDGSTS.E [R3+0x7bc00], desc[UR34][R32.64], P0 ;  /* 0x7bc0000020037fae */ /* 0x000fe20008121862 */
[C---:B------:R-:W-:Y:S02]  /*94e0*/  IMAD.WIDE R134, R4.reuse, 0x4, R50 ;  /* 0x0000000404867825 */ /* 0x040fe400078e0232 */
[----:B------:R-:W1:Y:S01]  /*94f0*/  LDC R50, c[0x0][0x230] ;  /* 0x00008c00ff327b82 */ /* 0x000e620000000800 */
        /* <DEDUP_REMOVED lines=90> */
[----:B------:R-:W0:Y:S01]  /*9aa0*/  LDGDEPBAR ;  /* 0x00000000000079af */ /* 0x000e220000000000 */
[----:B------:R-:W-:Y:S01]  /*9ab0*/  BAR.SYNC.DEFER_BLOCKING 0x0 ;  /* 0x0000000000007b1d */ /* 0x000fe20000010000 */
[----:B------:R-:W-:-:S04]  /*9ac0*/  IMAD.WIDE R212, R2, 0x4, R212 ;  /* 0x0000000402d47825 */ /* 0x000fc800078e02d4 */
[----:B------:R-:W-:Y:S01]  /*9ad0*/  VIADD R40, R204, 0xffffffb9 ;  /* 0xffffffb9cc287836 */ /* 0x000fe20000000000 */
[----:B------:R-:W2:Y:S04]  /*9ae0*/  LDL.LU.64 R54, [R1+0x330] ;  /* 0x0003300001367983 */ /* 0x000ea80000300a00 */
[----:B------:R-:W2:Y:S04]  /*9af0*/  LDL.LU.64 R222, [R1+0x328] ;  /* 0x0003280001de7983 */ /* 0x000ea80000300a00 */
[----:B------:R-:W2:Y:S04]  /*9b00*/  LDL.LU.64 R182, [R1+0x320] ;  /* 0x0003200001b67983 */ /* 0x000ea80000300a00 */
[----:B------:R-:W-:Y:S01]  /*9b10*/  @!PT LDS RZ, [RZ] ;  /* 0x00000000fffff984 */ /* 0x000fe20000000800 */
[----:B------:R-:W-:Y:S01]  /*9b20*/  @!PT LDS RZ, [RZ] ;  /* 0x00000000fffff984 */ /* 0x000fe20000000800 */
[----:B------:R-:W-:Y:S01]  /*9b30*/  @!PT LDS RZ, [RZ] ;  /* 0x00000000fffff984 */ /* 0x000fe20000000800 */
[----:B------:R-:W-:Y:S04]  /*9b40*/  LDGSTS.E [R153+0x20000], desc[UR34][R216.64], !P5 ;  /* 0x20000000d8997fae */ /* 0x000fe8000e921862 */
[----:B------:R-:W-:Y:S04]  /*9b50*/  LDGSTS.E [R153+0x24000], desc[UR34][R210.64], !P5 ;  /* 0x24000000d2997fae */ /* 0x000fe8000e921862 */
[----:B------:R-:W-:Y:S04]  /*9b60*/  LDGSTS.E [R153+0x28000], desc[UR34][R212.64], !P5 ;  /* 0x28000000d4997fae */ /* 0x000fe8000e921862 */
[----:B------:R-:W-:Y:S01]  /*9b70*/  LDGSTS.E [R153+0x2c000], desc[UR34][R214.64], !P5 ;  /* 0x2c000000d6997fae */ /* 0x000fe2000e921862 */
[----:B------:R-:W-:Y:S01]  /*9b80*/  ISETP.GE.U32.AND P5, PT, R40, 0x7fffff9a, PT ;  /* 0x7fffff9a2800780c */ /* 0x000fe20003fa6070 */
[----:B------:R-:W-:-:S02]  /*9b90*/  VIADD R40, R205, 0xffffffb8 ;  /* 0xffffffb8cd287836 */ /* 0x000fc40000000000 */
[C---:B---3--:R-:W-:Y:S02]  /*9ba0*/  IMAD.WIDE R204, R2.reuse, 0x4, R248 ;  /* 0x0000000402cc7825 */ /* 0x048fe400078e02f8 */
[----:B------:R-:W3:Y:S02]  /*9bb0*/  LDL.LU.64 R248, [R1+0x318] ;  /* 0x0003180001f87983 */ /* 0x000ee40000300a00 */
[C---:B------:R-:W-:Y:S02]  /*9bc0*/  IMAD.WIDE R76, R2.reuse, 0x4, R238 ;  /* 0x00000004024c7825 */ /* 0x040fe400078e02ee */
[----:B------:R-:W3:Y:S02]  /*9bd0*/  LDL.LU.64 R238, [R1+0x310] ;  /* 0x0003100001ee7983 */ /* 0x000ee40000300a00 */
[C---:B----4-:R-:W-:Y:S02]  /*9be0*/  IMAD.WIDE R70, R2.reuse, 0x4, R250 ;  /* 0x0000000402467825 */ /* 0x050fe400078e02fa */
[----:B------:R-:W4:Y:S04]  /*9bf0*/  LDL.LU.64 R184, [R1+0x308] ;  /* 0x0003080001b87983 */ /* 0x000f280000300a00 */
[----:B------:R-:W4:Y:S01]  /*9c00*/  LDL.LU.64 R250, [R1+0x300] ;  /* 0x0003000001fa7983 */ /* 0x000f220000300a00 */
[----:B------:R-:W-:-:S03]  /*9c10*/  IMAD.WIDE R66, R2, 0x4, R246 ;  /* 0x0000000402427825 */ /* 0x000fc600078e02f6 */
[----:B------:R-:W4:Y:S01]  /*9c20*/  LDL.LU.64 R246, [R1+0x2f8] ;  /* 0x0002f80001f67983 */ /* 0x000f220000300a00 */
[----:B------:R-:W-:-:S03]  /*9c30*/  IMAD.WIDE R64, R2, 0x4, R244 ;  /* 0x0000000402407825 */ /* 0x000fc600078e02f4 */
[----:B------:R-:W4:Y:S01]  /*9c40*/  LDL.LU.64 R244, [R1+0x2f0] ;  /* 0x0002f00001f47983 */ /* 0x000f220000300a00 */
[----:B------:R-:W-:-:S03]  /*9c50*/  IMAD.WIDE R74, R2, 0x4, R240 ;  /* 0x00000004024a7825 */ /* 0x000fc600078e02f0 */
[----:B------:R-:W4:Y:S01]  /*9c60*/  LDL.LU.64 R240, [R1+0x2e8] ;  /* 0x0002e80001f07983 */ /* 0x000f220000300a00 */
[----:B------:R-:W-:-:S03]  /*9c70*/  IMAD.WIDE R72, R2, 0x4, R242 ;  /* 0x0000000402487825 */ /* 0x000fc600078e02f2 */
[----:B------:R-:W4:Y:S01]  /*9c80*/  LDL.LU.64 R242, [R1+0x2e0] ;  /* 0x0002e00001f27983 */ /* 0x000f220000300a00 */
[----:B--2---:R-:W-:-:S03]  /*9c90*/  IMAD.WIDE R62, R2, 0x4, R22 ;  /* 0x00000004023e7825 */ /* 0x004fc600078e0216 */
[----:B------:R-:W2:Y:S01]  /*9ca0*/  LDL.LU.64 R22, [R1+0x2d8] ;  /* 0x0002d80001167983 */ /* 0x000ea20000300a00 */
[----:B------:R-:W-:-:S04]  /*9cb0*/  IMAD.WIDE R208, R2, 0x4, R208 ;  /* 0x0000000402d07825 */ /* 0x000fc800078e02d0 */
[----:B------:R-:W-:Y:S01]  /*9cc0*/  IMAD.WIDE R218, R2, 0x4, R218 ;  /* 0x0000000402da7825 */ /* 0x000fe200078e02da */
[----:B------:R-:W-:Y:S04]  /*9cd0*/  LDGSTS.E [R153+0x20004], desc[UR34][R208.64], !P6 ;  /* 0x20004000d0997fae */ /* 0x000fe8000f121862 */
[----:B------:R-:W-:Y:S04]  /*9ce0*/  LDGSTS.E [R153+0x24004], desc[UR34][R218.64], !P6 ;  /* 0x24004000da997fae */ /* 0x000fe8000f121862 */
[----:B------:R-:W-:Y:S04]  /*9cf0*/  LDGSTS.E [R153+0x28004], desc[UR34][R84.64], !P6 ;  /* 0x2800400054997fae */ /* 0x000fe8000f121862 */
[----:B------:R-:W-:Y:S01]  /*9d00*/  LDGSTS.E [R153+0x2c004], desc[UR34][R82.64], !P6 ;  /* 0x2c00400052997fae */ /* 0x000fe2000f121862 */
[----:B------:R-:W-:Y:S01]  /*9d10*/  ISETP.GE.U32.AND P6, PT, R40, 0x7fffff99, PT ;  /* 0x7fffff992800780c */ /* 0x000fe20003fc6070 */
[----:B-1----:R-:W-:-:S02]  /*9d20*/  VIADD R40, R41, 0xffffffb7 ;  /* 0xffffffb729287836 */ /* 0x002fc40000000000 */
[----:B------:R-:W-:Y:S01]  /*9d30*/  LDGSTS.E [R153+0x20008], desc[UR34][R80.64], !P1 ;  /* 0x2000800050997fae */ /* 0x000fe2000c921862 */
[----:B------:R-:W-:-:S03]  /*9d40*/  VIADD R157, R157, 0xffffffba ;  /* 0xffffffba9d9d7836 */ /* 0x000fc60000000000 */
[----:B------:R-:W-:Y:S01]  /*9d50*/  LDGSTS.E [R153+0x24008], desc[UR34][R220.64], !P1 ;  /* 0x24008000dc997fae */ /* 0x000fe2000c921862 */
[----:B------:R-:W-:-:S03]  /*9d60*/  IMAD.WIDE R206, R2, 0x4, R206 ;  /* 0x0000000402ce7825 */ /* 0x000fc600078e02ce */
[----:B------:R-:W-:Y:S04]  /*9d70*/  LDGSTS.E [R153+0x28008], desc[UR34][R78.64], !P1 ;  /* 0x280080004e997fae */ /* 0x000fe8000c921862 */
[----:B------:R-:W-:Y:S01]  /*9d80*/  LDGSTS.E [R153+0x2c008], desc[UR34][R76.64], !P1 ;  /* 0x2c0080004c997fae */ /* 0x000fe2000c921862 */
[----:B------:R-:W-:Y:S01]  /*9d90*/  ISETP.GE.U32.AND P1, PT, R40, 0x7fffff98, PT ;  /* 0x7fffff982800780c */ /* 0x000fe20003f26070 */
[----:B------:R-:W-:Y:S01]  /*9da0*/  VIADD R40, R49, 0xffffffb6 ;  /* 0xffffffb631287836 */ /* 0x000fe20000000000 */
[----:B------:R-:W-:Y:S01]  /*9db0*/  ISETP.GE.U32.AND P0, PT, R157, 0x7fffff9b, PT ;  /* 0x7fffff9b9d00780c */ /* 0x000fe20003f06070 */
[----:B------:R-:W-:Y:S01]  /*9dc0*/  LDGSTS.E [R153+0x2000c], desc[UR34][R74.64], !P3 ;  /* 0x2000c0004a997fae */ /* 0x000fe2000d921862 */
[----:B------:R-:W-:Y:S01]  /*9dd0*/  VIADD R48, R48, 0xffffffb4 ;  /* 0xffffffb430307836 */ /* 0x000fe20000000000 */
[----:B------:R-:W1:Y:S02]  /*9de0*/  LDC R157, c[0x0][0x230] ;  /* 0x00008c00ff9d7b82 */ /* 0x000e640000000800 */
        /* <DEDUP_REMOVED lines=10> */
[----:B------:R-:W-:-:S04]  /*9e90*/  IMAD.WIDE R60, R2, 0x4, R54 ;  /* 0x00000004023c7825 */ /* 0x000fc800078e0236 */
[C---:B------:R-:W-:Y:S01]  /*9ea0*/  IMAD.WIDE R58, R2.reuse, 0x4, R222 ;  /* 0x00000004023a7825 */ /* 0x040fe200078e02de */
[----:B------:R-:W-:Y:S03]  /*9eb0*/  LDGSTS.E [R11+0x20004], desc[UR34][R60.64], !P0 ;  /* 0x200040003c0b7fae */ /* 0x000fe6000c121862 */
[C---:B------:R-:W-:Y:S01]  /*9ec0*/  IMAD.WIDE R40, R2.reuse, 0x4, R182 ;  /* 0x0000000402287825 */ /* 0x040fe200078e02b6 */
[----:B------:R-:W-:Y:S04]  /*9ed0*/  LDGSTS.E [R11+0x24004], desc[UR34][R58.64], !P0 ;  /* 0x240040003a0b7fae */ /* 0x000fe8000c121862 */
[----:B------:R-:W-:Y:S01]  /*9ee0*/  LDGSTS.E [R11+0x28004], desc[UR34][R40.64], !P0 ;  /* 0x28004000280b7fae */ /* 0x000fe2000c121862 */
[----:B---3--:R-:W-:-:S03]  /*9ef0*/  IMAD.WIDE R56, R2, 0x4, R248 ;  /* 0x0000000402387825 */ /* 0x008fc600078e02f8 */
[----:B------:R-:W3:Y:S01]  /*9f00*/  LDL.LU.64 R248, [R1+0x2d0] ;  /* 0x0002d00001f87983 */ /* 0x000ee20000300a00 */
[----:B------:R-:W-:-:S03]  /*9f10*/  IMAD.WIDE R68, R2, 0x4, R238 ;  /* 0x0000000402447825 */ /* 0x000fc600078e02ee */
[----:B------:R-:W-:Y:S01]  /*9f20*/  LDGSTS.E [R11+0x2c004], desc[UR34][R56.64], !P0 ;  /* 0x2c004000380b7fae */ /* 0x000fe2000c121862 */
[----:B------:R-:W-:-:S03]  /*9f30*/  ISETP.GE.U32.AND P0, PT, R48, 0x7fffff95, PT ;  /* 0x7fffff953000780c */ /* 0x000fc60003f06070 */
[----:B------:R-:W3:Y:S01]  /*9f40*/  LDL.LU.64 R238, [R1+0x2c8] ;  /* 0x0002c80001ee7983 */ /* 0x000ee20000300a00 */
[----:B----4-:R-:W-:-:S03]  /*9f50*/  IMAD.WIDE R48, R2, 0x4, R250 ;  /* 0x0000000402307825 */ /* 0x010fc600078e02fa */
[----:B------:R-:W4:Y:S04]  /*9f60*/  LDL.LU.64 R250, [R1+0x2c0] ;  /* 0x0002c00001fa7983 */ /* 0x000f280000300a00 */
[----:B------:R-:W4:Y:S01]  /*9f70*/  LDL.LU.64 R182, [R1+0x2b8] ;  /* 0x0002b80001b67983 */ /* 0x000f220000300a00 */
[----:B------:R-:W-:-:S03]  /*9f80*/  IMAD.WIDE R50, R2, 0x4, R246 ;  /* 0x0000000402327825 */ /* 0x000fc600078e02f6 */
[----:B------:R-:W4:Y:S01]  /*9f90*/  LDL.LU.64 R246, [R1+0x2b0] ;  /* 0x0002b00001f67983 */ /* 0x000f220000300a00 */
[----:B------:R-:W-:-:S03]  /*9fa0*/  IMAD.WIDE R244, R2, 0x4, R244 ;  /* 0x0000000402f47825 */ /* 0x000fc600078e02f4 */
[----:B------:R-:W-:Y:S01]  /*9fb0*/  LDGSTS.E [R11+0x20008], desc[UR34][R68.64], !P5 ;  /* 0x20008000440b7fae */ /* 0x000fe2000e921862 */
[----:B------:R-:W-:-:S03]  /*9fc0*/  IMAD.WIDE R240, R2, 0x4, R240 ;  /* 0x0000000402f07825 */ /* 0x000fc600078e02f0 */
[----:B------:R-:W-:Y:S01]  /*9fd0*/  STL.64 [R1+0x398], R244 ;  /* 0x000398f401007387 */ /* 0x000fe20000100a00 */
[----:B------:R-:W-:-:S03]  /*9fe0*/  IMAD.WIDE R222, R2, 0x4, R242 ;  /* 0x0000000402de7825 */ /* 0x000fc600078e02f2 */
[----:B------:R-:W4:Y:S01]  /*9ff0*/  LDL.LU.64 R242, [R1+0x2a8] ;  /* 0x0002a80001f27983 */ /* 0x000f220000300a00 */
[----:B------:R-:W-:-:S03]  /*a000*/  IMAD.WIDE R54, R2, 0x4, R184 ;  /* 0x0000000402367825 */ /* 0x000fc600078e02b8 */
[----:B------:R3:W-:Y:S04]  /*a010*/  STL.64 [R1+0x390], R240 ;  /* 0x000390f001007387 */ /* 0x0007e80000100a00 */
[----:B------:R-:W4:Y:S01]  /*a020*/  LDL.LU.64 R28, [R1+0x2a0] ;  /* 0x0002a000011c7983 */ /* 0x000f220000300a00 */
[----:B--2---:R-:W-:-:S03]  /*a030*/  IMAD.WIDE R184, R2, 0x4, R22 ;  /* 0x0000000402b87825 */ /* 0x004fc600078e0216 */
[----:B------:R-:W-:Y:S04]  /*a040*/  STL.64 [R1+0x388], R222 ;  /* 0x000388de01007387 */ /* 0x000fe80000100a00 */
[----:B------:R-:W2:Y:S04]  /*a050*/  LDL.LU.64 R22, [R1+0x298] ;  /* 0x0002980001167983 */ /* 0x000ea80000300a00 */
[----:B------:R-:W-:Y:S04]  /*a060*/  LDGSTS.E [R11+0x24008], desc[UR34][R54.64], !P5 ;  /* 0x24008000360b7fae */ /* 0x000fe8000e921862 */
[----:B------:R-:W-:Y:S04]  /*a070*/  LDGSTS.E [R11+0x28008], desc[UR34][R48.64], !P5 ;  /* 0x28008000300b7fae */ /* 0x000fe8000e921862 */
[----:B------:R-:W-:Y:S04]  /*a080*/  LDGSTS.E [R11+0x2c008], desc[UR34][R50.64], !P5 ;  /* 0x2c008000320b7fae */ /* 0x000fe8000e921862 */
[----:B------:R-:W-:Y:S04]  /*a090*/  LDGSTS.E [R11+0x2000c], desc[UR34][R244.64], !P6 ;  /* 0x2000c000f40b7fae */ /* 0x000fe8000f121862 */
[----:B------:R3:W-:Y:S04]  /*a0a0*/  LDGSTS.E [R11+0x2400c], desc[UR34][R240.64], !P6 ;  /* 0x2400c000f00b7fae */ /* 0x0007e8000f121862 */
[----:B------:R4:W-:Y:S04]  /*a0b0*/  STL.64 [R1+0x380], R184 ;  /* 0x000380b801007387 */ /* 0x0009e80000100a00 */
[----:B------:R-:W-:Y:S04]  /*a0c0*/  LDGSTS.E [R11+0x2800c], desc[UR34][R222.64], !P6 ;  /* 0x2800c000de0b7fae */ /* 0x000fe8000f121862 */
[----:B------:R4:W-:Y:S01]  /*a0d0*/  LDGSTS.E [R11+0x2c00c], desc[UR34][R184.64], !P6 ;  /* 0x2c00c000b80b7fae */ /* 0x0009e2000f121862 */
[----:B---3--:R-:W-:-:S03]  /*a0e0*/  IMAD.WIDE R240, R2, 0x4, R248 ;  /* 0x0000000402f07825 */ /* 0x008fc600078e02f8 */
[----:B------:R-:W3:Y:S04]  /*a0f0*/  LDL.LU.64 R248, [R1+0x290] ;  /* 0x0002900001f87983 */ /* 0x000ee80000300a00 */
[----:B------:R-:W3:Y:S01]  /*a100*/  LDL.LU.64 R244, [R1+0x288] ;  /* 0x0002880001f47983 */ /* 0x000ee20000300a00 */
[----:B------:R-:W-:-:S03]  /*a110*/  IMAD.WIDE R238, R2, 0x4, R238 ;  /* 0x0000000402ee7825 */ /* 0x000fc600078e02ee */
[----:B------:R1:W-:Y:S01]  /*a120*/  STL.64 [R1+0x378], R240 ;  /* 0x000378f001007387 */ /* 0x0003e20000100a00 */
[----:B----4-:R-:W-:-:S03]  /*a130*/  IMAD.WIDE R184, R2, 0x4, R250 ;  /* 0x0000000402b87825 */ /* 0x010fc600078e02fa */
[----:B------:R-:W4:Y:S01]  /*a140*/  LDL.LU.64 R222, [R1+0x280] ;  /* 0x0002800001de7983 */ /* 0x000f220000300a00 */
[----:B------:R-:W-:-:S03]  /*a150*/  IMAD.WIDE R182, R2, 0x4, R182 ;  /* 0x0000000402b67825 */ /* 0x000fc600078e02b6 */
[----:B------:R-:W4:Y:S01]  /*a160*/  LDL.LU.64 R250, [R1+0x278] ;  /* 0x0002780001fa7983 */ /* 0x000f220000300a00 */
[----:B------:R-:W-:-:S03]  /*a170*/  IMAD.WIDE R246, R2, 0x4, R246 ;  /* 0x0000000402f67825 */ /* 0x000fc600078e02f6 */
[----:B------:R-:W-:Y:S04]  /*a180*/  STL.64 [R1+0x370], R238 ;  /* 0x000370ee01007387 */ /* 0x000fe80000100a00 */
[----:B------:R-:W-:Y:S04]  /*a190*/  STL.64 [R1+0x368], R184 ;  /* 0x000368b801007387 */ /* 0x000fe80000100a00 */
[----:B------:R-:W-:Y:S04]  /*a1a0*/  LDGSTS.E [R10+0x20000], desc[UR34][R240.64], !P1 ;  /* 0x20000000f00a7fae */ /* 0x000fe8000c921862 */
[----:B------:R-:W-:Y:S04]  /*a1b0*/  LDGSTS.E [R10+0x24000], desc[UR34][R238.64], !P1 ;  /* 0x24000000ee0a7fae */ /* 0x000fe8000c921862 */
[----:B------:R2:W-:Y:S04]  /*a1c0*/  STL.64 [R1+0x360], R182 ;  /* 0x000360b601007387 */ /* 0x0005e80000100a00 */
[----:B------:R-:W-:Y:S04]  /*a1d0*/  LDGSTS.E [R10+0x28000], desc[UR34][R184.64], !P1 ;  /* 0x28000000b80a7fae */ /* 0x000fe8000c921862 */
[----:B-1----:R-:W4:Y:S04]  /*a1e0*/  LDL.LU.64 R240, [R1+0x270] ;  /* 0x0002700001f07983 */ /* 0x002f280000300a00 */
[----:B------:R-:W-:Y:S01]  /*a1f0*/  LDGSTS.E [R10+0x2c000], desc[UR34][R182.64], !P1 ;  /* 0x2c000000b60a7fae */ /* 0x000fe2000c921862 */
[----:B------:R-:W-:-:S03]  /*a200*/  IMAD.WIDE R242, R2, 0x4, R242 ;  /* 0x0000000402f27825 */ /* 0x000fc600078e02f2 */
[----:B------:R-:W-:Y:S01]  /*a210*/  LDGSTS.E [R10+0x20004], desc[UR34][R246.64], !P3 ;  /* 0x20004000f60a7fae */ /* 0x000fe2000d921862 */
[----:B------:R-:W-:-:S03]  /*a220*/  IMAD.WIDE R28, R2, 0x4, R28 ;  /* 0x00000004021c7825 */ /* 0x000fc600078e021c */
[----:B------:R-:W-:Y:S04]  /*a230*/  LDGSTS.E [R10+0x24004], desc[UR34][R242.64], !P3 ;  /* 0x24004000f20a7fae */ /* 0x000fe8000d921862 */
[----:B--2---:R-:W2:Y:S04]  /*a240*/  LDL.LU.64 R182, [R1+0x268] ;  /* 0x0002680001b67983 */ /* 0x004ea80000300a00 */
[----:B------:R-:W2:Y:S04]  /*a250*/  LDL.LU.64 R184, [R1+0x158] ;  /* 0x0001580001b87983 */ /* 0x000ea80000300a00 */
[----:B------:R1:W-:Y:S04]  /*a260*/  STL.64 [R1+0x358], R246 ;  /* 0x000358f601007387 */ /* 0x0003e80000100a00 */
[----:B------:R-:W2:Y:S01]  /*a270*/  LDL.LU.64 R238, [R1+0x150] ;  /* 0x0001500001ee7983 */ /* 0x000ea20000300a00 */
[----:B------:R-:W-:-:S03]  /*a280*/  IMAD.WIDE R22, R2, 0x4, R22 ;  /* 0x0000000402167825 */ /* 0x000fc600078e0216 */
[----:B------:R-:W-:Y:S04]  /*a290*/  STL.64 [R1+0x350], R242 ;  /* 0x000350f201007387 */ /* 0x000fe80000100a00 */
[----:B------:R-:W-:Y:S04]  /*a2a0*/  STL.64 [R1+0x348], R28 ;  /* 0x0003481c01007387 */ /* 0x000fe80000100a00 */
[----:B------:R1:W-:Y:S04]  /*a2b0*/  STL.64 [R1+0x340], R22 ;  /* 0x0003401601007387 */ /* 0x0003e80000100a00 */
[----:B------:R4:W-:Y:S04]  /*a2c0*/  LDGSTS.E [R10+0x28004], desc[UR34][R28.64], !P3 ;  /* 0x280040001c0a7fae */ /* 0x0009e8000d921862 */
[----:B------:R-:W-:Y:S04]  /*a2d0*/  LDGSTS.E [R10+0x2c004], desc[UR34][R22.64], !P3 ;  /* 0x2c004000160a7fae */ /* 0x000fe8000d921862 */
[----:B-1----:R-:W2:Y:S04]  /*a2e0*/  LDL.LU.64 R246, [R1+0x148] ;  /* 0x0001480001f67983 */ /* 0x002ea80000300a00 */
[----:B------:R-:W2:Y:S01]  /*a2f0*/  LDL.LU.64 R22, [R1+0x140] ;  /* 0x0001400001167983 */ /* 0x000ea20000300a00 */
[----:B------:R-:W-:-:S03]  /*a300*/  VIADD R157, R157, 0xffffffb3 ;  /* 0xffffffb39d9d7836 */ /* 0x000fc60000000000 */
[----:B------:R-:W2:Y:S02]  /*a310*/  LDL.LU.64 R242, [R1+0x138] ;  /* 0x0001380001f27983 */ /* 0x000ea40000300a00 */
[----:B------:R-:W-:Y:S01]  /*a320*/  ISETP.GE.U32.AND P5, PT, R157, 0x7fffff94, PT ;  /* 0x7fffff949d00780c */ /* 0x000fe20003fa6070 */
[----:B------:R-:W-:Y:S02]  /*a330*/  VIADD R157, R12, 0xffffffb2 ;  /* 0xffffffb20c9d7836 */ /* 0x000fe40000000000 */
[----:B------:R-:W1:Y:S03]  /*a340*/  LDC R12, c[0x0][0x230] ;  /* 0x00008c00ff0c7b82 */ /* 0x000e660000000800 */
[----:B------:R-:W-:Y:S01]  /*a350*/  ISETP.GE.U32.AND P6, PT, R157, 0x7fffff93, PT ;  /* 0x7fffff939d00780c */ /* 0x000fe20003fc6070 */
[----:B------:R-:W-:-:S04]  /*a360*/  VIADD R157, R252, 0xffffffb1 ;  /* 0xffffffb1fc9d7836 */ /* 0x000fc80000000000 */
[----:B------:R-:W2:Y:S01]  /*a370*/  LDC R252, c[0x0][0x230] ;  /* 0x00008c00fffc7b82 */ /* 0x000ea20000000800 */
[----:B------:R-:W-:Y:S01]  /*a380*/  ISETP.GE.U32.AND P1, PT, R157, 0x7fffff92, PT ;  /* 0x7fffff929d00780c */ /* 0x000fe20003f26070 */
[----:B------:R-:W-:-:S05]  /*a390*/  VIADD R157, R13, 0xffffffb0 ;  /* 0xffffffb00d9d7836 */ /* 0x000fca0000000000 */
[----:B------:R-:W-:Y:S01]  /*a3a0*/  ISETP.GE.U32.AND P3, PT, R157, 0x7fffff91, PT ;  /* 0x7fffff919d00780c */ /* 0x000fe20003f66070 */
[----:B-1----:R-:W-:Y:S02]  /*a3b0*/  VIADD R157, R12, 0xffffffaf ;  /* 0xffffffaf0c9d7836 */ /* 0x002fe40000000000 */
[----:B---3--:R-:W-:-:S04]  /*a3c0*/  IMAD.WIDE R248, R2, 0x4, R248 ;  /* 0x0000000402f87825 */ /* 0x008fc800078e02f8 */
[C---:B------:R-:W-:Y:S01]  /*a3d0*/  IMAD.WIDE R244, R2.reuse, 0x4, R244 ;  /* 0x0000000402f47825 */ /* 0x040fe200078e02f4 */
[----:B------:R1:W-:Y:S04]  /*a3e0*/  STL.64 [R1+0x338], R248 ;  /* 0x000338f801007387 */ /* 0x0003e80000100a00 */
[----:B------:R3:W-:Y:S01]  /*a3f0*/  STL.64 [R1+0x330], R244 ;  /* 0x000330f401007387 */ /* 0x0007e20000100a00 */
[----:B----4-:R-:W-:-:S03]  /*a400*/  IMAD.WIDE R222, R2, 0x4, R222 ;  /* 0x0000000402de7825 */ /* 0x010fc600078e02de */
[----:B------:R-:W-:Y:S01]  /*a410*/  LDGSTS.E [R10+0x20008], desc[UR34][R248.64], !P4 ;  /* 0x20008000f80a7fae */ /* 0x000fe2000e121862 */
[----:B------:R-:W-:-:S03]  /*a420*/  IMAD.WIDE R28, R2, 0x4, R250 ;  /* 0x00000004021c7825 */ /* 0x000fc600078e02fa */
[----:B------:R-:W4:Y:S01]  /*a430*/  LDL.LU.64 R12, [R1+0x130] ;  /* 0x00013000010c7983 */ /* 0x000f220000300a00 */
[----:B------:R-:W4:Y:S03]  /*a440*/  LDC R251, c[0x0][0x230] ;  /* 0x00008c00fffb7b82 */ /* 0x000f260000000800 */
[----:B------:R-:W-:Y:S04]  /*a450*/  LDGSTS.E [R10+0x24008], desc[UR34][R244.64], !P4 ;  /* 0x24008000f40a7fae */ /* 0x000fe8000e121862 */
[----:B------:R2:W-:Y:S01]  /*a460*/  STL.64 [R1+0x328], R222 ;  /* 0x000328de01007387 */ /* 0x0005e20000100a00 */
[----:B------:R-:W4:Y:S03]  /*a470*/  LDC R250, c[0x0][0x230] ;  /* 0x00008c00fffa7b82 */ /* 0x000f260000000800 */
[----:B------:R2:W-:Y:S04]  /*a480*/  LDGSTS.E [R10+0x28008], desc[UR34][R222.64], !P4 ;  /* 0x28008000de0a7fae */ /* 0x0005e8000e121862 */
[----:B------:R2:W-:Y:S04]  /*a490*/  STL.64 [R1+0x320], R28 ;  /* 0x0003201c01007387 */ /* 0x0005e80000100a00 */
[----:B-1----:R-:W4:Y:S04]  /*a4a0*/  LDL.LU.64 R248, [R1+0x128] ;  /* 0x0001280001f87983 */ /* 0x002f280000300a00 */
[----:B------:R1:W-:Y:S01]  /*a4b0*/  LDGSTS.E [R10+0x2c008], desc[UR34][R28.64], !P4 ;  /* 0x2c0080001c0a7fae */ /* 0x0003e2000e121862 */
[----:B------:R-:W-:-:S03]  /*a4c0*/  IMAD.WIDE R240, R2, 0x4, R240 ;  /* 0x0000000402f07825 */ /* 0x000fc600078e02f0 */
[----:B---3--:R-:W3:Y:S04]  /*a4d0*/  LDL.LU.64 R244, [R1+0x120] ;  /* 0x0001200001f47983 */ /* 0x008ee80000300a00 */
[----:B------:R1:W-:Y:S04]  /*a4e0*/  STL.64 [R1+0x318], R240 ;  /* 0x000318f001007387 */ /* 0x0003e80000100a00 */
[----:B------:R1:W-:Y:S01]  /*a4f0*/  LDGSTS.E [R10+0x2000c], desc[UR34][R240.64], !P0 ;  /* 0x2000c000f00a7fae */ /* 0x0003e2000c121862 */
[----:B--2---:R-:W-:-:S04]  /*a500*/  IMAD.WIDE R222, R2, 0x4, R182 ;  /* 0x0000000402de7825 */ /* 0x004fc800078e02b6 */
[C---:B------:R-:W-:Y:S01]  /*a510*/  IMAD.WIDE R182, R2.reuse, 0x4, R184 ;  /* 0x0000000402b67825 */ /* 0x040fe200078e02b8 */
[----:B------:R2:W-:Y:S04]  /*a520*/  LDGSTS.E [R10+0x2400c], desc[UR34][R222.64], !P0 ;  /* 0x2400c000de0a7fae */ /* 0x0005e8000c121862 */
[----:B------:R2:W-:Y:S01]  /*a530*/  LDGSTS.E [R10+0x2800c], desc[UR34][R182.64], !P0 ;  /* 0x2800c000b60a7fae */ /* 0x0005e2000c121862 */
[----:B-1----:R-:W-:-:S03]  /*a540*/  IMAD.WIDE R28, R2, 0x4, R238 ;  /* 0x00000004021c7825 */ /* 0x002fc600078e02ee */
[----:B------:R-:W3:Y:S04]  /*a550*/  LDL.LU.64 R238, [R1+0x118] ;  /* 0x0001180001ee7983 */ /* 0x000ee80000300a00 */
[----:B------:R2:W-:Y:S04]  /*a560*/  STL.64 [R1+0x310], R222 ;  /* 0x000310de01007387 */ /* 0x0005e80000100a00 */
[----:B------:R-:W3:Y:S04]  /*a570*/  LDL.LU.64 R184, [R1+0x110] ;  /* 0x0001100001b87983 */ /* 0x000ee80000300a00 */
[----:B------:R1:W-:Y:S04]  /*a580*/  STL.64 [R1+0x308], R182 ;  /* 0x000308b601007387 */ /* 0x0003e80000100a00 */
[----:B------:R1:W-:Y:S04]  /*a590*/  STL.64 [R1+0x300], R28 ;  /* 0x0003001c01007387 */ /* 0x0003e80000100a00 */
[----:B------:R-:W-:Y:S01]  /*a5a0*/  LDGSTS.E [R10+0x2c00c], desc[UR34][R28.64], !P0 ;  /* 0x2c00c0001c0a7fae */ /* 0x000fe2000c121862 */
[----:B------:R-:W-:-:S03]  /*a5b0*/  IMAD.WIDE R240, R2, 0x4, R246 ;  /* 0x0000000402f07825 */ /* 0x000fc600078e02f6 */
[----:B------:R-:W3:Y:S04]  /*a5c0*/  LDL.LU.64 R246, [R1+0x108] ;  /* 0x0001080001f67983 */ /* 0x000ee80000300a00 */
[----:B------:R-:W-:Y:S01]  /*a5d0*/  LDGSTS.E [R9+0x20000], desc[UR34][R240.64], !P5 ;  /* 0x20000000f0097fae */ /* 0x000fe2000e921862 */
[----:B--2---:R-:W-:-:S03]  /*a5e0*/  IMAD.WIDE R222, R2, 0x4, R22 ;  /* 0x0000000402de7825 */ /* 0x004fc600078e0216 */
[----:B------:R-:W2:Y:S01]  /*a5f0*/  LDL.LU.64 R22, [R1+0x100] ;  /* 0x0001000001167983 */ /* 0x000ea20000300a00 */
[----:B-1----:R-:W-:-:S03]  /*a600*/  IMAD.WIDE R182, R2, 0x4, R242 ;  /* 0x0000000402b67825 */ /* 0x002fc600078e02f2 */
[----:B------:R-:W-:Y:S04]  /*a610*/  STL.64 [R1+0x2f8], R240 ;  /* 0x0002f8f001007387 */ /* 0x000fe80000100a00 */
[----:B------:R-:W-:Y:S04]  /*a620*/  STL.64 [R1+0x2f0], R222 ;  /* 0x0002f0de01007387 */ /* 0x000fe80000100a00 */
[----:B------:R-:W2:Y:S04]  /*a630*/  LDL.LU.64 R242, [R1+0xf8] ;  /* 0x0000f80001f27983 */ /* 0x000ea80000300a00 */
[----:B------:R-:W2:Y:S04]  /*a640*/  LDL.LU.64 R28, [R1+0xf0] ;  /* 0x0000f000011c7983 */ /* 0x000ea80000300a00 */
[----:B------:R-:W-:Y:S04]  /*a650*/  LDGSTS.E [R9+0x24000], desc[UR34][R222.64], !P5 ;  /* 0x24000000de097fae */ /* 0x000fe8000e921862 */
[----:B------:R-:W-:Y:S04]  /*a660*/  STL.64 [R1+0x2e8], R182 ;  /* 0x0002e8b601007387 */ /* 0x000fe80000100a00 */
[----:B------:R-:W-:Y:S01]  /*a670*/  LDGSTS.E [R9+0x28000], desc[UR34][R182.64], !P5 ;  /* 0x28000000b6097fae */ /* 0x000fe2000e921862 */
[----:B----4-:R-:W-:-:S05]  /*a680*/  IMAD.WIDE R12, R2, 0x4, R12 ;  /* 0x00000004020c7825 */ /* 0x010fca00078e020c */
[----:B------:R1:W-:Y:S04]  /*a690*/  STL.64 [R1+0x2e0], R12 ;  /* 0x0002e00c01007387 */ /* 0x0003e80000100a00 */
[----:B------:R-:W-:Y:S01]  /*a6a0*/  LDGSTS.E [R9+0x2c000], desc[UR34][R12.64], !P5 ;  /* 0x2c0000000c097fae */ /* 0x000fe2000e921862 */
[----:B------:R-:W-:-:S03]  /*a6b0*/  IMAD.WIDE R248, R2, 0x4, R248 ;  /* 0x0000000402f87825 */ /* 0x000fc600078e02f8 */
[----:B-1----:R-:W4:Y:S04]  /*a6c0*/  LDL.LU.64 R12, [R1+0xe8] ;  /* 0x0000e800010c7983 */ /* 0x002f280000300a00 */
[----:B------:R-:W4:Y:S01]  /*a6d0*/  LDL.LU.64 R222, [R1+0xe0] ;  /* 0x0000e00001de7983 */ /* 0x000f220000300a00 */
[----:B---3--:R-:W-:-:S03]  /*a6e0*/  IMAD.WIDE R244, R2, 0x4, R244 ;  /* 0x0000000402f47825 */ /* 0x008fc600078e02f4 */
[----:B------:R1:W-:Y:S04]  /*a6f0*/  STL.64 [R1+0x2d8], R248 ;  /* 0x0002d8f801007387 */ /* 0x0003e80000100a00 */
[----:B------:R-:W3:Y:S04]  /*a700*/  LDL.LU.64 R182, [R1+0xd8] ;  /* 0x0000d80001b67983 */ /* 0x000ee80000300a00 */
[----:B------:R-:W-:Y:S04]  /*a710*/  STL.64 [R1+0x2d0], R244 ;  /* 0x0002d0f401007387 */ /* 0x000fe80000100a00 */
[----:B------:R-:W3:Y:S04]  /*a720*/  LDL.LU.64 R240, [R1+0xd0] ;  /* 0x0000d00001f07983 */ /* 0x000ee80000300a00 */
[----:B------:R-:W-:Y:S04]  /*a730*/  LDGSTS.E [R9+0x20004], desc[UR34][R248.64], !P6 ;  /* 0x20004000f8097fae */ /* 0x000fe8000f121862 */
[----:B------:R2:W-:Y:S01]  /*a740*/  LDGSTS.E [R9+0x24004], desc[UR34][R244.64], !P6 ;  /* 0x24004000f4097fae */ /* 0x0005e2000f121862 */
[----:B------:R-:W-:-:S04]  /*a750*/  IMAD.WIDE R238, R2, 0x4, R238 ;  /* 0x0000000402ee7825 */ /* 0x000fc800078e02ee */
[C---:B------:R-:W-:Y:S01]  /*a760*/  IMAD.WIDE R184, R2.reuse, 0x4, R184 ;  /* 0x0000000402b87825 */ /* 0x040fe200078e02b8 */
[----:B------:R1:W-:Y:S04]  /*a770*/  STL.64 [R1+0x2c8], R238 ;  /* 0x0002c8ee01007387 */ /* 0x0003e80000100a00 */
[----:B------:R2:W-:Y:S04]  /*a780*/  STL.64 [R1+0x2c0], R184 ;  /* 0x0002c0b801007387 */ /* 0x0005e80000100a00 */
[----:B-1----:R-:W3:Y:S04]  /*a790*/  LDL.LU.64 R248, [R1+0xc8] ;  /* 0x0000c80001f87983 */ /* 0x002ee80000300a00 */
[----:B------:R-:W-:Y:S04]  /*a7a0*/  LDGSTS.E [R9+0x28004], desc[UR34][R238.64], !P6 ;  /* 0x28004000ee097fae */ /* 0x000fe8000f121862 */
[----:B------:R-:W-:Y:S04]  /*a7b0*/  LDGSTS.E [R9+0x2c004], desc[UR34][R184.64], !P6 ;  /* 0x2c004000b8097fae */ /* 0x000fe8000f121862 */
[----:B------:R-:W3:Y:S04]  /*a7c0*/  LDL.LU.64 R238, [R1+0xc0] ;  /* 0x0000c00001ee7983 */ /* 0x000ee80000300a00 */
[----:B--2---:R-:W2:Y:S01]  /*a7d0*/  LDL.LU.64 R184, [R1+0xb8] ;  /* 0x0000b80001b87983 */ /* 0x004ea20000300a00 */
[----:B------:R-:W-:-:S03]  /*a7e0*/  IMAD.WIDE R244, R2, 0x4, R22 ;  /* 0x0000000402f47825 */ /* 0x000fc600078e0216 */
[----:B------:R-:W2:Y:S01]  /*a7f0*/  LDL.LU.64 R22, [R1+0xb0] ;  /* 0x0000b00001167983 */ /* 0x000ea20000300a00 */
[----:B------:R-:W-:-:S04]  /*a800*/  IMAD.WIDE R246, R2, 0x4, R246 ;  /* 0x0000000402f67825 */ /* 0x000fc800078e02f6 */
[C---:B------:R-:W-:Y:S01]  /*a810*/  IMAD.WIDE R242, R2.reuse, 0x4, R242 ;  /* 0x0000000402f27825 */ /* 0x040fe200078e02f2 */
[----:B------:R1:W-:Y:S03]  /*a820*/  STL.64 [R1+0x2b8], R246 ;  /* 0x0002b8f601007387 */ /* 0x0003e60000100a00 */
[C---:B------:R-:W-:Y:S01]  /*a830*/  IMAD.WIDE R28, R2.reuse, 0x4, R28 ;  /* 0x00000004021c7825 */ /* 0x040fe200078e021c */
[----:B------:R1:W-:Y:S04]  /*a840*/  STL.64 [R1+0x2b0], R244 ;  /* 0x0002b0f401007387 */ /* 0x0003e80000100a00 */
[----:B------:R1:W-:Y:S04]  /*a850*/  STL.64 [R1+0x2a8], R242 ;  /* 0x0002a8f201007387 */ /* 0x0003e80000100a00 */
[----:B------:R-:W-:Y:S04]  /*a860*/  LDGSTS.E [R9+0x20008], desc[UR34][R246.64], !P1 ;  /* 0x20008000f6097fae */ /* 0x000fe8000c921862 */
[----:B------:R3:W-:Y:S04]  /*a870*/  STL.64 [R1+0x2a0], R28 ;  /* 0x0002a01c01007387 */ /* 0x0007e80000100a00 */
[----:B------:R-:W-:Y:S04]  /*a880*/  LDGSTS.E [R9+0x24008], desc[UR34][R244.64], !P1 ;  /* 0x24008000f4097fae */ /* 0x000fe8000c921862 */
[----:B-1----:R-:W2:Y:S04]  /*a890*/  LDL.LU.64 R246, [R1+0xa8] ;  /* 0x0000a80001f67983 */ /* 0x002ea80000300a00 */
[----:B------:R-:W-:Y:S04]  /*a8a0*/  LDGSTS.E [R9+0x28008], desc[UR34][R242.64], !P1 ;  /* 0x28008000f2097fae */ /* 0x000fe8000c921862 */
[----:B------:R1:W-:Y:S04]  /*a8b0*/  LDGSTS.E [R9+0x2c008], desc[UR34][R28.64], !P1 ;  /* 0x2c0080001c097fae */ /* 0x0003e8000c921862 */
[----:B------:R-:W2:Y:S04]  /*a8c0*/  LDL.LU.64 R244, [R1+0xa0] ;  /* 0x0000a00001f47983 */ /* 0x000ea80000300a00 */
[----:B------:R-:W2:Y:S01]  /*a8d0*/  LDL.LU.64 R242, [R1+0x98] ;  /* 0x0000980001f27983 */ /* 0x000ea20000300a00 */
[----:B----4-:R-:W-:-:S04]  /*a8e0*/  IMAD.WIDE R12, R2, 0x4, R12 ;  /* 0x00000004020c7825 */ /* 0x010fc800078e020c */
[C---:B------:R-:W-:Y:S01]  /*a8f0*/  IMAD.WIDE R222, R2.reuse, 0x4, R222 ;  /* 0x0000000402de7825 */ /* 0x040fe200078e02de */
[----:B------:R4:W-:Y:S03]  /*a900*/  STL.64 [R1+0x298], R12 ;  /* 0x0002980c01007387 */ /* 0x0009e60000100a00 */
[C---:B---3--:R-:W-:Y:S01]  /*a910*/  IMAD.WIDE R182, R2.reuse, 0x4, R182 ;  /* 0x0000000402b67825 */ /* 0x048fe200078e02b6 */
[----:B------:R3:W-:Y:S04]  /*a920*/  STL.64 [R1+0x290], R222 ;  /* 0x000290de01007387 */ /* 0x0007e80000100a00 */
[----:B------:R-:W-:Y:S01]  /*a930*/  LDGSTS.E [R9+0x2000c], desc[UR34][R12.64], !P3 ;  /* 0x2000c0000c097fae */ /* 0x000fe2000d921862 */
[----:B-1----:R-:W-:-:S03]  /*a940*/  IMAD.WIDE R28, R2, 0x4, R240 ;  /* 0x00000004021c7825 */ /* 0x002fc600078e02f0 */
[----:B------:R1:W-:Y:S04]  /*a950*/  STL.64 [R1+0x288], R182 ;  /* 0x000288b601007387 */ /* 0x0003e80000100a00 */
[----:B------:R-:W-:Y:S04]  /*a960*/  LDGSTS.E [R9+0x2400c], desc[UR34][R222.64], !P3 ;  /* 0x2400c000de097fae */ /* 0x000fe8000d921862 */
[----:B----4-:R-:W4:Y:S04]  /*a970*/  LDL.LU.64 R12, [R1+0x90] ;  /* 0x00009000010c7983 */ /* 0x010f280000300a00 */
[----:B------:R1:W-:Y:S04]  /*a980*/  STL.64 [R1+0x280], R28 ;  /* 0x0002801c01007387 */ /* 0x0003e80000100a00 */
[----:B------:R1:W-:Y:S04]  /*a990*/  LDGSTS.E [R9+0x2800c], desc[UR34][R182.64], !P3 ;  /* 0x2800c000b6097fae */ /* 0x0003e8000d921862 */
[----:B------:R4:W-:Y:S01]  /*a9a0*/  LDGSTS.E [R9+0x2c00c], desc[UR34][R28.64], !P3 ;  /* 0x2c00c0001c097fae */ /* 0x0009e2000d921862 */
[----:B------:R-:W-:-:S03]  /*a9b0*/  IMAD.WIDE R240, R2, 0x4, R248 ;  /* 0x0000000402f07825 */ /* 0x000fc600078e02f8 */
[----:B------:R-:W4:Y:S04]  /*a9c0*/  LDL.LU.64 R248, [R1+0x88] ;  /* 0x0000880001f87983 */ /* 0x000f280000300a00 */
[----:B------:R-:W-:Y:S04]  /*a9d0*/  STL.64 [R1+0x278], R240 ;  /* 0x000278f001007387 */ /* 0x000fe80000100a00 */
[----:B---3--:R-:W3:Y:S01]  /*a9e0*/  LDL.LU.64 R222, [R1+0x80] ;  /* 0x0000800001de7983 */ /* 0x008ee20000300a00 */
[----:B------:R-:W-:-:S04]  /*a9f0*/  IMAD.WIDE R238, R2, 0x4, R238 ;  /* 0x0000000402ee7825 */ /* 0x000fc800078e02ee */
[C---:B--2---:R-:W-:Y:S01]  /*aa00*/  IMAD.WIDE R184, R2.reuse, 0x4, R184 ;  /* 0x0000000402b87825 */ /* 0x044fe200078e02b8 */
[----:B------:R-:W-:Y:S03]  /*aa10*/  STL.64 [R1+0x270], R238 ;  /* 0x000270ee01007387 */ /* 0x000fe60000100a00 */
[----:B-1----:R-:W-:Y:S01]  /*aa20*/  IMAD.WIDE R182, R2, 0x4, R22 ;  /* 0x0000000402b67825 */ /* 0x002fe200078e0216 */
[----:B------:R-:W2:Y:S04]  /*aa30*/  LDL.LU.64 R28, [R1+0x78] ;  /* 0x00007800011c7983 */ /* 0x000ea80000300a00 */
[----:B------:R-:W-:Y:S04]  /*aa40*/  STL.64 [R1+0x268], R184 ;  /* 0x000268b801007387 */ /* 0x000fe80000100a00 */
[----:B------:R-:W2:Y:S01]  /*aa50*/  LDL.LU.64 R22, [R1+0x70] ;  /* 0x0000700001167983 */ /* 0x000ea20000300a00 */
[----:B------:R-:W-:Y:S01]  /*aa60*/  ISETP.GE.U32.AND P4, PT, R157, 0x7fffff90, PT ;  /* 0x7fffff909d00780c */ /* 0x000fe20003f86070 */
[----:B------:R-:W-:-:S02]  /*aa70*/  VIADD R157, R252, 0xffffffae ;  /* 0xffffffaefc9d7836 */ /* 0x000fc40000000000 */
[----:B------:R-:W1:Y:S03]  /*aa80*/  LDC R252, c[0x0][0x230] ;  /* 0x00008c00fffc7b82 */ /* 0x000e660000000800 */
[----:B------:R-:W-:Y:S01]  /*aa90*/  ISETP.GE.U32.AND P0, PT, R157, 0x7fffff8f, PT ;  /* 0x7fffff8f9d00780c */ /* 0x000fe20003f06070 */
[----:B------:R1:W-:Y:S06]  /*aaa0*/  STL.64 [R1+0x260], R182 ;  /* 0x000260b601007387 */ /* 0x0003ec0000100a00 */
[----:B------:R-:W-:Y:S04]  /*aab0*/  LDGSTS.E [R8+0x20000], desc[UR34][R240.64], !P4 ;  /* 0x20000000f0087fae */ /* 0x000fe8000e121862 */
[----:B------:R-:W-:Y:S01]  /*aac0*/  LDGSTS.E [R8+0x24000], desc[UR34][R238.64], !P4 ;  /* 0x24000000ee087fae */ /* 0x000fe2000e121862 */
[----:B------:R-:W-:-:S03]  /*aad0*/  IMAD.WIDE R246, R2, 0x4, R246 ;  /* 0x0000000402f67825 */ /* 0x000fc600078e02f6 */
[----:B------:R-:W-:Y:S04]  /*aae0*/  LDGSTS.E [R8+0x28000], desc[UR34][R184.64], !P4 ;  /* 0x28000000b8087fae */ /* 0x000fe8000e121862 */
[----:B------:R-:W-:Y:S01]  /*aaf0*/  LDGSTS.E [R8+0x2c000], desc[UR34][R182.64], !P4 ;  /* 0x2c000000b6087fae */ /* 0x000fe2000e121862 */
[----:B-1----:R-:W-:Y:S02]  /*ab00*/  VIADD R157, R252, 0xffffffad ;  /* 0xffffffadfc9d7836 */ /* 0x002fe40000000000 */
[----:B------:R-:W1:Y:S01]  /*ab10*/  LDC R252, c[0x0][0x230] ;  /* 0x00008c00fffc7b82 */ /* 0x000e620000000800 */
[----:B------:R-:W-:Y:S02]  /*ab20*/  LDGSTS.E [R8+0x20004], desc[UR34][R246.64], !P0 ;  /* 0x20004000f6087fae */ /* 0x000fe4000c121862 */
[----:B------:R-:W-:Y:S01]  /*ab30*/  ISETP.GE.U32.AND P5, PT, R157, 0x7fffff8e, PT ;  /* 0x7fffff8e9d00780c */ /* 0x000fe20003fa6070 */
[----:B------:R-:W-:-:S04]  /*ab40*/  VIADD R157, R251, 0xffffffac ;  /* 0xffffffacfb9d7836 */ /* 0x000fc80000000000 */
[----:B------:R-:W1:Y:S01]  /*ab50*/  LDC R251, c[0x0][0x230] ;  /* 0x00008c00fffb7b82 */ /* 0x000e620000000800 */
[----:B------:R-:W-:Y:S01]  /*ab60*/  ISETP.GE.U32.AND P6, PT, R157, 0x7fffff8d, PT ;  /* 0x7fffff8d9d00780c */ /* 0x000fe20003fc6070 */
[----:B------:R-:W-:Y:S01]  /*ab70*/  VIADD R157, R250, 0xffffffab ;  /* 0xffffffabfa9d7836 */ /* 0x000fe20000000000 */
[----:B------:R-:W2:Y:S04]  /*ab80*/  LDL.LU.64 R182, [R1+0x68] ;  /* 0x0000680001b67983 */ /* 0x000ea80000300a00 */
[----:B------:R-:W-:Y:S01]  /*ab90*/  ISETP.GE.U32.AND P1, PT, R157, 0x7fffff8c, PT ;  /* 0x7fffff8c9d00780c */ /* 0x000fe20003f26070 */
[----:B------:R-:W3:Y:S01]  /*aba0*/  LDC R250, c[0x0][0x230] ;  /* 0x00008c00fffa7b82 */ /* 0x000ee20000000800 */
[----:B-1----:R-:W-:-:S07]  /*abb0*/  VIADD R157, R252, 0xffffffaa ;  /* 0xffffffaafc9d7836 */ /* 0x002fce0000000000 */
[----:B------:R-:W1:Y:S01]  /*abc0*/  LDC R252, c[0x0][0x230] ;  /* 0x00008c00fffc7b82 */ /* 0x000e620000000800 */
[C---:B------:R-:W-:Y:S01]  /*abd0*/  IMAD.WIDE R244, R2.reuse, 0x4, R244 ;  /* 0x0000000402f47825 */ /* 0x040fe200078e02f4 */
[----:B------:R-:W-:Y:S03]  /*abe0*/  STL.64 [R1+0x258], R246 ;  /* 0x000258f601007387 */ /* 0x000fe60000100a00 */
[----:B------:R-:W-:Y:S01]  /*abf0*/  IMAD.WIDE R242, R2, 0x4, R242 ;  /* 0x0000000402f27825 */ /* 0x000fe200078e02f2 */
[----:B------:R-:W2:Y:S01]  /*ac00*/  LDL.LU.64 R184, [R1+0x60] ;  /* 0x0000600001b87983 */ /* 0x000ea20000300a00 */
[----:B------:R-:W-:-:S03]  /*ac10*/  ISETP.GE.U32.AND P3, PT, R157, 0x7fffff8b, PT ;  /* 0x7fffff8b9d00780c */ /* 0x000fc60003f66070 */
[----:B------:R-:W-:Y:S04]  /*ac20*/  STL.64 [R1+0x250], R244 ;  /* 0x000250f401007387 */ /* 0x000fe80000100a00 */
[----:B------:R-:W2:Y:S04]  /*ac30*/  LDL.LU.64 R238, [R1+0x58] ;  /* 0x0000580001ee7983 */ /* 0x000ea80000300a00 */
[----:B------:R4:W-:Y:S04]  /*ac40*/  STL.64 [R1+0x248], R242 ;  /* 0x000248f201007387 */ /* 0x0009e80000100a00 */
[----:B------:R-:W2:Y:S01]  /*ac50*/  LDL.LU.64 R240, [R1+0x50] ;  /* 0x0000500001f07983 */ /* 0x000ea20000300a00 */
[----:B-1----:R-:W-:-:S03]  /*ac60*/  VIADD R157, R252, 0xffffffa9 ;  /* 0xffffffa9fc9d7836 */ /* 0x002fc60000000000 */
[----:B------:R-:W-:Y:S01]  /*ac70*/  LDGSTS.E [R8+0x24004], desc[UR34][R244.64], !P0 ;  /* 0x24004000f4087fae */ /* 0x000fe2000c121862 */
[----:B------:R-:W1:Y:S03]  /*ac80*/  LDC R252, c[0x0][0x230] ;  /* 0x00008c00fffc7b82 */ /* 0x000e660000000800 */
[----:B------:R-:W-:Y:S01]  /*ac90*/  LDGSTS.E [R8+0x28004], desc[UR34][R242.64], !P0 ;  /* 0x28004000f2087fae */ /* 0x000fe2000c121862 */
[----:B------:R-:W-:Y:S01]  /*aca0*/  ISETP.GE.U32.AND P4, PT, R157, 0x7fffff8a, PT ;  /* 0x7fffff8a9d00780c */ /* 0x000fe20003f86070 */
[----:B------:R-:W-:Y:S02]  /*acb0*/  VIADD R157, R251, 0xffffffa8 ;  /* 0xffffffa8fb9d7836 */ /* 0x000fe40000000000 */
[----:B----4-:R-:W-:-:S05]  /*acc0*/  IMAD.WIDE R12, R2, 0x4, R12 ;  /* 0x00000004020c7825 */ /* 0x010fca00078e020c */
[----:B------:R4:W-:Y:S04]  /*acd0*/  STL.64 [R1+0x240], R12 ;  /* 0x0002400c01007387 */ /* 0x0009e80000100a00 */
[----:B------:R-:W2:Y:S04]  /*ace0*/  LDL.LU.64 R242, [R1+0x48] ;  /* 0x0000480001f27983 */ /* 0x000ea80000300a00 */
[----:B------:R-:W2:Y:S04]  /*acf0*/  LDL.LU.64 R244, [R1+0x40] ;  /* 0x0000400001f47983 */ /* 0x000ea80000300a00 */
[----:B------:R-:W-:Y:S04]  /*ad00*/  LDGSTS.E [R8+0x2c004], desc[UR34][R12.64], !P0 ;  /* 0x2c0040000c087fae */ /* 0x000fe8000c121862 */
[----:B------:R-:W2:Y:S01]  /*ad10*/  LDL.LU.64 R246, [R1+0x38] ;  /* 0x0000380001f67983 */ /* 0x000ea20000300a00 */
[----:B------:R-:W-:-:S03]  /*ad20*/  IMAD.WIDE R248, R2, 0x4, R248 ;  /* 0x0000000402f87825 */ /* 0x000fc600078e02f8 */
[----:B----4-:R-:W4:Y:S01]  /*ad30*/  LDL.LU.64 R12, [R1+0x30] ;  /* 0x00003000010c7983 */ /* 0x010f220000300a00 */
[----:B---3--:R-:W-:-:S03]  /*ad40*/  IMAD.WIDE R222, R2, 0x4, R222 ;  /* 0x0000000402de7825 */ /* 0x008fc600078e02de */
[----:B------:R3:W-:Y:S01]  /*ad50*/  STL.64 [R1+0x238], R248 ;  /* 0x000238f801007387 */ /* 0x0007e20000100a00 */
[----:B------:R-:W-:-:S03]  /*ad60*/  ISETP.GE.U32.AND P0, PT, R157, 0x7fffff89, PT ;  /* 0x7fffff899d00780c */ /* 0x000fc60003f06070 */
[----:B------:R-:W-:Y:S01]  /*ad70*/  STL.64 [R1+0x230], R222 ;  /* 0x000230de01007387 */ /* 0x000fe20000100a00 */
[----:B------:R-:W-:-:S03]  /*ad80*/  VIADD R157, R250, 0xffffffa7 ;  /* 0xffffffa7fa9d7836 */ /* 0x000fc60000000000 */
[----:B------:R-:W-:Y:S04]  /*ad90*/  LDGSTS.E [R8+0x20008], desc[UR34][R248.64], !P5 ;  /* 0x20008000f8087fae */ /* 0x000fe8000e921862 */
[----:B------:R1:W-:Y:S01]  /*ada0*/  LDGSTS.E [R8+0x24008], desc[UR34][R222.64], !P5 ;  /* 0x24008000de087fae */ /* 0x0003e2000e921862 */
[----:B--2---:R-:W-:-:S04]  /*adb0*/  IMAD.WIDE R28, R2, 0x4, R28 ;  /* 0x00000004021c7825 */ /* 0x004fc800078e021c */
[C---:B------:R-:W-:Y:S01]  /*adc0*/  IMAD.WIDE R22, R2.reuse, 0x4, R22 ;  /* 0x0000000402167825 */ /* 0x040fe200078e0216 */
[----:B------:R-:W-:Y:S04]  /*add0*/  STL.64 [R1+0x228], R28 ;  /* 0x0002281c01007387 */ /* 0x000fe80000100a00 */
[----:B------:R2:W-:Y:S04]  /*ade0*/  STL.64 [R1+0x220], R22 ;  /* 0x0002201601007387 */ /* 0x0005e80000100a00 */
[----:B---3--:R-:W3:Y:S04]  /*adf0*/  LDL.LU.64 R248, [R1+0x28] ;  /* 0x0000280001f87983 */ /* 0x008ee80000300a00 */
[----:B------:R-:W-:Y:S04]  /*ae00*/  LDGSTS.E [R8+0x28008], desc[UR34][R28.64], !P5 ;  /* 0x280080001c087fae */ /* 0x000fe8000e921862 */
[----:B------:R-:W3:Y:S04]  /*ae10*/  LDL.LU.64 R250, [R1+0x20] ;  /* 0x0000200001fa7983 */ /* 0x000ee80000300a00 */
[----:B------:R-:W-:Y:S04]  /*ae20*/  LDGSTS.E [R8+0x2c008], desc[UR34][R22.64], !P5 ;  /* 0x2c00800016087fae */ /* 0x000fe8000e921862 */
[----:B--2---:R-:W2:Y:S04]  /*ae30*/  LDL.LU.64 R22, [R1+0x18] ;  /* 0x0000180001167983 */ /* 0x004ea80000300a00 */
[----:B------:R-:W2:Y:S01]  /*ae40*/  LDL.LU.64 R28, [R1+0x10] ;  /* 0x00001000011c7983 */ /* 0x000ea20000300a00 */
[----:B-1----:R-:W-:-:S05]  /*ae50*/  IMAD.WIDE R222, R2, 0x4, R182 ;  /* 0x0000000402de7825 */ /* 0x002fca00078e02b6 */
[----:B------:R1:W-:Y:S04]  /*ae60*/  STL.64 [R1+0x218], R222 ;  /* 0x000218de01007387 */ /* 0x0003e80000100a00 */
[----:B------:R-:W-:Y:S01]  /*ae70*/  LDGSTS.E [R8+0x2000c], desc[UR34][R222.64], !P6 ;  /* 0x2000c000de087fae */ /* 0x000fe2000f121862 */
[----:B------:R-:W-:-:S05]  /*ae80*/  IMAD.WIDE R182, R2, 0x4, R184 ;  /* 0x0000000402b67825 */ /* 0x000fca00078e02b8 */
[----:B------:R-:W-:Y:S01]  /*ae90*/  LDGSTS.E [R8+0x2400c], desc[UR34][R182.64], !P6 ;  /* 0x2400c000b6087fae */ /* 0x000fe2000f121862 */
[----:B------:R-:W-:-:S03]  /*aea0*/  IMAD.WIDE R184, R2, 0x4, R238 ;  /* 0x0000000402b87825 */ /* 0x000fc600078e02ee */
[----:B------:R-:W2:Y:S04]  /*aeb0*/  LDL.LU.64 R238, [R1] ;  /* 0x0000000001ee7983 */ /* 0x000ea80000300a00 */
[----:B------:R1:W-:Y:S01]  /*aec0*/  STL.64 [R1+0x210], R182 ;  /* 0x000210b601007387 */ /* 0x0003e20000100a00 */
[----:B------:R-:W-:-:S03]  /*aed0*/  IMAD.WIDE R240, R2, 0x4, R240 ;  /* 0x0000000402f07825 */ /* 0x000fc600078e02f0 */
[----:B------:R1:W-:Y:S04]  /*aee0*/  STL.64 [R1+0x208], R184 ;  /* 0x000208b801007387 */ /* 0x0003e80000100a00 */
[----:B-1----:R-:W2:Y:S04]  /*aef0*/  LDL.LU.64 R222, [R1+0x15b0] ;  /* 0x0015b00001de7983 */ /* 0x002ea80000300a00 */
[----:B------:R1:W-:Y:S04]  /*af00*/  STL.64 [R1+0x200], R240 ;  /* 0x000200f001007387 */ /* 0x0003e80000100a00 */
[----:B------:R-:W2:Y:S04]  /*af10*/  LDL.LU.64 R182, [R1+0x15a8] ;  /* 0x0015a80001b67983 */ /* 0x000ea80000300a00 */
[----:B------:R-:W-:Y:S04]  /*af20*/  LDGSTS.E [R8+0x2800c], desc[UR34][R184.64], !P6 ;  /* 0x2800c000b8087fae */ /* 0x000fe8000f121862 */
[----:B------:R-:W-:Y:S04]  /*af30*/  LDGSTS.E [R8+0x2c00c], desc[UR34][R240.64], !P6 ;  /* 0x2c00c000f0087fae */ /* 0x000fe8000f121862 */
[----:B------:R-:W2:Y:S04]  /*af40*/  LDL.LU.64 R184, [R1+0x15a0] ;  /* 0x0015a00001b87983 */ /* 0x000ea80000300a00 */
[----:B-1----:R-:W2:Y:S01]  /*af50*/  LDL.LU.64 R240, [R1+0x1598] ;  /* 0x0015980001f07983 */ /* 0x002ea20000300a00 */
[----:B------:R-:W-:-:S04]  /*af60*/  IMAD.WIDE R242, R2, 0x4, R242 ;  /* 0x0000000402f27825 */ /* 0x000fc800078e02f2 */
[C---:B------:R-:W-:Y:S01]  /*af70*/  IMAD.WIDE R244, R2.reuse, 0x4, R244 ;  /* 0x0000000402f47825 */ /* 0x040fe200078e02f4 */
[----:B------:R1:W-:Y:S04]  /*af80*/  STL.64 [R1+0x1f8], R242 ;  /* 0x0001f8f201007387 */ /* 0x0003e80000100a00 */
[----:B------:R1:W-:Y:S01]  /*af90*/  STL.64 [R1+0x1f0], R244 ;  /* 0x0001f0f401007387 */ /* 0x0003e20000100a00 */
[----:B------:R-:W-:-:S03]  /*afa0*/  IMAD.WIDE R246, R2, 0x4, R246 ;  /* 0x0000000402f67825 */ /* 0x000fc600078e02f6 */
[----:B------:R-:W-:Y:S04]  /*afb0*/  LDGSTS.E [R7+0x20000], desc[UR34][R242.64], !P1 ;  /* 0x20000000f2077fae */ /* 0x000fe8000c921862 */
[----:B------:R-:W-:Y:S01]  /*afc0*/  LDGSTS.E [R7+0x24000], desc[UR34][R244.64], !P1 ;  /* 0x24000000f4077fae */ /* 0x000fe2000c921862 */
[----:B----4-:R-:W-:-:S03]  /*afd0*/  IMAD.WIDE R12, R2, 0x4, R12 ;  /* 0x00000004020c7825 */ /* 0x010fc600078e020c */
[----:B------:R-:W-:Y:S04]  /*afe0*/  LDGSTS.E [R7+0x28000], desc[UR34][R246.64], !P1 ;  /* 0x28000000f6077fae */ /* 0x000fe8000c921862 */
[----:B-1----:R-:W4:Y:S04]  /*aff0*/  LDL.LU.64 R242, [R1+0x1590] ;  /* 0x0015900001f27983 */ /* 0x002f280000300a00 */
[----:B------:R1:W-:Y:S04]  /*b000*/  STL.64 [R1+0x1e8], R246 ;  /* 0x0001e8f601007387 */ /* 0x0003e80000100a00 */
[----:B------:R-:W4:Y:S04]  /*b010*/  LDL.LU.64 R244, [R1+0x1588] ;  /* 0x0015880001f47983 */ /* 0x000f280000300a00 */
[----:B------:R3:W-:Y:S04]  /*b020*/  STL.64 [R1+0x1e0], R12 ;  /* 0x0001e00c01007387 */ /* 0x0007e80000100a00 */
[----:B-1----:R-:W4:Y:S04]  /*b030*/  LDL.LU.64 R246, [R1+0x1580] ;  /* 0x0015800001f67983 */ /* 0x002f280000300a00 */
[----:B------:R1:W-:Y:S01]  /*b040*/  LDGSTS.E [R7+0x2c000], desc[UR34][R12.64], !P1 ;  /* 0x2c0000000c077fae */ /* 0x0003e2000c921862 */
[----:B---3--:R-:W-:-:S04]  /*b050*/  IMAD.WIDE R248, R2, 0x4, R248 ;  /* 0x0000000402f87825 */ /* 0x008fc800078e02f8 */
[C---:B------:R-:W-:Y:S01]  /*b060*/  IMAD.WIDE R250, R2.reuse, 0x4, R250 ;  /* 0x0000000402fa7825 */ /* 0x040fe200078e02fa */
[----:B------:R3:W-:Y:S01]  /*b070*/  STL.64 [R1+0x1d8], R248 ;  /* 0x0001d8f801007387 */ /* 0x0007e20000100a00 */
[----:B------:R-:W-:Y:S01]  /*b080*/  ISETP.GE.U32.AND P5, PT, R157, 0x7fffff88, PT ;  /* 0x7fffff889d00780c */ /* 0x000fe20003fa6070 */
[----:B-1----:R-:W1:Y:S02]  /*b090*/  LDC R13, c[0x0][0x230] ;  /* 0x00008c00ff0d7b82 */ /* 0x002e640000000800 */
[----:B------:R3:W-:Y:S04]  /*b0a0*/  STL.64 [R1+0x1d0], R250 ;  /* 0x0001d0fa01007387 */ /* 0x0007e80000100a00 */
[----:B------:R-:W-:Y:S02]  /*b0b0*/  LDGSTS.E [R7+0x20004], desc[UR34][R248.64], !P3 ;  /* 0x20004000f8077fae */ /* 0x000fe4000d921862 */
[----:B------:R-:W1:Y:S02]  /*b0c0*/  LDC R12, c[0x0][0x230] ;  /* 0x00008c00ff0c7b82 */ /* 0x000e640000000800 */
[----:B------:R-:W-:Y:S01]  /*b0d0*/  LDGSTS.E [R7+0x24004], desc[UR34][R250.64], !P3 ;  /* 0x24004000fa077fae */ /* 0x000fe2000d921862 */
[----:B--2---:R-:W-:-:S04]  /*b0e0*/  IMAD.WIDE R22, R2, 0x4, R22 ;  /* 0x0000000402167825 */ /* 0x004fc800078e0216 */
[C---:B------:R-:W-:Y:S01]  /*b0f0*/  IMAD.WIDE R28, R2.reuse, 0x4, R28 ;  /* 0x00000004021c7825 */ /* 0x040fe200078e021c */
[----:B---3--:R-:W2:Y:S04]  /*b100*/  LDL.LU.64 R248, [R1+0x1578] ;  /* 0x0015780001f87983 */ /* 0x008ea80000300a00 */
[----:B------:R3:W-:Y:S04]  /*b110*/  STL.64 [R1+0x1c8], R22 ;  /* 0x0001c81601007387 */ /* 0x0007e80000100a00 */
[----:B------:R-:W4:Y:S04]  /*b120*/  LDL.LU.64 R250, [R1+0x1570] ;  /* 0x0015700001fa7983 */ /* 0x000f280000300a00 */
[----:B------:R4:W-:Y:S04]  /*b130*/  STL.64 [R1+0x1c0], R28 ;  /* 0x0001c01c01007387 */ /* 0x0009e80000100a00 */
[----:B------:R-:W-:Y:S04]  /*b140*/  LDGSTS.E [R7+0x28004], desc[UR34][R22.64], !P3 ;  /* 0x2800400016077fae */ /* 0x000fe8000d921862 */
[----:B------:R4:W-:Y:S04]  /*b150*/  LDGSTS.E [R7+0x2c004], desc[UR34][R28.64], !P3 ;  /* 0x2c0040001c077fae */ /* 0x0009e8000d921862 */
[----:B---3--:R-:W3:Y:S01]  /*b160*/  LDL.LU.64 R22, [R1+0x1568] ;  /* 0x0015680001167983 */ /* 0x008ee20000300a00 */
[----:B------:R-:W-:-:S04]  /*b170*/  IMAD.WIDE R238, R2, 0x4, R238 ;  /* 0x0000000402ee7825 */ /* 0x000fc800078e02ee */
[----:B------:R-:W-:Y:S02]  /*b180*/  VIADD R157, R252, 0xffffffa6 ;  /* 0xffffffa6fc9d7836 */ /* 0x000fe40000000000 */
[----:B------:R-:W1:Y:S03]  /*b190*/  LDC R252, c[0x0][0x230] ;  /* 0x00008c00fffc7b82 */ /* 0x000e660000000800 */
[----:B------:R-:W-:Y:S01]  /*b1a0*/  ISETP.GE.U32.AND P6, PT, R157, 0x7fffff87, PT ;  /* 0x7fffff879d00780c */ /* 0x000fe20003fc6070 */
[----:B-1----:R-:W-:-:S04]  /*b1b0*/  VIADD R157, R252, 0xffffffa5 ;  /* 0xffffffa5fc9d7836 */ /* 0x002fc80000000000 */
[----:B------:R-:W1:Y:S01]  /*b1c0*/  LDC R252, c[0x0][0x230] ;  /* 0x00008c00fffc7b82 */ /* 0x000e620000000800 */
[----:B----4-:R-:W-:-:S04]  /*b1d0*/  IMAD.WIDE R28, R2, 0x4, R250 ;  /* 0x00000004021c7825 */ /* 0x010fc800078e02fa */
[----:B---3--:R-:W-:-:S04]  /*b1e0*/  IMAD.WIDE R22, R2, 0x4, R22 ;  /* 0x0000000402167825 */ /* 0x008fc800078e0216 */
[----:B------:R-:W-:Y:S02]  /*b1f0*/  IMAD.MOV.U32 R250, RZ, RZ, R22 ;  /* 0x000000fffffa7224 */ /* 0x000fe400078e0016 */
[----:B------:R-:W-:Y:S01]  /*b200*/  IMAD.MOV.U32 R251, RZ, RZ, R23 ;  /* 0x000000fffffb7224 */ /* 0x000fe200078e0017 */
[----:B------:R2:W-:Y:S04]  /*b210*/  STL.64 [R1+0x1b8], R22 ;  /* 0x0001b81601007387 */ /* 0x0005e80000100a00 */
[----:B------:R3:W-:Y:S04]  /*b220*/  STL.64 [R1+0x1b0], R238 ;  /* 0x0001b0ee01007387 */ /* 0x0007e80000100a00 */
[----:B------:R-:W-:Y:S04]  /*b230*/  LDGSTS.E [R7+0x20008], desc[UR34][R250.64], !P4 ;  /* 0x20008000fa077fae */ /* 0x000fe8000e121862 */
[----:B------:R4:W-:Y:S04]  /*b240*/  STL.64 [R1+0x1a8], R28 ;  /* 0x0001a81c01007387 */ /* 0x0009e80000100a00 */
[----:B------:R-:W-:Y:S01]  /*b250*/  LDGSTS.E [R7+0x24008], desc[UR34][R238.64], !P4 ;  /* 0x24008000ee077fae */ /* 0x000fe2000e121862 */
[----:B------:R-:W-:-:S02]  /*b260*/  ISETP.GE.U32.AND P1, PT, R157, 0x7fffff86, PT ;  /* 0x7fffff869d00780c */ /* 0x000fc40003f26070 */
[----:B------:R-:W1:Y:S01]  /*b270*/  LDC R157, c[0x0][0x230] ;  /* 0x00008c00ff9d7b82 */ /* 0x000e620000000800 */
[C---:B--2---:R-:W-:Y:S01]  /*b280*/  IMAD.WIDE R22, R2.reuse, 0x4, R248 ;  /* 0x0000000402167825 */ /* 0x044fe200078e02f8 */
[----:B------:R4:W-:Y:S03]  /*b290*/  LDGSTS.E [R7+0x28008], desc[UR34][R28.64], !P4 ;  /* 0x280080001c077fae */ /* 0x0009e6000e121862 */
[----:B------:R-:W-:Y:S01]  /*b2a0*/  IMAD.WIDE R246, R2, 0x4, R246 ;  /* 0x0000000402f67825 */ /* 0x000fe200078e02f6 */
[----:B------:R2:W-:Y:S04]  /*b2b0*/  LDGSTS.E [R7+0x2c008], desc[UR34][R22.64], !P4 ;  /* 0x2c00800016077fae */ /* 0x0005e8000e121862 */
[----:B---3--:R-:W3:Y:S01]  /*b2c0*/  LDL.LU.64 R238, [R1+0x1560] ;  /* 0x0015600001ee7983 */ /* 0x008ee20000300a00 */
[----:B-1----:R-:W-:-:S03]  /*b2d0*/  VIADD R157, R157, 0xffffffa4 ;  /* 0xffffffa49d9d7836 */ /* 0x002fc60000000000 */
[----:B------:R-:W-:Y:S02]  /*b2e0*/  LDGSTS.E [R7+0x2000c], desc[UR34][R246.64], !P0 ;  /* 0x2000c000f6077fae */ /* 0x000fe4000c121862 */
[----:B------:R-:W-:Y:S02]  /*b2f0*/  ISETP.GE.U32.AND P3, PT, R157, 0x7fffff85, PT ;  /* 0x7fffff859d00780c */ /* 0x000fe40003f66070 */
[----:B------:R-:W1:Y:S01]  /*b300*/  LDC R157, c[0x0][0x230] ;  /* 0x00008c00ff9d7b82 */ /* 0x000e620000000800 */
[----:B------:R2:W-:Y:S01]  /*b310*/  STL.64 [R1+0x1a0], R22 ;  /* 0x0001a01601007387 */ /* 0x0005e20000100a00 */
[----:B----4-:R-:W-:-:S03]  /*b320*/  IMAD.WIDE R28, R2, 0x4, R244 ;  /* 0x00000004021c7825 */ /* 0x010fc600078e02f4 */
[----:B------:R-:W-:Y:S01]  /*b330*/  STL.64 [R1+0x198], R246 ;  /* 0x000198f601007387 */ /* 0x000fe20000100a00 */
[----:B------:R-:W-:-:S03]  /*b340*/  IMAD.WIDE R184, R2, 0x4, R184 ;  /* 0x0000000402b87825 */ /* 0x000fc600078e02b8 */
[----:B------:R4:W-:Y:S01]  /*b350*/  LDGSTS.E [R7+0x2400c], desc[UR34][R28.64], !P0 ;  /* 0x2400c0001c077fae */ /* 0x0009e2000c121862 */
[----:B--2---:R-:W-:-:S04]  /*b360*/  IMAD.WIDE R22, R2, 0x4, R242 ;  /* 0x0000000402167825 */ /* 0x004fc800078e02f2 */
[C---:B------:R-:W-:Y:S01]  /*b370*/  IMAD.WIDE R242, R2.reuse, 0x4, R240 ;  /* 0x0000000402f27825 */ /* 0x040fe200078e02f0 */
[----:B------:R2:W-:Y:S03]  /*b380*/  LDGSTS.E [R7+0x2800c], desc[UR34][R22.64], !P0 ;  /* 0x2800c00016077fae */ /* 0x0005e6000c121862 */
[----:B-1----:R-:W-:Y:S02]  /*b390*/  VIADD R157, R157, 0xffffffa3 ;  /* 0xffffffa39d9d7836 */ /* 0x002fe40000000000 */
[----:B------:R-:W-:Y:S01]  /*b3a0*/  IMAD.WIDE R182, R2, 0x4, R182 ;  /* 0x0000000402b67825 */ /* 0x000fe200078e02b6 */
[----:B------:R4:W-:Y:S02]  /*b3b0*/  STL.64 [R1+0x190], R28 ;  /* 0x0001901c01007387 */ /* 0x0009e40000100a00 */
[----:B------:R-:W-:Y:S01]  /*b3c0*/  ISETP.GE.U32.AND P4, PT, R157, 0x7fffff84, PT ;  /* 0x7fffff849d00780c */ /* 0x000fe20003f86070 */
[----:B------:R-:W-:Y:S01]  /*b3d0*/  VIADD R157, R252, 0xffffffa2 ;  /* 0xffffffa2fc9d7836 */ /* 0x000fe20000000000 */
[----:B------:R-:W-:Y:S01]  /*b3e0*/  LDGSTS.E [R7+0x2c00c], desc[UR34][R242.64], !P0 ;  /* 0x2c00c000f2077fae */ /* 0x000fe2000c121862 */
[C---:B------:R-:W-:Y:S01]  /*b3f0*/  IMAD.WIDE R222, R2.reuse, 0x4, R222 ;  /* 0x0000000402de7825 */ /* 0x040fe200078e02de */
[----:B------:R-:W1:Y:S02]  /*b400*/  LDC R252, c[0x0][0x230] ;  /* 0x00008c00fffc7b82 */ /* 0x000e640000000800 */
[----:B------:R2:W-:Y:S01]  /*b410*/  STL.64 [R1+0x188], R22 ;  /* 0x0001881601007387 */ /* 0x0005e20000100a00 */
[----:B------:R-:W-:Y:S01]  /*b420*/  IMAD.WIDE R250, R2, 0x4, R236 ;  /* 0x0000000402fa7825 */ /* 0x000fe200078e02ec */
[----:B------:R-:W-:-:S03]  /*b430*/  ISETP.GE.U32.AND P0, PT, R157, 0x7fffff83, PT ;  /* 0x7fffff839d00780c */ /* 0x000fc60003f06070 */
[----:B----4-:R-:W-:Y:S01]  /*b440*/  IMAD.WIDE R28, R2, 0x4, R224 ;  /* 0x00000004021c7825 */ /* 0x010fe200078e02e0 */
[----:B------:R4:W-:Y:S03]  /*b450*/  STL.64 [R1+0x8], R184 ;  /* 0x000008b801007387 */ /* 0x0009e60000100a00 */
[----:B------:R-:W-:Y:S02]  /*b460*/  VIADD R157, R13, 0xffffffa1 ;  /* 0xffffffa10d9d7836 */ /* 0x000fe40000000000 */
[----:B------:R-:W-:Y:S02]  /*b470*/  VIADD R240, R12, 0xffffffa0 ;  /* 0xffffffa00cf07836 */ /* 0x000fe40000000000 */
[C---:B--2---:R-:W-:Y:S01]  /*b480*/  IMAD.WIDE R22, R2.reuse, 0x4, R226 ;  /* 0x0000000402167825 */ /* 0x044fe200078e02e2 */
[----:B------:R2:W-:Y:S03]  /*b490*/  STL.64 [R1+0x18], R182 ;  /* 0x000018b601007387 */ /* 0x0005e60000100a00 */
[----:B------:R-:W-:Y:S01]  /*b4a0*/  IMAD.WIDE R12, R2, 0x4, R228 ;  /* 0x00000004020c7825 */ /* 0x000fe200078e02e4 */
[----:B------:R-:W-:Y:S04]  /*b4b0*/  STL.64 [R1+0x28], R222 ;  /* 0x000028de01007387 */ /* 0x000fe80000100a00 */
[----:B------:R2:W-:Y:S04]  /*b4c0*/  STL.64 [R1+0x38], R28 ;  /* 0x0000381c01007387 */ /* 0x0005e80000100a00 */
[----:B------:R1:W-:Y:S04]  /*b4d0*/  STL.64 [R1+0x48], R22 ;  /* 0x0000481601007387 */ /* 0x0003e80000100a00 */
[----:B------:R1:W-:Y:S01]  /*b4e0*/  STL.64 [R1+0x58], R12 ;  /* 0x0000580c01007387 */ /* 0x0003e20000100a00 */
[----:B------:R-:W-:-:S04]  /*b4f0*/  IMAD.WIDE R16, R4, 0x4, R16 ;  /* 0x0000000404107825 */ /* 0x000fc800078e0210 */
[----:B---3--:R-:W-:-:S05]  /*b500*/  IMAD.WIDE R246, R2, 0x4, R238 ;  /* 0x0000000402f67825 */ /* 0x008fca00078e02ee */
[----:B------:R-:W-:Y:S04]  /*b510*/  LDGSTS.E [R6+0x20000], desc[UR34][R246.64], !P5 ;  /* 0x20000000f6067fae */ /* 0x000fe8000e921862 */
[----:B------:R4:W-:Y:S04]  /*b520*/  LDGSTS.E [R6+0x24000], desc[UR34][R184.64], !P5 ;  /* 0x24000000b8067fae */ /* 0x0009e8000e921862 */
[----:B------:R2:W-:Y:S04]  /*b530*/  LDGSTS.E [R6+0x28000], desc[UR34][R182.64], !P5 ;  /* 0x28000000b6067fae */ /* 0x0005e8000e921862 */
[----:B------:R-:W-:Y:S04]  /*b540*/  LDGSTS.E [R6+0x2c000], desc[UR34][R222.64], !P5 ;  /* 0x2c000000de067fae */ /* 0x000fe8000e921862 */
[----:B------:R-:W-:Y:S01]  /*b550*/  LDGSTS.E [R6+0x20004], desc[UR34][R250.64], !P6 ;  /* 0x20004000fa067fae */ /* 0x000fe2000f121862 */
[----:B----4-:R-:W-:-:S03]  /*b560*/  IMAD.WIDE R184, R2, 0x4, R230 ;  /* 0x0000000402b87825 */ /* 0x010fc600078e02e6 */
[----:B------:R-:W-:Y:S01]  /*b570*/  LDGSTS.E [R6+0x24004], desc[UR34][R28.64], !P6 ;  /* 0x240040001c067fae */ /* 0x000fe2000f121862 */
[----:B--2---:R-:W-:-:S03]  /*b580*/  IMAD.WIDE R182, R2, 0x4, R232 ;  /* 0x0000000402b67825 */ /* 0x004fc600078e02e8 */
[----:B------:R1:W-:Y:S04]  /*b590*/  LDGSTS.E [R6+0x28004], desc[UR34][R22.64], !P6 ;  /* 0x2800400016067fae */ /* 0x0003e8000f121862 */
[----:B------:R2:W-:Y:S04]  /*b5a0*/  LDGSTS.E [R6+0x2c004], desc[UR34][R12.64], !P6 ;  /* 0x2c0040000c067fae */ /* 0x0005e8000f121862 */
[----:B------:R-:W3:Y:S01]  /*b5b0*/  LDL.LU.64 R28, [R1+0x3d8] ;  /* 0x0003d800011c7983 */ /* 0x000ee20000300a00 */
[----:B-1----:R-:W-:-:S03]  /*b5c0*/  IMAD.WIDE R22, R2, 0x4, R234 ;  /* 0x0000000402167825 */ /* 0x002fc600078e02ea */
[----:B------:R-:W-:Y:S01]  /*b5d0*/  STL.64 [R1+0x68], R184 ;  /* 0x000068b801007387 */ /* 0x000fe20000100a00 */
[----:B--2---:R-:W-:-:S03]  /*b5e0*/  IMAD.WIDE R12, R2, 0x4, R120 ;  /* 0x00000004020c7825 */ /* 0x004fc600078e0278 */
[----:B------:R-:W-:Y:S04]  /*b5f0*/  LDGSTS.E [R6+0x20008], desc[UR34][R184.64], !P1 ;  /* 0x20008000b8067fae */ /* 0x000fe8000c921862 */
[----:B------:R-:W-:Y:S04]  /*b600*/  STL.64 [R1+0x78], R182 ;  /* 0x000078b601007387 */ /* 0x000fe80000100a00 */
[----:B------:R-:W-:Y:S04]  /*b610*/  LDGSTS.E [R6+0x24008], desc[UR34][R182.64], !P1 ;  /* 0x24008000b6067fae */ /* 0x000fe8000c921862 */
[----:B------:R-:W-:Y:S04]  /*b620*/  STL.64 [R1+0x88], R22 ;  /* 0x0000881601007387 */ /* 0x000fe80000100a00 */
[----:B------:R1:W-:Y:S04]  /*b630*/  LDGSTS.E [R6+0x28008], desc[UR34][R22.64], !P1 ;  /* 0x2800800016067fae */ /* 0x0003e8000c921862 */
[----:B------:R2:W-:Y:S04]  /*b640*/  STL.64 [R1+0x98], R12 ;  /* 0x0000980c01007387 */ /* 0x0005e80000100a00 */
[----:B------:R4:W-:Y:S04]  /*b650*/  LDGSTS.E [R6+0x2c008], desc[UR34][R12.64], !P1 ;  /* 0x2c0080000c067fae */ /* 0x0009e8000c921862 */
[----:B--2---:R-:W4:Y:S04]  /*b660*/  LDL.LU.64 R12, [R1+0x438] ;  /* 0x00043800010c7983 */ /* 0x004f280000300a00 */
[----:B------:R-:W2:Y:S04]  /*b670*/  LDL.LU.64 R248, [R1+0x430] ;  /* 0x0004300001f87983 */ /* 0x000ea80000300a00 */
[----:B------:R-:W2:Y:S04]  /*b680*/  LDL.LU.64 R244, [R1+0x428] ;  /* 0x0004280001f47983 */ /* 0x000ea80000300a00 */
[----:B------:R-:W2:Y:S04]  /*b690*/  LDL.LU.64 R238, [R1+0x420] ;  /* 0x0004200001ee7983 */ /* 0x000ea80000300a00 */
[----:B------:R-:W2:Y:S04]  /*b6a0*/  LDL.LU.64 R236, [R1+0x3e8] ;  /* 0x0003e80001ec7983 */ /* 0x000ea80000300a00 */
[----:B------:R-:W2:Y:S04]  /*b6b0*/  LDL.LU.64 R234, [R1+0x3f8] ;  /* 0x0003f80001ea7983 */ /* 0x000ea80000300a00 */
[----:B------:R-:W2:Y:S04]  /*b6c0*/  LDL.LU.64 R230, [R1+0x408] ;  /* 0x0004080001e67983 */ /* 0x000ea80000300a00 */
[----:B------:R-:W2:Y:S01]  /*b6d0*/  LDL.LU.64 R228, [R1+0x418] ;  /* 0x0004180001e47983 */ /* 0x000ea20000300a00 */
[----:B-1----:R-:W-:-:S03]  /*b6e0*/  IMAD.WIDE R22, R4, 0x4, R18 ;  /* 0x0000000404167825 */ /* 0x002fc600078e0212 */
[----:B------:R-:W2:Y:S04]  /*b6f0*/  LDL.LU.64 R226, [R1+0x410] ;  /* 0x0004100001e27983 */ /* 0x000ea80000300a00 */
[----:B------:R-:W2:Y:S04]  /*b700*/  LDL.LU.64 R222, [R1+0x400] ;  /* 0x0004000001de7983 */ /* 0x000ea80000300a00 */
[----:B------:R-:W-:Y:S04]  /*b710*/  STL.64 [R1+0xa8], R16 ;  /* 0x0000a81001007387 */ /* 0x000fe80000100a00 */
[----:B------:R-:W2:Y:S04]  /*b720*/  LDL.LU.64 R184, [R1+0x3f0] ;  /* 0x0003f00001b87983 */ /* 0x000ea80000300a00 */
[----:B------:R-:W2:Y:S01]  /*b730*/  LDL.LU.64 R18, [R1+0x3e0] ;  /* 0x0003e00001127983 */ /* 0x000ea20000300a00 */
[----:B------:R-:W-:-:S02]  /*b740*/  ISETP.GE.AND P5, PT, R152, R240, PT ;  /* 0x000000f09800720c */ /* 0x000fc40003fa6270 */
[----:B------:R-:W-:Y:S02]  /*b750*/  ISETP.GE.U32.AND P6, PT, R157, 0x7fffff82, PT ;  /* 0x7fffff829d00780c */ /* 0x000fe40003fc6070 */
[----:B------:R-:W-:Y:S02]  /*b760*/  SEL R157, RZ, 0x4, P5 ;  /* 0x00000004ff9d7807 */ /* 0x000fe40002800000 */
[----:B------:R-:W-:Y:S01]  /*b770*/  ISETP.GT.AND P5, PT, R156, 0x7f, PT ;  /* 0x0000007f9c00780c */ /* 0x000fe20003fa4270 */
[----:B------:R-:W-:-:S03]  /*b780*/  IMAD.WIDE R30, R4, 0x4, R30 ;  /* 0x00000004041e7825 */ /* 0x000fc600078e021e */
[----:B------:R-:W-:Y:S01]  /*b790*/  SEL R120, R157, RZ, P5 ;  /* 0x000000ff9d787207 */ /* 0x000fe20002800000 */
[----:B------:R-:W-:Y:S01]  /*b7a0*/  IMAD.WIDE R20, R4, 0x4, R20 ;  /* 0x0000000404147825 */ /* 0x000fe200078e0214 */
[----:B------:R-:W-:Y:S01]  /*b7b0*/  ISETP.GE.U32.AND P5, PT, R240, 0x7fffff81, PT ;  /* 0x7fffff81f000780c */ /* 0x000fe20003fa6070 */
[----:B------:R-:W-:Y:S02]  /*b7c0*/  STL.64 [R1+0xb8], R30 ;  /* 0x0000b81e01007387 */ /* 0x000fe40000100a00 */
[C---:B------:R-:W-:Y:S02]  /*b7d0*/  IMAD.WIDE R240, R2.reuse, 0x4, R154 ;  /* 0x0000000402f07825 */ /* 0x040fe400078e029a */
[----:B------:R-:W-:Y:S02]  /*b7e0*/  STL.64 [R1+0x160], R20 ;  /* 0x0001601401007387 */ /* 0x000fe40000100a00 */
[----:B------:R-:W-:-:S04]  /*b7f0*/  IMAD.WIDE R232, R2, 0x4, R122 ;  /* 0x0000000402e87825 */ /* 0x000fc800078e027a */
[----:B------:R-:W-:-:S04]  /*b800*/  IMAD.WIDE R224, R2, 0x4, R124 ;  /* 0x0000000402e07825 */ /* 0x000fc800078e027c */
[----:B------:R-:W-:-:S04]  /*b810*/  IMAD.WIDE R154, R2, 0x4, R118 ;  /* 0x00000004029a7825 */ /* 0x000fc800078e0276 */
[----:B------:R-:W-:-:S04]  /*b820*/  IMAD.WIDE R122, R2, 0x4, R126 ;  /* 0x00000004027a7825 */ /* 0x000fc800078e027e */
[----:B---3--:R-:W-:-:S05]  /*b830*/  IMAD.WIDE R28, R2, 0x4, R28 ;  /* 0x00000004021c7825 */ /* 0x008fca00078e021c */
[----:B------:R1:W-:Y:S04]  /*b840*/  STL.64 [R1+0x158], R28 ;  /* 0x0001581c01007387 */ /* 0x0003e80000100a00 */
[----:B------:R-:W-:Y:S04]  /*b850*/  STL.64 [R1+0x150], R22 ;  /* 0x0001501601007387 */ /* 0x000fe80000100a00 */
[----:B------:R-:W-:Y:S04]  /*b860*/  STL.64 [R1+0x180], R240 ;  /* 0x000180f001007387 */ /* 0x000fe80000100a00 */
[----:B------:R-:W-:Y:S04]  /*b870*/  STL.64 [R1+0x178], R232 ;  /* 0x000178e801007387 */ /* 0x000fe80000100a00 */
[----:B------:R-:W-:Y:S04]  /*b880*/  STL.64 [R1+0x170], R224 ;  /* 0x000170e001007387 */ /* 0x000fe80000100a00 */
[----:B------:R-:W-:Y:S01]  /*b890*/  LDGSTS.E [R6+0x2000c], desc[UR34][R28.64], !P3 ;  /* 0x2000c0001c067fae */ /* 0x000fe2000d921862 */
[----:B----4-:R-:W-:-:S04]  /*b8a0*/  IMAD.WIDE R12, R2, 0x4, R12 ;  /* 0x00000004020c7825 */ /* 0x010fc800078e020c */
[C---:B--2---:R-:W-:Y:S01]  /*b8b0*/  IMAD.WIDE R248, R2.reuse, 0x4, R248 ;  /* 0x0000000402f87825 */ /* 0x044fe200078e02f8 */
[----:B------:R2:W-:Y:S03]  /*b8c0*/  STL.64 [R1+0x3a8], R12 ;  /* 0x0003a80c01007387 */ /* 0x0005e60000100a00 */
[C---:B------:R-:W-:Y:S01]  /*b8d0*/  IMAD.WIDE R244, R2.reuse, 0x4, R244 ;  /* 0x0000000402f47825 */ /* 0x040fe200078e02f4 */
[----:B------:R-:W-:Y:S03]  /*b8e0*/  STL.64 [R1+0x168], R154 ;  /* 0x0001689a01007387 */ /* 0x000fe60000100a00 */
        /* <DEDUP_REMOVED lines=13> */
[----:B------:R-:W-:Y:S04]  /*b9c0*/  STL.64 [R1+0x418], R228 ;  /* 0x000418e401007387 */ /* 0x000fe80000100a00 */
[----:B------:R-:W-:Y:S01]  /*b9d0*/  STL.64 [R1+0x470], R226 ;  /* 0x000470e201007387 */ /* 0x000fe20000100a00 */
[----:B------:R-:W-:-:S03]  /*b9e0*/  IMAD.WIDE R184, R2, 0x4, R184 ;  /* 0x0000000402b87825 */ /* 0x000fc600078e02b8 */
[----:B------:R-:W-:Y:S01]  /*b9f0*/  STL.64 [R1+0x468], R222 ;  /* 0x000468de01007387 */ /* 0x000fe20000100a00 */
[----:B------:R-:W-:-:S03]  /*ba00*/  IMAD.WIDE R124, R2, 0x4, R18 ;  /* 0x00000004027c7825 */ /* 0x000fc600078e0212 */
[----:B------:R-:W-:Y:S04]  /*ba10*/  STL.64 [R1+0x460], R184 ;  /* 0x000460b801007387 */ /* 0x000fe80000100a00 */
[----:B------:R-:W-:Y:S04]  /*ba20*/  STL.64 [R1+0x458], R124 ;  /* 0x0004587c01007387 */ /* 0x000fe80000100a00 */
[----:B-1----:R-:W3:Y:S04]  /*ba30*/  LDL.LU.64 R28, [R1+0x1558] ;  /* 0x00155800011c7983 */ /* 0x002ee80000300a00 */
[----:B------:R-:W-:Y:S04]  /*ba40*/  STL.64 [R1+0x450], R122 ;  /* 0x0004507a01007387 */ /* 0x000fe80000100a00 */
[----:B------:R-:W-:Y:S04]  /*ba50*/  LDGSTS.E [R6+0x2400c], desc[UR34][R12.64], !P3 ;  /* 0x2400c0000c067fae */ /* 0x000fe8000d921862 */
[----:B------:R-:W-:Y:S04]  /*ba60*/  LDGSTS.E [R6+0x2800c], desc[UR34][R248.64], !P3 ;  /* 0x2800c000f8067fae */ /* 0x000fe8000d921862 */
[----:B------:R-:W-:Y:S04]  /*ba70*/  LDGSTS.E [R6+0x2c00c], desc[UR34][R244.64], !P3 ;  /* 0x2c00c000f4067fae */ /* 0x000fe8000d921862 */
[----:B--2---:R-:W2:Y:S04]  /*ba80*/  LDL.LU.64 R12, [R1+0x1550] ;  /* 0x00155000010c7983 */ /* 0x004ea80000300a00 */
[----:B------:R-:W-:Y:S04]  /*ba90*/  LDGSTS.E [R5+0x20000], desc[UR34][R240.64], !P4 ;  /* 0x20000000f0057fae */ /* 0x000fe8000e121862 */
[----:B------:R-:W-:Y:S04]  /*baa0*/  LDGSTS.E [R5+0x24000], desc[UR34][R238.64], !P4 ;  /* 0x24000000ee057fae */ /* 0x000fe8000e121862 */
[----:B------:R-:W-:Y:S04]  /*bab0*/  LDGSTS.E [R5+0x28000], desc[UR34][R236.64], !P4 ;  /* 0x28000000ec057fae */ /* 0x000fe8000e121862 */
[----:B------:R-:W-:Y:S04]  /*bac0*/  LDGSTS.E [R5+0x2c000], desc[UR34][R234.64], !P4 ;  /* 0x2c000000ea057fae */ /* 0x000fe8000e121862 */
[----:B------:R-:W-:Y:S04]  /*bad0*/  LDGSTS.E [R5+0x20004], desc[UR34][R232.64], !P0 ;  /* 0x20004000e8057fae */ /* 0x000fe8000c121862 */
[----:B------:R-:W-:Y:S01]  /*bae0*/  LDGSTS.E [R5+0x24004], desc[UR34][R230.64], !P0 ;  /* 0x24004000e6057fae */ /* 0x000fe2000c121862 */
[----:B------:R-:W-:-:S03]  /*baf0*/  IMAD.WIDE R118, R2, 0x4, R128 ;  /* 0x0000000402767825 */ /* 0x000fc600078e0280 */
[----:B------:R-:W-:Y:S01]  /*bb00*/  LDGSTS.E [R5+0x28004], desc[UR34][R228.64], !P0 ;  /* 0x28004000e4057fae */ /* 0x000fe2000c121862 */
[----:B------:R-:W-:-:S03]  /*bb10*/  IMAD.WIDE R18, R2, 0x4, R130 ;  /* 0x0000000402127825 */ /* 0x000fc600078e0282 */
[----:B------:R-:W-:Y:S04]  /*bb20*/  LDGSTS.E [R5+0x2c004], desc[UR34][R226.64], !P0 ;  /* 0x2c004000e2057fae */ /* 0x000fe8000c121862 */
[----:B------:R-:W-:Y:S01]  /*bb30*/  LDGSTS.E [R5+0x20008], desc[UR34][R224.64], !P6 ;  /* 0x20008000e0057fae */ /* 0x000fe2000f121862 */
[----:B------:R-:W-:-:S03]  /*bb40*/  VIADD R157, R3, 0x100000 ;  /* 0x00100000039d7836 */ /* 0x000fc60000000000 */
[----:B------:R-:W-:Y:S01]  /*bb50*/  LDGSTS.E [R5+0x24008], desc[UR34][R222.64], !P6 ;  /* 0x24008000de057fae */ /* 0x000fe2000f121862 */
[----:B------:R-:W-:-:S03]  /*bb60*/  ISETP.NE.U32.AND P1, PT, R120, RZ, PT ;  /* 0x000000ff7800720c */ /* 0x000fc60003f25070 */
[----:B------:R-:W-:Y:S01]  /*bb70*/  LDGSTS.E [R5+0x28008], desc[UR34][R184.64], !P6 ;  /* 0x28008000b8057fae */ /* 0x000fe2000f121862 */
[----:B------:R-:W-:-:S03]  /*bb80*/  VIADD R121, R3, 0x100000 ;  /* 0x0010000003797836 */ /* 0x000fc60000000000 */
[----:B------:R-:W-:Y:S01]  /*bb90*/  LDGSTS.E [R5+0x2c008], desc[UR34][R124.64], !P6 ;  /* 0x2c0080007c057fae */ /* 0x000fe2000f121862 */
[----:B------:R-:W-:-:S03]  /*bba0*/  VIADD R120, R3, 0x100000 ;  /* 0x0010000003787836 */ /* 0x000fc60000000000 */
[----:B------:R-:W-:Y:S01]  /*bbb0*/  LDGSTS.E [R5+0x2000c], desc[UR34][R154.64], !P5 ;  /* 0x2000c0009a057fae */ /* 0x000fe2000e921862 */
[----:B------:R-:W-:-:S03]  /*bbc0*/  VIADD R182, R3, 0x100000 ;  /* 0x0010000003b67836 */ /* 0x000fc60000000000 */
[----:B------:R-:W-:Y:S04]  /*bbd0*/  LDGSTS.E [R5+0x2400c], desc[UR34][R122.64], !P5 ;  /* 0x2400c0007a057fae */ /* 0x000fe8000e921862 */
[----:B------:R-:W-:Y:S04]  /*bbe0*/  LDGSTS.E [R5+0x2800c], desc[UR34][R118.64], !P5 ;  /* 0x2800c00076057fae */ /* 0x000fe8000e921862 */
[----:B------:R-:W-:Y:S04]  /*bbf0*/  LDGSTS.E [R5+0x2c00c], desc[UR34][R18.64], !P5 ;  /* 0x2c00c00012057fae */ /* 0x000fe8000e921862 */
[----:B------:R-:W0:Y:S04]  /*bc00*/  LDGDEPBAR ;  /* 0x00000000000079af */ /* 0x000e280000000000 */
[----:B------:R-:W-:Y:S04]  /*bc10*/  STL.64 [R1+0x448], R118 ;  /* 0x0004487601007387 */ /* 0x000fe80000100a00 */
[----:B------:R1:W-:Y:S04]  /*bc20*/  LDGSTS.E [R157+-0x80000], desc[UR34][R16.64], P2 ;  /* 0x80000000109d7fae */ /* 0x0003e80009121862 */
[----:B------:R4:W-:Y:S04]  /*bc30*/  STL.64 [R1+0x440], R18 ;  /* 0x0004401201007387 */ /* 0x0009e80000100a00 */
[----:B------:R-:W-:Y:S04]  /*bc40*/  LDGSTS.E [R121+-0x7fc00], desc[UR34][R30.64], P2 ;  /* 0x804000001e797fae */ /* 0x000fe80009121862 */
[----:B------:R4:W-:Y:S01]  /*bc50*/  LDGSTS.E [R120+-0x7f800], desc[UR34][R20.64], P2 ;  /* 0x8080000014787fae */ /* 0x0009e20009121862 */
[C---:B-1----:R-:W-:Y:S01]  /*bc60*/  VIADD R17, R3.reuse, 0x100000 ;  /* 0x0010000003117836 */ /* 0x042fe20000000000 */
[----:B------:R-:W1:Y:S01]  /*bc70*/  LDC R157, c[0x0][0x230] ;  /* 0x00008c00ff9d7b82 */ /* 0x000e620000000800 */
[C---:B----4-:R-:W-:Y:S01]  /*bc80*/  VIADD R18, R3.reuse, 0x100000 ;  /* 0x0010000003127836 */ /* 0x050fe20000000000 */
[----:B------:R4:W-:Y:S01]  /*bc90*/  LDGSTS.E [R182+-0x7f400], desc[UR34][R22.64], P2 ;  /* 0x80c0000016b67fae */ /* 0x0009e20009121862 */
[----:B------:R-:W-:-:S02]  /*bca0*/  VIADD R16, R3, 0x100000 ;  /* 0x0010000003107836 */ /* 0x000fc40000000000 */
[----:B------:R-:W-:-:S04]  /*bcb0*/  IMAD.WIDE R20, R4, 0x4, R14 ;  /* 0x0000000404147825 */ /* 0x000fc800078e020e */
[----:B----4-:R-:W-:-:S04]  /*bcc0*/  IMAD.WIDE R22, R4, 0x4, R26 ;  /* 0x0000000404167825 */ /* 0x010fc800078e021a */
[C---:B------:R-:W-:Y:S02]  /*bcd0*/  VIADD R15, R3.reuse, 0x100000 ;  /* 0x00100000030f7836 */ /* 0x040fe40000000000 */
[----:B------:R-:W-:Y:S02]  /*bce0*/  VIADD R14, R3, 0x100000 ;  /* 0x00100000030e7836 */ /* 0x000fe40000000000 */
[----:B---3--:R-:W-:-:S04]  /*bcf0*/  IMAD.WIDE R28, R4, 0x4, R28 ;  /* 0x00000004041c7825 */ /* 0x008fc800078e021c */
[----:B--2---:R-:W-:-:S04]  /*bd00*/  IMAD.WIDE R30, R4, 0x4, R12 ;  /* 0x00000004041e7825 */ /* 0x004fc800078e020c */
[C---:B------:R-:W-:Y:S01]  /*bd10*/  VIADD R12, R3.reuse, 0x100000 ;  /* 0x00100000030c7836 */ /* 0x040fe20000000000 */
[----:B------:R-:W-:Y:S04]  /*bd20*/  STL.64 [R1+0x438], R30 ;  /* 0x0004381e01007387 */ /* 0x000fe80000100a00 */
[----:B------:R2:W-:Y:S04]  /*bd30*/  LDGSTS.E [R18+-0x7f000], desc[UR34][R30.64], P2 ;  /* 0x810000001e127fae */ /* 0x0005e80009121862 */
[----:B------:R-:W-:Y:S04]  /*bd40*/  STL.64 [R1+0x430], R28 ;  /* 0x0004301c01007387 */ /* 0x000fe80000100a00 */
[----:B------:R-:W-:Y:S01]  /*bd50*/  LDGSTS.E [R17+-0x7ec00], desc[UR34][R28.64], P2 ;  /* 0x814000001c117fae */ /* 0x000fe20009121862 */
[----:B------:R-:W-:-:S03]  /*bd60*/  VIADD R13, R3, 0x100000 ;  /* 0x00100000030d7836 */ /* 0x000fc60000000000 */
[----:B------:R3:W-:Y:S01]  /*bd70*/  STL.64 [R1+0x428], R22 ;  /* 0x0004281601007387 */ /* 0x0007e20000100a00 */
[----:B--2---:R-:W-:-:S03]  /*bd80*/  IMAD.WIDE R18, R4, 0x4, R34 ;  /* 0x0000000404127825 */ /* 0x004fc600078e0222 */
[----:B------:R3:W-:Y:S04]  /*bd90*/  LDGSTS.E [R16+-0x7e800], desc[UR34][R22.64], P2 ;  /* 0x8180000016107fae */ /* 0x0007e80009121862 */
[----:B------:R2:W-:Y:S04]  /*bda0*/  STL.64 [R1+0x420], R20 ;  /* 0x0004201401007387 */ /* 0x0005e80000100a00 */
[----:B------:R2:W-:Y:S01]  /*bdb0*/  LDGSTS.E [R12+-0x7e400], desc[UR34][R20.64], P2 ;  /* 0x81c00000140c7fae */ /* 0x0005e20009121862 */
[----:B---3--:R-:W-:-:S04]  /*bdc0*/  IMAD.WIDE R22, R4, 0x4, R38 ;  /* 0x0000000404167825 */ /* 0x008fc800078e0226 */
[----:B------:R-:W-:-:S04]  /*bdd0*/  IMAD.WIDE R16, R4, 0x4, R24 ;  /* 0x0000000404107825 */ /* 0x000fc800078e0218 */
[C---:B--2---:R-:W-:Y:S01]  /*bde0*/  IMAD.WIDE R20, R4.reuse, 0x4, R36 ;  /* 0x0000000404147825 */ /* 0x044fe200078e0224 */
[----:B------:R2:W-:Y:S01]  /*bdf0*/  STL.64 [R1+0x410], R22 ;  /* 0x0004101601007387 */ /* 0x0005e20000100a00 */
[----:B------:R-:W3:Y:S03]  /*be00*/  LDC R24, c[0x0][0x230] ;  /* 0x00008c00ff187b82 */ /* 0x000ee60000000800 */
[----:B------:R2:W-:Y:S04]  /*be10*/  LDGSTS.E [R15+-0x7e000], desc[UR34][R22.64], P2 ;  /* 0x82000000160f7fae */ /* 0x0005e80009121862 */
[----:B------:R4:W-:Y:S04]  /*be20*/  STL.64 [R1+0x400], R20 ;  /* 0x0004001401007387 */ /* 0x0009e80000100a00 */
[----:B------:R4:W-:Y:S01]  /*be30*/  LDGSTS.E [R14+-0x7dc00], desc[UR34][R20.64], P2 ;  /* 0x82400000140e7fae */ /* 0x0009e20009121862 */
[----:B--2---:R-:W-:-:S03]  /*be40*/  IMAD.WIDE R22, R4, 0x4, R46 ;  /* 0x0000000404167825 */ /* 0x004fc600078e022e */
[----:B------:R2:W-:Y:S04]  /*be50*/  STL.64 [R1+0x3f0], R18 ;  /* 0x0003f01201007387 */ /* 0x0005e80000100a00 */
[----:B------:R2:W-:Y:S01]  /*be60*/  LDGSTS.E [R13+-0x7d800], desc[UR34][R18.64], P2 ;  /* 0x82800000120d7fae */ /* 0x0005e20009121862 */
[----:B----4-:R-:W-:-:S03]  /*be70*/  IMAD.WIDE R20, R4, 0x4, R44 ;  /* 0x0000000404147825 */ /* 0x010fc600078e022c */
        /* <DEDUP_REMOVED lines=56> */
[----:B-1----:R-:W-:-:S03]  /*c200*/  VIADD R15, R0, 0x100000 ;  /* 0x00100000000f7836 */ /* 0x002fc60000000000 */
[----:B------:R1:W-:Y:S01]  /*c210*/  STL.64 [R1+0xd8], R18 ;  /* 0x0000d81201007387 */ /* 0x0003e20000100a00 */
[----:B--2---:R-:W-:-:S03]  /*c220*/  IMAD.WIDE R22, R4, 0x4, R86 ;  /* 0x0000000404167825 */ /* 0x004fc600078e0256 */
[----:B------:R2:W-:Y:S01]  /*c230*/  LDGSTS.E [R13+-0x78800], desc[UR34][R18.64], P2 ;  /* 0x87800000120d7fae */ /* 0x0005e20009121862 */
[----:B---3--:R-:W-:-:S03]  /*c240*/  VIADD R14, R0, 0x100000 ;  /* 0x00100000000e7836 */ /* 0x008fc60000000000 */
[----:B------:R3:W-:Y:S01]  /*c250*/  STL.64 [R1+0xd0], R16 ;  /* 0x0000d01001007387 */ /* 0x0007e20000100a00 */
[----:B----4-:R-:W-:-:S03]  /*c260*/  IMAD.WIDE R20, R4, 0x4, R168 ;  /* 0x0000000404147825 */ /* 0x010fc600078e02a8 */
[----:B------:R4:W-:Y:S01]  /*c270*/  LDGSTS.E [R12+-0x78400], desc[UR34][R16.64], P2 ;  /* 0x87c00000100c7fae */ /* 0x0009e20009121862 */
[----:B--2---:R-:W-:Y:S02]  /*c280*/  VIADD R13, R0, 0x100000 ;  /* 0x00100000000d7836 */ /* 0x004fe40000000000 */
[----:B-1----:R-:W-:Y:S01]  /*c290*/  IMAD.WIDE R18, R4, 0x4, R170 ;  /* 0x0000000404127825 */ /* 0x002fe200078e02aa */
[----:B------:R1:W-:Y:S04]  /*c2a0*/  STL.64 [R1+0xc8], R22 ;  /* 0x0000c81601007387 */ /* 0x0003e80000100a00 */
[----:B------:R1:W-:Y:S01]  /*c2b0*/  LDGSTS.E [R15+-0x7fe00], desc[UR34][R22.64], P2 ;  /* 0x80200000160f7fae */ /* 0x0003e20009121862 */
[----:B----4-:R-:W-:Y:S02]  /*c2c0*/  VIADD R12, R0, 0x100000 ;  /* 0x00100000000c7836 */ /* 0x010fe40000000000 */
[C---:B---3--:R-:W-:Y:S01]  /*c2d0*/  IMAD.WIDE R16, R4.reuse, 0x4, R172 ;  /* 0x0000000404107825 */ /* 0x048fe200078e02ac */
[----:B------:R2:W-:Y:S04]  /*c2e0*/  STL.64 [R1+0xc0], R20 ;  /* 0x0000c01401007387 */ /* 0x0005e80000100a00 */
[----:B------:R2:W-:Y:S01]  /*c2f0*/  LDGSTS.E [R14+-0x7fa00], desc[UR34][R20.64], P2 ;  /* 0x80600000140e7fae */ /* 0x0005e20009121862 */
[----:B-1----:R-:W-:-:S03]  /*c300*/  IMAD.WIDE R22, R4, 0x4, R94 ;  /* 0x0000000404167825 */ /* 0x002fc600078e025e */
[----:B------:R1:W-:Y:S04]  /*c310*/  STL.64 [R1+0xb0], R18 ;  /* 0x0000b01201007387 */ /* 0x0003e80000100a00 */
[----:B------:R1:W-:Y:S01]  /*c320*/  LDGSTS.E [R13+-0x7f600], desc[UR34][R18.64], P2 ;  /* 0x80a00000120d7fae */ /* 0x0003e20009121862 */
[----:B--2---:R-:W-:-:S03]  /*c330*/  IMAD.WIDE R20, R4, 0x4, R92 ;  /* 0x0000000404147825 */ /* 0x004fc600078e025c */
        /* <DEDUP_REMOVED lines=16> */
[----:B------:R3:W-:Y:S01]  /*c440*/  STL.64 [R1+0x40], R20 ;  /* 0x0000401401007387 */ /* 0x0007e20000100a00 */
[----:B--2---:R-:W-:-:S03]  /*c450*/  IMAD.WIDE R16, R4, 0x4, R88 ;  /* 0x0000000404107825 */ /* 0x004fc600078e0258 */
[----:B------:R2:W-:Y:S04]  /*c460*/  STL.64 [R1+0x30], R18 ;  /* 0x0000301201007387 */ /* 0x0005e80000100a00 */
[----:B------:R4:W-:Y:S04]  /*c470*/  STL.64 [R1+0x20], R16 ;  /* 0x0000201001007387 */ /* 0x0009e80000100a00 */
[----:B------:R-:W4:Y:S04]  /*c480*/  LDL.LU.64 R126, [R1+0x398] ;  /* 0x00039800017e7983 */ /* 0x000f280000300a00 */
[----:B------:R-:W4:Y:S04]  /*c490*/  LDL.LU.64 R238, [R1+0x390] ;  /* 0x0003900001ee7983 */ /* 0x000f280000300a00 */
[----:B------:R-:W4:Y:S04]  /*c4a0*/  LDL.LU.64 R128, [R1+0x388] ;  /* 0x0003880001807983 */ /* 0x000f280000300a00 */
[----:B------:R-:W4:Y:S01]  /*c4b0*/  LDL.LU.64 R30, [R1+0x380] ;  /* 0x00038000011e7983 */ /* 0x000f220000300a00 */
[----:B------:R-:W-:-:S03]  /*c4c0*/  IMAD.WIDE R154, R4, 0x4, R110 ;  /* 0x00000004049a7825 */ /* 0x000fc600078e026e */
[----:B------:R1:W-:Y:S01]  /*c4d0*/  LDGSTS.E [R15+-0x7de00], desc[UR34][R22.64], P2 ;  /* 0x82200000160f7fae */ /* 0x0003e20009121862 */
[----:B------:R-:W-:-:S03]  /*c4e0*/  IMAD.WIDE R248, R4, 0x4, R106 ;  /* 0x0000000404f87825 */ /* 0x000fc600078e026a */
[----:B------:R-:W4:Y:S01]  /*c4f0*/  LDL.LU.64 R118, [R1+0x378] ;  /* 0x0003780001767983 */ /* 0x000f220000300a00 */
[----:B------:R-:W-:-:S03]  /*c500*/  IMAD.WIDE R244, R4, 0x4, R176 ;  /* 0x0000000404f47825 */ /* 0x000fc600078e02b0 */
[----:B------:R-:W4:Y:S01]  /*c510*/  LDL.LU.64 R122, [R1+0x370] ;  /* 0x00037000017a7983 */ /* 0x000f220000300a00 */
[----:B-1----:R-:W-:-:S03]  /*c520*/  IMAD.WIDE R22, R4, 0x4, R108 ;  /* 0x0000000404167825 */ /* 0x002fc600078e026c */
[----:B------:R-:W4:Y:S01]  /*c530*/  LDL.LU.64 R124, [R1+0x368] ;  /* 0x00036800017c7983 */ /* 0x000f220000300a00 */
[----:B------:R-:W-:-:S03]  /*c540*/  IMAD.WIDE R240, R4, 0x4, R116 ;  /* 0x0000000404f07825 */ /* 0x000fc600078e0274 */
[----:B------:R-:W4:Y:S01]  /*c550*/  LDL.LU.64 R234, [R1+0x360] ;  /* 0x0003600001ea7983 */ /* 0x000f220000300a00 */
[----:B------:R-:W-:-:S03]  /*c560*/  IMAD.WIDE R236, R4, 0x4, R114 ;  /* 0x0000000404ec7825 */ /* 0x000fc600078e0272 */
[----:B------:R-:W-:Y:S01]  /*c570*/  STL.64 [R1+0x1480], R154 ;  /* 0x0014809a01007387 */ /* 0x000fe20000100a00 */
[----:B------:R-:W-:-:S03]  /*c580*/  IMAD.WIDE R182, R4, 0x4, R112 ;  /* 0x0000000404b67825 */ /* 0x000fc600078e0270 */
[----:B------:R-:W-:Y:S04]  /*c590*/  STL [R1+0x1488], R23 ;  /* 0x0014881701007387 */ /* 0x000fe80000100800 */
[----:B------:R-:W-:Y:S01]  /*c5a0*/  STL [R1+0x14a0], R22 ;  /* 0x0014a01601007387 */ /* 0x000fe20000100800 */
[----:B------:R-:W-:-:S03]  /*c5b0*/  IMAD.WIDE R184, R4, 0x4, R104 ;  /* 0x0000000404b87825 */ /* 0x000fc600078e0268 */
[----:B------:R-:W-:Y:S01]  /*c5c0*/  STL.64 [R1+0x1490], R248 ;  /* 0x001490f801007387 */ /* 0x000fe20000100a00 */
[----:B------:R-:W-:-:S03]  /*c5d0*/  IMAD.WIDE R192, R4, 0x4, R192 ;  /* 0x0000000404c07825 */ /* 0x000fc600078e02c0 */
[----:B------:R-:W-:Y:S01]  /*c5e0*/  STL.64 [R1+0x1498], R244 ;  /* 0x001498f401007387 */ /* 0x000fe20000100a00 */
[----:B------:R-:W-:-:S03]  /*c5f0*/  IMAD.WIDE R180, R4, 0x4, R180 ;  /* 0x0000000404b47825 */ /* 0x000fc600078e02b4 */
[----:B------:R-:W-:Y:S01]  /*c600*/  STL.64 [R1+0x14a8], R240 ;  /* 0x0014a8f001007387 */ /* 0x000fe20000100a00 */
[----:B------:R-:W-:-:S03]  /*c610*/  IMAD.WIDE R178, R4, 0x4, R178 ;  /* 0x0000000404b27825 */ /* 0x000fc600078e02b2 */
[----:B------:R-:W-:Y:S01]  /*c620*/  STL.64 [R1+0x1470], R236 ;  /* 0x001470ec01007387 */ /* 0x000fe20000100a00 */
[----:B------:R-:W-:-:S03]  /*c630*/  IMAD.WIDE R228, R4, 0x4, R96 ;  /* 0x0000000404e47825 */ /* 0x000fc600078e0260 */
[----:B------:R-:W-:Y:S01]  /*c640*/  STL [R1+0x14b0], R183 ;  /* 0x0014b0b701007387 */ /* 0x000fe20000100800 */
[----:B------:R-:W-:-:S03]  /*c650*/  IMAD.WIDE R194, R4, 0x4, R194 ;  /* 0x0000000404c27825 */ /* 0x000fc600078e02c2 */
        /* <DEDUP_REMOVED lines=8> */
[----:B------:R1:W-:Y:S01]  /*c6e0*/  STL.64 [R1+0x14d0], R178 ;  /* 0x0014d0b201007387 */ /* 0x0003e20000100a00 */
[----:B------:R-:W-:-:S03]  /*c6f0*/  IMAD.WIDE R200, R4, 0x4, R200 ;  /* 0x0000000404c87825 */ /* 0x000fc600078e02c8 */
[----:B------:R-:W-:Y:S01]  /*c700*/  STL [R1+0x14d8], R229 ;  /* 0x0014d8e501007387 */ /* 0x000fe20000100800 */
[----:B------:R-:W-:-:S03]  /*c710*/  IMAD.WIDE R196, R4, 0x4, R196 ;  /* 0x0000000404c47825 */ /* 0x000fc600078e02c4 */
[----:B------:R-:W-:Y:S01]  /*c720*/  STL [R1+0x14e8], R228 ;  /* 0x0014e8e401007387 */ /* 0x000fe20000100800 */
[----:B------:R-:W-:-:S03]  /*c730*/  IMAD.WIDE R198, R4, 0x4, R198 ;  /* 0x0000000404c67825 */ /* 0x000fc600078e02c6 */
[----:B------:R-:W-:Y:S01]  /*c740*/  STL.64 [R1+0x14e0], R194 ;  /* 0x0014e0c201007387 */ /* 0x000fe20000100a00 */
[----:B------:R-:W-:-:S03]  /*c750*/  IMAD.WIDE R216, R2, 0x4, R216 ;  /* 0x0000000402d87825 */ /* 0x000fc600078e02d8 */
[----:B------:R1:W-:Y:S01]  /*c760*/  STL.64 [R1+0x14f0], R186 ;  /* 0x0014f0ba01007387 */ /* 0x0003e20000100a00 */
[----:B------:R-:W-:-:S03]  /*c770*/  IMAD.WIDE R210, R2, 0x4, R210 ;  /* 0x0000000402d27825 */ /* 0x000fc600078e02d2 */
[----:B------:R-:W-:Y:S01]  /*c780*/  STL.64 [R1+0x14f8], R188 ;  /* 0x0014f8bc01007387 */ /* 0x000fe20000100a00 */
[----:B------:R-:W-:-:S03]  /*c790*/  IMAD.WIDE R212, R2, 0x4, R212 ;  /* 0x0000000402d47825 */ /* 0x000fc600078e02d4 */
[----:B------:R-:W-:Y:S01]  /*c7a0*/  STL.64 [R1+0x1500], R190 ;  /* 0x001500be01007387 */ /* 0x000fe20000100a00 */
[----:B------:R-:W-:-:S03]  /*c7b0*/  IMAD.WIDE R214, R2, 0x4, R214 ;  /* 0x0000000402d67825 */ /* 0x000fc600078e02d6 */
[----:B------:R-:W-:Y:S01]  /*c7c0*/  STL.64 [R1+0x1508], R202 ;  /* 0x001508ca01007387 */ /* 0x000fe20000100a00 */
[----:B------:R-:W-:-:S03]  /*c7d0*/  IMAD.WIDE R208, R2, 0x4, R208 ;  /* 0x0000000402d07825 */ /* 0x000fc600078e02d0 */
[----:B------:R-:W-:Y:S04]  /*c7e0*/  STL.64 [R1+0x1510], R200 ;  /* 0x001510c801007387 */ /* 0x000fe80000100a00 */
[----:B------:R-:W-:Y:S04]  /*c7f0*/  STL.64 [R1+0x1518], R196 ;  /* 0x001518c401007387 */ /* 0x000fe80000100a00 */
[----:B------:R-:W-:Y:S04]  /*c800*/  STL.64 [R1+0x1520], R198 ;  /* 0x001520c601007387 */ /* 0x000fe80000100a00 */
[----:B------:R-:W-:Y:S01]  /*c810*/  STL.64 [R1+0x1528], R216 ;  /* 0x001528d801007387 */ /* 0x000fe20000100a00 */
[----:B------:R-:W-:-:S03]  /*c820*/  IMAD.WIDE R232, R2, 0x4, R76 ;  /* 0x0000000402e87825 */ /* 0x000fc600078e024c */
[----:B------:R-:W-:Y:S01]  /*c830*/  STL.64 [R1+0x1530], R210 ;  /* 0x001530d201007387 */ /* 0x000fe20000100a00 */
[----:B------:R-:W-:-:S03]  /*c840*/  IMAD.WIDE R46, R2, 0x4, R54 ;  /* 0x00000004022e7825 */ /* 0x000fc600078e0236 */
[----:B------:R-:W-:Y:S04]  /*c850*/  STL.64 [R1+0x1538], R212 ;  /* 0x001538d401007387 */ /* 0x000fe80000100a00 */
[----:B------:R-:W-:Y:S04]  /*c860*/  STL.64 [R1+0x1540], R214 ;  /* 0x001540d601007387 */ /* 0x000fe80000100a00 */
[----:B------:R-:W-:Y:S04]  /*c870*/  STL.64 [R1+0x1548], R208 ;  /* 0x001548d001007387 */ /* 0x000fe80000100a00 */
[----:B------:R-:W4:Y:S01]  /*c880*/  LDL.LU.64 R120, [R1+0x358] ;  /* 0x0003580001787983 */ /* 0x000f220000300a00 */
[----:B------:R-:W-:-:S03]  /*c890*/  IMAD.WIDE R42, R2, 0x4, R56 ;  /* 0x00000004022a7825 */ /* 0x000fc600078e0238 */
[----:B------:R3:W-:Y:S01]  /*c8a0*/  LDGSTS.E [R14+-0x7da00], desc[UR34][R20.64], P2 ;  /* 0x82600000140e7fae */ /* 0x0007e20009121862 */
[----:B------:R-:W-:-:S03]  /*c8b0*/  IMAD.WIDE R38, R2, 0x4, R58 ;  /* 0x0000000402267825 */ /* 0x000fc600078e023a */
[----:B------:R2:W-:Y:S04]  /*c8c0*/  LDGSTS.E [R13+-0x7d600], desc[UR34][R18.64], P2 ;  /* 0x82a00000120d7fae */ /* 0x0005e80009121862 */
[----:B------:R4:W-:Y:S04]  /*c8d0*/  LDGSTS.E [R12+-0x7d200], desc[UR34][R16.64], P2 ;  /* 0x82e00000100c7fae */ /* 0x0009e80009121862 */
[----:B------:R-:W-:Y:S01]  /*c8e0*/  LDGSTS.E [R15+-0x7ce00], desc[UR34][R154.64], P2 ;  /* 0x832000009a0f7fae */ /* 0x000fe20009121862 */
[----:B---3--:R-:W3:Y:S03]  /*c8f0*/  LDC R21, c[0x0][0x230] ;  /* 0x00008c00ff157b82 */ /* 0x008ee60000000800 */
[----:B------:R-:W-:Y:S04]  /*c900*/  LDGSTS.E [R14+-0x7ca00], desc[UR34][R22.64], P2 ;  /* 0x83600000160e7fae */ /* 0x000fe80009121862 */
[----:B------:R-:W-:Y:S01]  /*c910*/  LDGSTS.E [R13+-0x7c600], desc[UR34][R248.64], P2 ;  /* 0x83a00000f80d7fae */ /* 0x000fe20009121862 */
[----:B--2---:R-:W2:Y:S03]  /*c920*/  LDC R18, c[0x0][0x230] ;  /* 0x00008c00ff127b82 */ /* 0x004ea60000000800 */
[----:B------:R-:W-:Y:S05]  /*c930*/  LDGSTS.E [R12+-0x7c200], desc[UR34][R244.64], P2 ;  /* 0x83e00000f40c7fae */ /* 0x000fea0009121862 */
[----:B----4-:R-:W4:Y:S01]  /*c940*/  LDC R17, c[0x0][0x230] ;  /* 0x00008c00ff117b82 */ /* 0x010f220000000800 */
[----:B------:R-:W-:Y:S07]  /*c950*/  LDGSTS.E [R15+-0x7be00], desc[UR34][R240.64], P2 ;  /* 0x84200000f00f7fae */ /* 0x000fee0009121862 */
[----:B------:R-:W3:Y:S01]  /*c960*/  LDC R20, c[0x0][0x230] ;  /* 0x00008c00ff147b82 */ /* 0x000ee20000000800 */
[----:B------:R-:W-:Y:S01]  /*c970*/  LDGSTS.E [R14+-0x7ba00], desc[UR34][R236.64], P2 ;  /* 0x84600000ec0e7fae */ /* 0x000fe20009121862 */
[----:B------:R-:W-:-:S06]  /*c980*/  IMAD.WIDE R76, R2, 0x4, R126 ;  /* 0x00000004024c7825 */ /* 0x000fcc00078e027e */
[----:B------:R-:W3:Y:S01]  /*c990*/  LDC R19, c[0x0][0x230] ;  /* 0x00008c00ff137b82 */ /* 0x000ee20000000800 */
[----:B------:R-:W3:Y:S01]  /*c9a0*/  LDL.LU.64 R126, [R1+0x350] ;  /* 0x00035000017e7983 */ /* 0x000ee20000300a00 */
[----:B------:R-:W-:-:S03]  /*c9b0*/  IMAD.WIDE R54, R2, 0x4, R238 ;  /* 0x0000000402367825 */ /* 0x000fc600078e02ee */
[----:B------:R-:W3:Y:S01]  /*c9c0*/  LDL.LU.64 R238, [R1+0x348] ;  /* 0x0003480001ee7983 */ /* 0x000ee20000300a00 */
[----:B------:R-:W-:-:S03]  /*c9d0*/  IMAD.WIDE R56, R2, 0x4, R128 ;  /* 0x0000000402387825 */ /* 0x000fc600078e0280 */
[----:B------:R-:W3:Y:S01]  /*c9e0*/  LDL.LU.64 R128, [R1+0x340] ;  /* 0x0003400001807983 */ /* 0x000ee20000300a00 */
[----:B------:R-:W-:-:S03]  /*c9f0*/  IMAD.WIDE R58, R2, 0x4, R30 ;  /* 0x00000004023a7825 */ /* 0x000fc600078e021e */
[----:B------:R-:W3:Y:S01]  /*ca00*/  LDL.LU.64 R30, [R1+0x338] ;  /* 0x00033800011e7983 */ /* 0x000ee20000300a00 */
[----:B------:R-:W-:-:S03]  /*ca10*/  VIADD R16, R0, 0x100000 ;  /* 0x0010000000107836 */ /* 0x000fc60000000000 */
[----:B------:R-:W-:Y:S04]  /*ca20*/  LDGSTS.E [R13+-0x7b600], desc[UR34][R182.64], P2 ;  /* 0x84a00000b60d7fae */ /* 0x000fe80009121862 */
[----:B------:R-:W-:Y:S04]  /*ca30*/  LDGSTS.E [R12+-0x7b200], desc[UR34][R184.64], P2 ;  /* 0x84e00000b80c7fae */ /* 0x000fe80009121862 */
[----:B------:R-:W-:Y:S04]  /*ca40*/  LDGSTS.E [R15+-0x7ae00], desc[UR34][R192.64], P2 ;  /* 0x85200000c00f7fae */ /* 0x000fe80009121862 */
[----:B------:R-:W-:Y:S04]  /*ca50*/  LDGSTS.E [R14+-0x7aa00], desc[UR34][R180.64], P2 ;  /* 0x85600000b40e7fae */ /* 0x000fe80009121862 */
[----:B------:R1:W-:Y:S04]  /*ca60*/  LDGSTS.E [R13+-0x7a600], desc[UR34][R178.64], P2 ;  /* 0x85a00000b20d7fae */ /* 0x0003e80009121862 */
[----:B------:R-:W-:Y:S04]  /*ca70*/  LDGSTS.E [R12+-0x7a200], desc[UR34][R228.64], P2 ;  /* 0x85e00000e40c7fae */ /* 0x000fe80009121862 */
[----:B------:R2:W-:Y:S04]  /*ca80*/  LDGSTS.E [R16+-0x79e00], desc[UR34][R194.64], P2 ;  /* 0x86200000c2107fae */ /* 0x0005e80009121862 */
[----:B------:R2:W-:Y:S01]  /*ca90*/  LDGSTS.E [R15+-0x79a00], desc[UR34][R186.64], P2 ;  /* 0x86600000ba0f7fae */ /* 0x0005e20009121862 */
[----:B------:R-:W-:Y:S01]  /*caa0*/  IMAD.WIDE R218, R2, 0x4, R218 ;  /* 0x0000000402da7825 */ /* 0x000fe200078e02da */
[----:B-1----:R-:W1:Y:S02]  /*cab0*/  LDC R178, c[0x0][0x230] ;  /* 0x00008c00ffb27b82 */ /* 0x002e640000000800 */
[----:B------:R-:W-:Y:S04]  /*cac0*/  LDGSTS.E [R14+-0x79600], desc[UR34][R188.64], P2 ;  /* 0x86a00000bc0e7fae */ /* 0x000fe80009121862 */
[----:B------:R-:W-:Y:S02]  /*cad0*/  LDGSTS.E [R13+-0x79200], desc[UR34][R190.64], P2 ;  /* 0x86e00000be0d7fae */ /* 0x000fe40009121862 */
[----:B--2---:R-:W2:Y:S02]  /*cae0*/  LDC R16, c[0x0][0x230] ;  /* 0x00008c00ff107b82 */ /* 0x004ea40000000800 */
[----:B------:R-:W-:Y:S01]  /*caf0*/  LDGSTS.E [R12+-0x78e00], desc[UR34][R202.64], P2 ;  /* 0x87200000ca0c7fae */ /* 0x000fe20009121862 */
[----:B------:R-:W-:-:S03]  /*cb00*/  VIADD R15, R18, 0xffffff9f ;  /* 0xffffff9f120f7836 */ /* 0x000fc60000000000 */
[----:B------:R4:W-:Y:S01]  /*cb10*/  LDGSTS.E [R14+-0x78a00], desc[UR34][R200.64], P2 ;  /* 0x87600000c80e7fae */ /* 0x0009e20009121862 */
[----:B------:R-:W-:Y:S01]  /*cb20*/  IMAD.WIDE R224, R2, 0x4, R84 ;  /* 0x0000000402e07825 */ /* 0x000fe200078e0254 */
[----:B------:R-:W1:Y:S02]  /*cb30*/  LDC R18, c[0x0][0x230] ;  /* 0x00008c00ff127b82 */ /* 0x000e640000000800 */
[----:B------:R3:W-:Y:S04]  /*cb40*/  LDGSTS.E [R13+-0x78600], desc[UR34][R196.64], P2 ;  /* 0x87a00000c40d7fae */ /* 0x0007e80009121862 */
[----:B------:R3:W-:Y:S04]  /*cb50*/  LDGSTS.E [R12+-0x78200], desc[UR34][R198.64], P2 ;  /* 0x87e00000c60c7fae */ /* 0x0007e80009121862 */
[----:B------:R-:W0:Y:S01]  /*cb60*/  LDGDEPBAR ;  /* 0x00000000000079af */ /* 0x000e220000000000 */
[----:B----4-:R-:W-:Y:S01]  /*cb70*/  VIADD R14, R17, 0xffffff9e ;  /* 0xffffff9e110e7836 */ /* 0x010fe20000000000 */
[----:B------:R-:W-:Y:S01]  /*cb80*/  ISETP.GE.U32.AND P4, PT, R15, 0x7fffff80, PT ;  /* 0x7fffff800f00780c */ /* 0x000fe20003f86070 */
[----:B------:R-:W4:Y:S08]  /*cb90*/  LDC R17, c[0x0][0x230] ;  /* 0x00008c00ff117b82 */ /* 0x000f300000000800 */
[----:B------:R-:W-:Y:S01]  /*cba0*/  BAR.SYNC.DEFER_BLOCKING 0x0 ;  /* 0x0000000000007b1d */ /* 0x000fe20000010000 */
[----:B---3--:R-:W-:-:S02]  /*cbb0*/  VIADD R15, R19, 0xffffff9d ;  /* 0xffffff9d130f7836 */ /* 0x008fc40000000000 */
[----:B------:R-:W-:-:S03]  /*cbc0*/  VIADD R13, R21, 0xffffff9b ;  /* 0xffffff9b150d7836 */ /* 0x000fc60000000000 */
[----:B------:R-:W-:Y:S02]  /*cbd0*/  ISETP.GE.U32.AND P6, PT, R15, 0x7fffff7e, PT ;  /* 0x7fffff7e0f00780c */ /* 0x000fe40003fc6070 */
[----:B------:R-:W3:Y:S01]  /*cbe0*/  LDC R15, c[0x0][0x230] ;  /* 0x00008c00ff0f7b82 */ /* 0x000ee20000000800 */
[----:B------:R-:W-:Y:S01]  /*cbf0*/  ISETP.GE.U32.AND P2, PT, R13, 0x7fffff7c, PT ;  /* 0x7fffff7c0d00780c */ /* 0x000fe20003f46070 */
[----:B------:R-:W-:Y:S01]  /*cc00*/  VIADD R12, R24, 0xffffff9a ;  /* 0xffffff9a180c7836 */ /* 0x000fe20000000000 */
[----:B------:R-:W-:-:S05]  /*cc10*/  ISETP.GE.U32.AND P5, PT, R14, 0x7fffff7f, PT ;  /* 0x7fffff7f0e00780c */ /* 0x000fca0003fa6070 */
[----:B------:R-:W1:Y:S01]  /*cc20*/  LDC R13, c[0x0][0x230] ;  /* 0x00008c00ff0d7b82 */ /* 0x000e620000000800 */
[----:B------:R-:W-:Y:S01]  /*cc30*/  ISETP.GE.U32.AND P3, PT, R12, 0x7fffff7b, PT ;  /* 0x7fffff7b0c00780c */ /* 0x000fe20003f66070 */
[----:B--2---:R-:W-:Y:S02]  /*cc40*/  VIADD R12, R16, 0xffffff99 ;  /* 0xffffff99100c7836 */ /* 0x004fe40000000000 */
[----:B------:R-:W-:Y:S01]  /*cc50*/  VIADD R14, R20, 0xffffff9c ;  /* 0xffffff9c140e7836 */ /* 0x000fe20000000000 */
[----:B------:R-:W-:Y:S01]  /*cc60*/  @!PT LDS RZ, [RZ] ;  /* 0x00000000fffff984 */ /* 0x000fe20000000800 */
[----:B------:R-:W-:Y:S01]  /*cc70*/  @!PT LDS RZ, [RZ] ;  /* 0x00000000fffff984 */ /* 0x000fe20000000800 */
[----:B------:R-:W-:Y:S01]  /*cc80*/  @!PT LDS RZ, [RZ] ;  /* 0x00000000fffff984 */ /* 0x000fe20000000800 */
[----:B------:R-:W-:Y:S01]  /*cc90*/  LDGSTS.E [R153+0x30000], desc[UR34][R216.64], !P4 ;  /* 0x30000000d8997fae */ /* 0x000fe2000e121862 */
[----:B------:R-:W-:Y:S02]  /*cca0*/  IMAD.WIDE R226, R2, 0x4, R82 ;  /* 0x0000000402e27825 */ /* 0x000fe400078e0252 */
[----:B------:R-:W2:Y:S01]  /*ccb0*/  LDC R16, c[0x0][0x230] ;  /* 0x00008c00ff107b82 */ /* 0x000ea20000000800 */
[----:B------:R-:W-:Y:S01]  /*ccc0*/  LDGSTS.E [R153+0x34000], desc[UR34][R210.64], !P4 ;  /* 0x34000000d2997fae */ /* 0x000fe2000e121862 */
[----:B------:R-:W-:-:S03]  /*ccd0*/  ISETP.GE.U32.AND P0, PT, R14, 0x7fffff7d, PT ;  /* 0x7fffff7d0e00780c */ /* 0x000fc60003f06070 */
[----:B------:R-:W-:Y:S01]  /*cce0*/  LDGSTS.E [R153+0x38000], desc[UR34][R212.64], !P4 ;  /* 0x38000000d4997fae */ /* 0x000fe2000e121862 */
[----:B------:R-:W-:Y:S02]  /*ccf0*/  IMAD.WIDE R36, R2, 0x4, R80 ;  /* 0x0000000402247825 */ /* 0x000fe400078e0250 */
[----:B------:R-:W2:Y:S01]  /*cd00*/  LDC R14, c[0x0][0x230] ;  /* 0x00008c00ff0e7b82 */ /* 0x000ea20000000800 */
[----:B------:R-:W-:Y:S01]  /*cd10*/  LDGSTS.E [R153+0x3c000], desc[UR34][R214.64], !P4 ;  /* 0x3c000000d6997fae */ /* 0x000fe2000e121862 */
[----:B------:R-:W-:Y:S01]  /*cd20*/  ISETP.GE.U32.AND P4, PT, R12, 0x7fffff7a, PT ;  /* 0x7fffff7a0c00780c */ /* 0x000fe20003f86070 */
[----:B----4-:R-:W-:Y:S02]  /*cd30*/  VIADD R12, R17, 0xffffff98 ;  /* 0xffffff98110c7836 */ /* 0x010fe40000000000 */
[----:B------:R-:W-:Y:S01]  /*cd40*/  LDGSTS.E [R153+0x30004], desc[UR34][R208.64], !P5 ;  /* 0x30004000d0997fae */ /* 0x000fe2000e921862 */
[C---:B------:R-:W-:Y:S02]  /*cd50*/  IMAD.WIDE R220, R2.reuse, 0x4, R220 ;  /* 0x0000000402dc7825 */ /* 0x040fe400078e02dc */
[----:B------:R-:W4:Y:S01]  /*cd60*/  LDC R17, c[0x0][0x230] ;  /* 0x00008c00ff117b82 */ /* 0x000f220000000800 */
[----:B------:R-:W-:Y:S01]  /*cd70*/  LDGSTS.E [R153+0x34004], desc[UR34][R218.64], !P5 ;  /* 0x34004000da997fae */ /* 0x000fe2000e921862 */
[----:B------:R-:W-:-:S03]  /*cd80*/  IMAD.WIDE R230, R2, 0x4, R78 ;  /* 0x0000000402e67825 */ /* 0x000fc600078e024e */
[----:B------:R-:W-:Y:S01]  /*cd90*/  LDGSTS.E [R153+0x38004], desc[UR34][R224.64], !P5 ;  /* 0x38004000e0997fae */ /* 0x000fe2000e921862 */
[----:B------:R-:W-:Y:S02]  /*cda0*/  IMAD.WIDE R44, R2, 0x4, R74 ;  /* 0x00000004022c7825 */ /* 0x000fe400078e024a */
[----:B------:R-:W4:Y:S01]  /*cdb0*/  LDC R20, c[0x0][0x230] ;  /* 0x00008c00ff147b82 */ /* 0x000f220000000800 */
[----:B------:R-:W-:Y:S01]  /*cdc0*/  LDGSTS.E [R153+0x3c004], desc[UR34][R226.64], !P5 ;  /* 0x3c004000e2997fae */ /* 0x000fe2000e921862 */
[----:B------:R-:W-:Y:S01]  /*cdd0*/  ISETP.GE.U32.AND P5, PT, R12, 0x7fffff79, PT ;  /* 0x7fffff790c00780c */ /* 0x000fe20003fa6070 */
[----:B---3--:R-:W-:Y:S02]  /*cde0*/  VIADD R12, R15, 0xffffff97 ;  /* 0xffffff970f0c7836 */ /* 0x008fe40000000000 */
[----:B------:R-:W-:Y:S01]  /*cdf0*/  LDGSTS.E [R153+0x30008], desc[UR34][R36.64], !P6 ;  /* 0x3000800024997fae */ /* 0x000fe2000f121862 */
[C---:B------:R-:W-:Y:S02]  /*ce00*/  IMAD.WIDE R222, R2.reuse, 0x4, R72 ;  /* 0x0000000402de7825 */ /* 0x040fe400078e0248 */
[----:B------:R-:W3:Y:S01]  /*ce10*/  LDC R15, c[0x0][0x230] ;  /* 0x00008c00ff0f7b82 */ /* 0x000ee20000000800 */
[----:B------:R-:W-:Y:S01]  /*ce20*/  LDGSTS.E [R153+0x34008], desc[UR34][R220.64], !P6 ;  /* 0x34008000dc997fae */ /* 0x000fe2000f121862 */
[----:B------:R-:W-:-:S03]  /*ce30*/  IMAD.WIDE R204, R2, 0x4, R204 ;  /* 0x0000000402cc7825 */ /* 0x000fc600078e02cc */
[----:B------:R-:W-:Y:S01]  /*ce40*/  LDGSTS.E [R153+0x38008], desc[UR34][R230.64], !P6 ;  /* 0x38008000e6997fae */ /* 0x000fe2000f121862 */
[----:B------:R-:W-:-:S03]  /*ce50*/  IMAD.WIDE R206, R2, 0x4, R206 ;  /* 0x0000000402ce7825 */ /* 0x000fc600078e02ce */
[----:B------:R-:W-:Y:S01]  /*ce60*/  LDGSTS.E [R153+0x3c008], desc[UR34][R232.64], !P6 ;  /* 0x3c008000e8997fae */ /* 0x000fe2000f121862 */
[----:B------:R-:W-:Y:S01]  /*ce70*/  ISETP.GE.U32.AND P6, PT, R12, 0x7fffff78, PT ;  /* 0x7fffff780c00780c */ /* 0x000fe20003fc6070 */
[----:B-1----:R-:W-:Y:S02]  /*ce80*/  VIADD R12, R13, 0xffffff96 ;  /* 0xffffff960d0c7836 */ /* 0x002fe40000000000 */
[----:B------:R-:W-:Y:S01]  /*ce90*/  LDGSTS.E [R153+0x3000c], desc[UR34][R44.64], !P0 ;  /* 0x3000c0002c997fae */ /* 0x000fe2000c121862 */
[----:B------:R-:W-:-:S03]  /*cea0*/  IMAD.WIDE R34, R2, 0x4, R62 ;  /* 0x0000000402227825 */ /* 0x000fc600078e023e */
[----:B------:R-:W-:Y:S01]  /*ceb0*/  LDGSTS.E [R153+0x3400c], desc[UR34][R222.64], !P0 ;  /* 0x3400c000de997fae */ /* 0x000fe2000c121862 */
[----:B------:R-:W-:-:S03]  /*cec0*/  IMAD.WIDE R84, R2, 0x4, R118 ;  /* 0x0000000402547825 */ /* 0x000fc600078e0276 */
[----:B------:R-:W-:Y:S01]  /*ced0*/  LDGSTS.E [R153+0x3800c], desc[UR34][R204.64], !P0 ;  /* 0x3800c000cc997fae */ /* 0x000fe2000c121862 */
[----:B------:R-:W-:-:S03]  /*cee0*/  IMAD.WIDE R62, R2, 0x4, R122 ;  /* 0x00000004023e7825 */ /* 0x000fc600078e027a */
[----:B------:R-:W4:Y:S01]  /*cef0*/  LDL.LU.64 R118, [R1+0x330] ;  /* 0x0003300001767983 */ /* 0x000f220000300a00 */
[----:B------:R-:W-:-:S03]  /*cf00*/  IMAD.WIDE R32, R2, 0x4, R64 ;  /* 0x0000000402207825 */ /* 0x000fc600078e0240 */
[----:B------:R-:W-:Y:S01]  /*cf10*/  LDGSTS.E [R153+0x3c00c], desc[UR34][R206.64], !P0 ;  /* 0x3c00c000ce997fae */ /* 0x000fe2000c121862 */
[----:B------:R-:W-:Y:S01]  /*cf20*/  ISETP.GE.U32.AND P0, PT, R12, 0x7fffff77, PT ;  /* 0x7fffff770c00780c */ /* 0x000fe20003f06070 */
[C---:B------:R-:W-:Y:S02]  /*cf30*/  IMAD.WIDE R64, R2.reuse, 0x4, R124 ;  /* 0x0000000402407825 */ /* 0x040fe400078e027c */
[----:B------:R-:W3:Y:S02]  /*cf40*/  LDL.LU.64 R122, [R1+0x328] ;  /* 0x00032800017a7983 */ /* 0x000ee40000300a00 */
[C---:B------:R-:W-:Y:S02]  /*cf50*/  IMAD.WIDE R12, R2.reuse, 0x4, R66 ;  /* 0x00000004020c7825 */ /* 0x040fe400078e0242 */
[----:B------:R-:W3:Y:S02]  /*cf60*/  LDL.LU.64 R130, [R1+0x320] ;  /* 0x0003200001827983 */ /* 0x000ee40000300a00 */
[----:B------:R-:W-:-:S02]  /*cf70*/  IMAD.WIDE R52, R2, 0x4, R70 ;  /* 0x0000000402347825 */ /* 0x000fc400078e0246 */
[----:B------:R-:W3:Y:S02]  /*cf80*/  LDL.LU.64 R124, [R1+0x318] ;  /* 0x00031800017c7983 */ /* 0x000ee40000300a00 */
[C---:B------:R-:W-:Y:S02]  /*cf90*/  IMAD.WIDE R66, R2.reuse, 0x4, R234 ;  /* 0x0000000402427825 */ /* 0x040fe400078e02ea */
[----:B------:R-:W3:Y:S02]  /*cfa0*/  LDL.LU.64 R234, [R1+0x310] ;  /* 0x0003100001ea7983 */ /* 0x000ee40000300a00 */
[C---:B------:R-:W-:Y:S02]  /*cfb0*/  IMAD.WIDE R100, R2.reuse, 0x4, R30 ;  /* 0x0000000402647825 */ /* 0x040fe400078e021e */
[----:B------:R-:W-:Y:S02]  /*cfc0*/  LDGSTS.E [R11+0x30000], desc[UR34][R52.64], !P2 ;  /* 0x30000000340b7fae */ /* 0x000fe4000d121862 */
[----:B------:R-:W-:-:S02]  /*cfd0*/  IMAD.WIDE R70, R2, 0x4, R126 ;  /* 0x0000000402467825 */ /* 0x000fc400078e027e */
[----:B------:R-:W-:Y:S02]  /*cfe0*/  LDGSTS.E [R11+0x34000], desc[UR34][R12.64], !P2 ;  /* 0x340000000c0b7fae */ /* 0x000fe4000d121862 */
[C---:B------:R-:W-:Y:S02]  /*cff0*/  IMAD.WIDE R72, R2.reuse, 0x4, R238 ;  /* 0x0000000402487825 */ /* 0x040fe400078e02ee */
[----:B------:R-:W3:Y:S04]  /*d000*/  LDL.LU.64 R126, [R1+0x308] ;  /* 0x00030800017e7983 */ /* 0x000ee80000300a00 */
[----:B------:R-:W3:Y:S01]  /*d010*/  LDL.LU.64 R238, [R1+0x300] ;  /* 0x0003000001ee7983 */ /* 0x000ee20000300a00 */
[----:B------:R-:W-:-:S03]  /*d020*/  IMAD.WIDE R74, R2, 0x4, R128 ;  /* 0x00000004024a7825 */ /* 0x000fc600078e0280 */
[----:B------:R-:W3:Y:S04]  /*d030*/  LDL.LU.64 R128, [R1+0x2f8] ;  /* 0x0002f80001807983 */ /* 0x000ee80000300a00 */
[----:B------:R-:W3:Y:S01]  /*d040*/  LDL.LU.64 R30, [R1+0x2f0] ;  /* 0x0002f000011e7983 */ /* 0x000ee20000300a00 */
[----:B------:R-:W-:-:S03]  /*d050*/  IMAD.WIDE R92, R2, 0x4, R120 ;  /* 0x00000004025c7825 */ /* 0x000fc600078e0278 */
[----:B------:R-:W-:Y:S01]  /*d060*/  LDGSTS.E [R11+0x38000], desc[UR34][R32.64], !P2 ;  /* 0x38000000200b7fae */ /* 0x000fe2000d121862 */
[----:B--2---:R-:W-:Y:S02]  /*d070*/  VIADD R14, R14, 0xffffff95 ;  /* 0xffffff950e0e7836 */ /* 0x004fe40000000000 */
[C---:B------:R-:W-:Y:S01]  /*d080*/  IMAD.WIDE R60, R2.reuse, 0x4, R60 ;  /* 0x00000004023c7825 */ /* 0x040fe200078e023c */
[----:B------:R-:W-:Y:S03]  /*d090*/  LDGSTS.E [R11+0x3c000], desc[UR34][R34.64], !P2 ;  /* 0x3c000000220b7fae */ /* 0x000fe6000d121862 */
[----:B----4-:R-:W-:-:S04]  /*d0a0*/  IMAD.WIDE R78, R2, 0x4, R118 ;  /* 0x00000004024e7825 */ /* 0x010fc800078e0276 */
[C---:B---3--:R-:W-:Y:S01]  /*d0b0*/  IMAD.WIDE R80, R2.reuse, 0x4, R122 ;  /* 0x0000000402507825 */ /* 0x048fe200078e027a */
[----:B------:R-:W2:Y:S04]  /*d0c0*/  LDL.LU.64 R118, [R1+0x2e8] ;  /* 0x0002e80001767983 */ /* 0x000ea80000300a00 */
[----:B------:R-:W3:Y:S01]  /*d0d0*/  LDL.LU.64 R122, [R1+0x2e0] ;  /* 0x0002e000017a7983 */ /* 0x000ee20000300a00 */
[----:B------:R-:W-:-:S04]  /*d0e0*/  IMAD.WIDE R108, R2, 0x4, R124 ;  /* 0x00000004026c7825 */ /* 0x000fc800078e027c */
[C---:B------:R-:W-:Y:S01]  /*d0f0*/  IMAD.WIDE R86, R2.reuse, 0x4, R234 ;  /* 0x0000000402567825 */ /* 0x040fe200078e02ea */
[----:B------:R-:W4:Y:S04]  /*d100*/  LDL.LU.64 R124, [R1+0x2d8] ;  /* 0x0002d800017c7983 */ /* 0x000f280000300a00 */
[----:B------:R-:W4:Y:S04]  /*d110*/  LDL.LU.64 R28, [R1+0x2d0] ;  /* 0x0002d000011c7983 */ /* 0x000f280000300a00 */
[----:B------:R-:W4:Y:S01]  /*d120*/  LDL.LU.64 R234, [R1+0x2c8] ;  /* 0x0002c80001ea7983 */ /* 0x000f220000300a00 */
[----:B------:R-:W-:-:S04]  /*d130*/  IMAD.WIDE R88, R2, 0x4, R126 ;  /* 0x0000000402587825 */ /* 0x000fc800078e027e */
[C---:B------:R-:W-:Y:S01]  /*d140*/  IMAD.WIDE R90, R2.reuse, 0x4, R238 ;  /* 0x00000004025a7825 */ /* 0x040fe200078e02ee */
[----:B------:R-:W4:Y:S04]  /*d150*/  LDL.LU.64 R126, [R1+0x2c0] ;  /* 0x0002c000017e7983 */ /* 0x000f280000300a00 */
[----:B------:R-:W4:Y:S01]  /*d160*/  LDL.LU.64 R238, [R1+0x2b8] ;  /* 0x0002b80001ee7983 */ /* 0x000f220000300a00 */
[----:B------:R-:W-:-:S03]  /*d170*/  IMAD.WIDE R116, R2, 0x4, R128 ;  /* 0x0000000402747825 */ /* 0x000fc600078e0280 */
[----:B------:R-:W4:Y:S01]  /*d180*/  LDL.LU.64 R128, [R1+0x2b0] ;  /* 0x0002b00001807983 */ /* 0x000f220000300a00 */
[----:B------:R-:W-:-:S03]  /*d190*/  IMAD.WIDE R94, R2, 0x4, R30 ;  /* 0x00000004025e7825 */ /* 0x000fc600078e021e */
[----:B------:R-:W4:Y:S01]  /*d1a0*/  LDL.LU.64 R30, [R1+0x2a8] ;  /* 0x0002a800011e7983 */ /* 0x000f220000300a00 */
[----:B------:R-:W-:-:S03]  /*d1b0*/  IMAD.WIDE R82, R2, 0x4, R130 ;  /* 0x0000000402527825 */ /* 0x000fc600078e0282 */
[----:B------:R-:W4:Y:S04]  /*d1c0*/  LDL.LU.64 R120, [R1+0x2a0] ;  /* 0x0002a00001787983 */ /* 0x000f280000300a00 */
[----:B------:R-:W4:Y:S01]  /*d1d0*/  LDL.LU.64 R130, [R1+0x298] ;  /* 0x0002980001827983 */ /* 0x000f220000300a00 */
[----:B------:R-:W-:Y:S01]  /*d1e0*/  IMAD.WIDE R40, R2, 0x4, R40 ;  /* 0x0000000402287825 */ /* 0x000fe200078e0228 */
[----:B------:R-:W-:Y:S02]  /*d1f0*/  ISETP.GE.U32.AND P2, PT, R14, 0x7fffff76, PT ;  /* 0x7fffff760e00780c */ /* 0x000fe40003f46070 */
[----:B------:R-:W-:Y:S01]  /*d200*/  LDGSTS.E [R11+0x30004], desc[UR34][R60.64], !P3 ;  /* 0x300040003c0b7fae */ /* 0x000fe2000d921862 */
[----:B--2---:R-:W-:-:S03]  /*d210*/  IMAD.WIDE R96, R2, 0x4, R118 ;  /* 0x0000000402607825 */ /* 0x004fc600078e0276 */
[----:B------:R-:W-:Y:S01]  /*d220*/  LDGSTS.E [R11+0x34004], desc[UR34][R38.64], !P3 ;  /* 0x34004000260b7fae */ /* 0x000fe2000d921862 */
[----:B---3--:R-:W-:-:S03]  /*d230*/  IMAD.WIDE R98, R2, 0x4, R122 ;  /* 0x0000000402627825 */ /* 0x008fc600078e027a */
[----:B------:R-:W2:Y:S04]  /*d240*/  LDL.LU.64 R118, [R1+0x290] ;  /* 0x0002900001767983 */ /* 0x000ea80000300a00 */
[----:B------:R-:W3:Y:S01]  /*d250*/  LDL.LU.64 R122, [R1+0x288] ;  /* 0x00028800017a7983 */ /* 0x000ee20000300a00 */
[----:B----4-:R-:W-:-:S03]  /*d260*/  IMAD.WIDE R104, R2, 0x4, R234 ;  /* 0x0000000402687825 */ /* 0x010fc600078e02ea */
[----:B------:R-:W-:Y:S04]  /*d270*/  LDGSTS.E [R11+0x38004], desc[UR34][R40.64], !P3 ;  /* 0x38004000280b7fae */ /* 0x000fe8000d921862 */
[----:B------:R-:W4:Y:S01]  /*d280*/  LDL.LU.64 R234, [R1+0x280] ;  /* 0x0002800001ea7983 */ /* 0x000f220000300a00 */
[----:B------:R-:W-:-:S03]  /*d290*/  IMAD.WIDE R102, R2, 0x4, R28 ;  /* 0x0000000402667825 */ /* 0x000fc600078e021c */
[----:B------:R-:W-:Y:S01]  /*d2a0*/  LDGSTS.E [R11+0x3c004], desc[UR34][R42.64], !P3 ;  /* 0x3c0040002a0b7fae */ /* 0x000fe2000d921862 */
[----:B------:R-:W-:-:S03]  /*d2b0*/  IMAD.WIDE R106, R2, 0x4, R126 ;  /* 0x00000004026a7825 */ /* 0x000fc600078e027e */
[----:B------:R-:W2:Y:S01]  /*d2c0*/  LDL.LU.64 R126, [R1+0x278] ;  /* 0x00027800017e7983 */ /* 0x000ea20000300a00 */
[----:B------:R-:W-:-:S03]  /*d2d0*/  IMAD.WIDE R132, R2, 0x4, R238 ;  /* 0x0000000402847825 */ /* 0x000fc600078e02ee */
[----:B------:R-:W2:Y:S01]  /*d2e0*/  LDL.LU.64 R238, [R1+0x270] ;  /* 0x0002700001ee7983 */ /* 0x000ea20000300a00 */
[----:B------:R-:W-:-:S03]  /*d2f0*/  IMAD.WIDE R110, R2, 0x4, R128 ;  /* 0x00000004026e7825 */ /* 0x000fc600078e0280 */
[----:B------:R-:W2:Y:S01]  /*d300*/  LDL.LU.64 R128, [R1+0x268] ;  /* 0x0002680001807983 */ /* 0x000ea20000300a00 */
[----:B------:R-:W-:-:S03]  /*d310*/  IMAD.WIDE R112, R2, 0x4, R30 ;  /* 0x0000000402707825 */ /* 0x000fc600078e021e */
[----:B------:R-:W2:Y:S04]  /*d320*/  LDL.LU.64 R30, [R1+0x260] ;  /* 0x00026000011e7983 */ /* 0x000ea80000300a00 */
[----:B------:R-:W2:Y:S04]  /*d330*/  LDL.LU.64 R142, [R1+0x258] ;  /* 0x00025800018e7983 */ /* 0x000ea80000300a00 */
[----:B------:R-:W2:Y:S04]  /*d340*/  LDL.LU.64 R134, [R1+0x250] ;  /* 0x0002500001867983 */ /* 0x000ea80000300a00 */
[----:B------:R-:W2:Y:S04]  /*d350*/  LDL.LU.64 R136, [R1+0x248] ;  /* 0x0002480001887983 */ /* 0x000ea80000300a00 */
[----:B------:R-:W2:Y:S04]  /*d360*/  LDL.LU.64 R138, [R1+0x240] ;  /* 0x00024000018a7983 */ /* 0x000ea80000300a00 */
[----:B------:R-:W2:Y:S01]  /*d370*/  LDL.LU.64 R28, [R1+0x238] ;  /* 0x00023800011c7983 */ /* 0x000ea20000300a00 */
[----:B------:R-:W-:-:S04]  /*d380*/  IMAD.WIDE R114, R2, 0x4, R120 ;  /* 0x0000000402727825 */ /* 0x000fc800078e0278 */
[----:B------:R-:W-:-:S04]  /*d390*/  IMAD.WIDE R140, R2, 0x4, R130 ;  /* 0x00000004028c7825 */ /* 0x000fc800078e0282 */
[----:B---3--:R-:W-:-:S04]  /*d3a0*/  IMAD.WIDE R120, R2, 0x4, R122 ;  /* 0x0000000402787825 */ /* 0x008fc800078e027a */
[C---:B----4-:R-:W-:Y:S02]  /*d3b0*/  IMAD.WIDE R122, R2.reuse, 0x4, R234 ;  /* 0x00000004027a7825 */ /* 0x050fe400078e02ea */
[----:B------:R-:W3:Y:S02]  /*d3c0*/  LDL.LU.64 R234, [R1+0x230] ;  /* 0x0002300001ea7983 */ /* 0x000ee40000300a00 */
[----:B--2---:R-:W-:-:S04]  /*d3d0*/  IMAD.WIDE R148, R2, 0x4, R126 ;  /* 0x0000000402947825 */ /* 0x004fc800078e027e */
[C---:B------:R-:W-:Y:S02]  /*d3e0*/  IMAD.WIDE R126, R2.reuse, 0x4, R238 ;  /* 0x00000004027e7825 */ /* 0x040fe400078e02ee */
[----:B------:R-:W2:Y:S04]  /*d3f0*/  LDL.LU.64 R238, [R1+0x228] ;  /* 0x0002280001ee7983 */ /* 0x000ea80000300a00 */
[----:B------:R-:W4:Y:S01]  /*d400*/  LDL.LU.64 R146, [R1+0x220] ;  /* 0x0002200001927983 */ /* 0x000f220000300a00 */
[----:B------:R-:W-:-:S03]  /*d410*/  IMAD.WIDE R130, R2, 0x4, R30 ;  /* 0x0000000402827825 */ /* 0x000fc600078e021e */
[----:B------:R-:W4:Y:S04]  /*d420*/  LDL.LU.64 R158, [R1+0x218] ;  /* 0x00021800019e7983 */ /* 0x000f280000300a00 */
[----:B------:R-:W4:Y:S04]  /*d430*/  LDL.LU.64 R150, [R1+0x210] ;  /* 0x0002100001967983 */ /* 0x000f280000300a00 */
[----:B------:R-:W4:Y:S04]  /*d440*/  LDL.LU.64 R26, [R1+0x208] ;  /* 0x00020800011a7983 */ /* 0x000f280000300a00 */
[----:B------:R-:W4:Y:S04]  /*d450*/  LDL.LU.64 R30, [R1+0x200] ;  /* 0x00020000011e7983 */ /* 0x000f280000300a00 */
[----:B------:R-:W4:Y:S01]  /*d460*/  LDL.LU.64 R164, [R1+0x1f8] ;  /* 0x0001f80001a47983 */ /* 0x000f220000300a00 */
[----:B------:R-:W-:-:S03]  /*d470*/  IMAD.WIDE R170, R2, 0x4, R28 ;  /* 0x0000000402aa7825 */ /* 0x000fc600078e021c */
[----:B------:R-:W4:Y:S01]  /*d480*/  LDL.LU.64 R28, [R1+0x1f0] ;  /* 0x0001f000011c7983 */ /* 0x000f220000300a00 */
[----:B------:R-:W-:-:S04]  /*d490*/  IMAD.WIDE R162, R2, 0x4, R142 ;  /* 0x0000000402a27825 */ /* 0x000fc800078e028e */
[C---:B---3--:R-:W-:Y:S02]  /*d4a0*/  IMAD.WIDE R142, R2.reuse, 0x4, R234 ;  /* 0x00000004028e7825 */ /* 0x048fe400078e02ea */
[----:B------:R-:W3:Y:S02]  /*d4b0*/  LDL.LU.64 R234, [R1+0x1e8] ;  /* 0x0001e80001ea7983 */ /* 0x000ee40000300a00 */
[C---:B--2---:R-:W-:Y:S02]  /*d4c0*/  IMAD.WIDE R144, R2.reuse, 0x4, R238 ;  /* 0x0000000402907825 */ /* 0x044fe400078e02ee */
[----:B------:R-:W2:Y:S04]  /*d4d0*/  LDL.LU.64 R238, [R1+0x1e0] ;  /* 0x0001e00001ee7983 */ /* 0x000ea80000300a00 */
[----:B------:R-:W2:Y:S04]  /*d4e0*/  LDL.LU.64 R176, [R1+0x1d8] ;  /* 0x0001d80001b07983 */ /* 0x000ea80000300a00 */
[----:B------:R-:W2:Y:S04]  /*d4f0*/  LDL.LU.64 R236, [R1+0x1d0] ;  /* 0x0001d00001ec7983 */ /* 0x000ea80000300a00 */
[----:B------:R-:W2:Y:S04]  /*d500*/  LDL.LU.64 R240, [R1+0x1c8] ;  /* 0x0001c80001f07983 */ /* 0x000ea80000300a00 */
[----:B------:R-:W2:Y:S04]  /*d510*/  LDL.LU.64 R244, [R1+0x1c0] ;  /* 0x0001c00001f47983 */ /* 0x000ea80000300a00 */
[----:B------:R-:W2:Y:S04]  /*d520*/  LDL.LU.64 R248, [R1+0x1b8] ;  /* 0x0001b80001f87983 */ /* 0x000ea80000300a00 */
[----:B------:R-:W2:Y:S01]  /*d530*/  LDL.LU.64 R154, [R1+0x1b0] ;  /* 0x0001b000019a7983 */ /* 0x000ea20000300a00 */
[----:B----4-:R-:W-:-:S04]  /*d540*/  IMAD.WIDE R172, R2, 0x4, R158 ;  /* 0x0000000402ac7825 */ /* 0x010fc800078e029e */
[C---:B------:R-:W-:Y:S02]  /*d550*/  IMAD.WIDE R158, R2.reuse, 0x4, R26 ;  /* 0x00000004029e7825 */ /* 0x040fe400078e021a */
[----:B------:R-:W4:Y:S02]  /*d560*/  LDL.LU.64 R26, [R1+0x1a8] ;  /* 0x0001a800011a7983 */ /* 0x000f240000300a00 */
[----:B------:R-:W-:-:S04]  /*d570*/  IMAD.WIDE R174, R2, 0x4, R164 ;  /* 0x0000000402ae7825 */ /* 0x000fc800078e02a4 */
[C---:B------:R-:W-:Y:S02]  /*d580*/  IMAD.WIDE R164, R2.reuse, 0x4, R28 ;  /* 0x0000000402a47825 */ /* 0x040fe400078e021c */
[----:B------:R-:W4:Y:S04]  /*d590*/  LDL.LU.64 R28, [R1+0x1a0] ;  /* 0x0001a000011c7983 */ /* 0x000f280000300a00 */
[----:B------:R-:W4:Y:S01]  /*d5a0*/  LDL.LU.64 R22, [R1+0x198] ;  /* 0x0001980001167983 */ /* 0x000f220000300a00 */
[----:B------:R-:W-:Y:S02]  /*d5b0*/  VIADD R14, R17, 0xffffff94 ;  /* 0xffffff94110e7836 */ /* 0x000fe40000000000 */
[----:B------:R-:W1:Y:S01]  /*d5c0*/  LDC R17, c[0x0][0x230] ;  /* 0x00008c00ff117b82 */ /* 0x000e620000000800 */
[----:B------:R-:W-:-:S02]  /*d5d0*/  IMAD.WIDE R68, R2, 0x4, R68 ;  /* 0x0000000402447825 */ /* 0x000fc400078e0244 */
[----:B------:R-:W-:Y:S02]  /*d5e0*/  ISETP.GE.U32.AND P3, PT, R14, 0x7fffff75, PT ;  /* 0x7fffff750e00780c */ /* 0x000fe40003f66070 */
[C---:B------:R-:W-:Y:S01]  /*d5f0*/  IMAD.WIDE R48, R2.reuse, 0x4, R48 ;  /* 0x0000000402307825 */ /* 0x040fe200078e0230 */
[----:B------:R-:W-:Y:S03]  /*d600*/  LDGSTS.E [R11+0x30008], desc[UR34][R68.64], !P4 ;  /* 0x30008000440b7fae */ /* 0x000fe6000e121862 */
[----:B------:R-:W-:Y:S01]  /*d610*/  IMAD.WIDE R50, R2, 0x4, R50 ;  /* 0x0000000402327825 */ /* 0x000fe200078e0232 */
[----:B------:R-:W-:Y:S03]  /*d620*/  LDGSTS.E [R11+0x34008], desc[UR34][R46.64], !P4 ;  /* 0x340080002e0b7fae */ /* 0x000fe6000e121862 */
[----:B------:R-:W-:Y:S01]  /*d630*/  VIADD R14, R16, 0xffffff93 ;  /* 0xffffff93100e7836 */ /* 0x000fe20000000000 */
[----:B------:R-:W-:Y:S01]  /*d640*/  LDGSTS.E [R11+0x38008], desc[UR34][R48.64], !P4 ;  /* 0x38008000300b7fae */ /* 0x000fe2000e121862 */
[----:B------:R-:W1:Y:S03]  /*d650*/  LDC R16, c[0x0][0x230] ;  /* 0x00008c00ff107b82 */ /* 0x000e660000000800 */
[----:B------:R-:W-:Y:S01]  /*d660*/  LDGSTS.E [R11+0x3c008], desc[UR34][R50.64], !P4 ;  /* 0x3c008000320b7fae */ /* 0x000fe2000e121862 */
[----:B------:R-:W-:Y:S01]  /*d670*/  ISETP.GE.U32.AND P4, PT, R14, 0x7fffff74, PT ;  /* 0x7fffff740e00780c */ /* 0x000fe20003f86070 */
[----:B------:R-:W-:-:S02]  /*d680*/  VIADD R14, R15, 0xffffff92 ;  /* 0xffffff920f0e7836 */ /* 0x000fc40000000000 */
[----:B------:R-:W-:Y:S01]  /*d690*/  LDGSTS.E [R11+0x3000c], desc[UR34][R76.64], !P5 ;  /* 0x3000c0004c0b7fae */ /* 0x000fe2000e921862 */
[----:B------:R-:W1:Y:S03]  /*d6a0*/  LDC R15, c[0x0][0x230] ;  /* 0x00008c00ff0f7b82 */ /* 0x000e660000000800 */
[----:B------:R-:W-:Y:S04]  /*d6b0*/  LDGSTS.E [R11+0x3400c], desc[UR34][R54.64], !P5 ;  /* 0x3400c000360b7fae */ /* 0x000fe8000e921862 */
[----:B------:R-:W-:Y:S04]  /*d6c0*/  LDGSTS.E [R11+0x3800c], desc[UR34][R56.64], !P5 ;  /* 0x3800c000380b7fae */ /* 0x000fe8000e921862 */
[----:B------:R-:W-:Y:S01]  /*d6d0*/  LDGSTS.E [R11+0x3c00c], desc[UR34][R58.64], !P5 ;  /* 0x3c00c0003a0b7fae */ /* 0x000fe2000e921862 */
[----:B------:R-:W-:Y:S01]  /*d6e0*/  ISETP.GE.U32.AND P5, PT, R14, 0x7fffff73, PT ;  /* 0x7fffff730e00780c */ /* 0x000fe20003fa6070 */
[----:B-1----:R-:W-:-:S02]  /*d6f0*/  VIADD R14, R17, 0xffffff91 ;  /* 0xffffff91110e7836 */ /* 0x002fc40000000000 */
[----:B------:R-:W-:Y:S01]  /*d700*/  LDGSTS.E [R10+0x30000], desc[UR34][R84.64], !P6 ;  /* 0x30000000540a7fae */ /* 0x000fe2000f121862 */
[----:B------:R-:W1:Y:S03]  /*d710*/  LDC R17, c[0x0][0x230] ;  /* 0x00008c00ff117b82 */ /* 0x000e660000000800 */
[----:B------:R-:W-:Y:S04]  /*d720*/  LDGSTS.E [R10+0x34000], desc[UR34][R62.64], !P6 ;  /* 0x340000003e0a7fae */ /* 0x000fe8000f121862 */
[----:B------:R-:W-:Y:S04]  /*d730*/  LDGSTS.E [R10+0x38000], desc[UR34][R64.64], !P6 ;  /* 0x38000000400a7fae */ /* 0x000fe8000f121862 */
[----:B------:R-:W-:Y:S01]  /*d740*/  LDGSTS.E [R10+0x3c000], desc[UR34][R66.64], !P6 ;  /* 0x3c000000420a7fae */ /* 0x000fe2000f121862 */
[----:B------:R-:W-:Y:S01]  /*d750*/  ISETP.GE.U32.AND P6, PT, R14, 0x7fffff72, PT ;  /* 0x7fffff720e00780c */ /* 0x000fe20003fc6070 */
[----:B------:R-:W-:-:S02]  /*d760*/  VIADD R14, R16, 0xffffff90 ;  /* 0xffffff90100e7836 */ /* 0x000fc40000000000 */
[----:B------:R-:W-:Y:S01]  /*d770*/  LDGSTS.E [R10+0x30004], desc[UR34][R92.64], !P0 ;  /* 0x300040005c0a7fae */ /* 0x000fe2000c121862 */
[----:B------:R-:W3:Y:S03]  /*d780*/  LDC R16, c[0x0][0x230] ;  /* 0x00008c00ff107b82 */ /* 0x000ee60000000800 */
[----:B------:R-:W-:Y:S04]  /*d790*/  LDGSTS.E [R10+0x34004], desc[UR34][R70.64], !P0 ;  /* 0x34004000460a7fae */ /* 0x000fe8000c121862 */
[----:B------:R-:W-:Y:S04]  /*d7a0*/  LDGSTS.E [R10+0x38004], desc[UR34][R72.64], !P0 ;  /* 0x38004000480a7fae */ /* 0x000fe8000c121862 */
[----:B------:R-:W-:Y:S01]  /*d7b0*/  LDGSTS.E [R10+0x3c004], desc[UR34][R74.64], !P0 ;  /* 0x3c0040004a0a7fae */ /* 0x000fe2000c121862 */
[----:B------:R-:W-:Y:S01]  /*d7c0*/  ISETP.GE.U32.AND P0, PT, R14, 0x7fffff71, PT ;  /* 0x7fffff710e00780c */ /* 0x000fe20003f06070 */
[----:B------:R-:W-:-:S02]  /*d7d0*/  VIADD R14, R15, 0xffffff8f ;  /* 0xffffff8f0f0e7836 */ /* 0x000fc40000000000 */
[----:B------:R-:W3:Y:S01]  /*d7e0*/  LDC R15, c[0x0][0x230] ;  /* 0x00008c00ff0f7b82 */ /* 0x000ee20000000800 */
[----:B------:R-:W-:Y:S04]  /*d7f0*/  LDGSTS.E [R10+0x30008], desc[UR34][R100.64], !P2 ;  /* 0x30008000640a7fae */ /* 0x000fe8000d121862 */
        /* <DEDUP_REMOVED lines=11> */
[----:B---3--:R-:W-:-:S02]  /*d8b0*/  VIADD R14, R16, 0xffffff8d ;  /* 0xffffff8d100e7836 */ /* 0x008fc40000000000 */
        /* <DEDUP_REMOVED lines=8> */
[----:B------:R-:W-:-:S05]  /*d940*/  IMAD.WIDE R124, R2, 0x4, R124 ;  /* 0x00000004027c7825 */ /* 0x000fca00078e027c */
[----:B------:R-:W-:Y:S04]  /*d950*/  LDGSTS.E [R9+0x30004], desc[UR34][R124.64], !P5 ;  /* 0x300040007c097fae */ /* 0x000fe8000e921862 */
[----:B------:R-:W-:Y:S04]  /*d960*/  LDGSTS.E [R9+0x34004], desc[UR34][R102.64], !P5 ;  /* 0x3400400066097fae */ /* 0x000fe8000e921862 */
[----:B------:R-:W-:Y:S04]  /*d970*/  LDGSTS.E [R9+0x38004], desc[UR34][R104.64], !P5 ;  /* 0x3800400068097fae */ /* 0x000fe8000e921862 */
[----:B------:R-:W-:Y:S01]  /*d980*/  LDGSTS.E [R9+0x3c004], desc[UR34][R106.64], !P5 ;  /* 0x3c0040006a097fae */ /* 0x000fe2000e921862 */
[----:B------:R-:W-:Y:S01]  /*d990*/  ISETP.GE.U32.AND P5, PT, R14, 0x7fffff6d, PT ;  /* 0x7fffff6d0e00780c */ /* 0x000fe20003fa6070 */
[----:B-1----:R-:W-:-:S02]  /*d9a0*/  VIADD R14, R17, 0xffffff8b ;  /* 0xffffff8b110e7836 */ /* 0x002fc40000000000 */
[----:B------:R-:W-:Y:S01]  /*d9b0*/  LDGSTS.E [R9+0x30008], desc[UR34][R132.64], !P6 ;  /* 0x3000800084097fae */ /* 0x000fe2000f121862 */
[----:B------:R-:W1:Y:S01]  /*d9c0*/  LDC R17, c[0x0][0x230] ;  /* 0x00008c00ff117b82 */ /* 0x000e620000000800 */
[----:B------:R-:W-:Y:S02]  /*d9d0*/  IMAD.WIDE R118, R2, 0x4, R118 ;  /* 0x0000000402767825 */ /* 0x000fe400078e0276 */
[----:B------:R-:W-:Y:S04]  /*d9e0*/  LDGSTS.E [R9+0x34008], desc[UR34][R110.64], !P6 ;  /* 0x340080006e097fae */ /* 0x000fe8000f121862 */
[----:B------:R-:W-:Y:S04]  /*d9f0*/  LDGSTS.E [R9+0x38008], desc[UR34][R112.64], !P6 ;  /* 0x3800800070097fae */ /* 0x000fe8000f121862 */
[----:B------:R-:W-:Y:S01]  /*da00*/  LDGSTS.E [R9+0x3c008], desc[UR34][R114.64], !P6 ;  /* 0x3c00800072097fae */ /* 0x000fe2000f121862 */
[----:B------:R-:W-:Y:S01]  /*da10*/  ISETP.GE.U32.AND P6, PT, R14, 0x7fffff6c, PT ;  /* 0x7fffff6c0e00780c */ /* 0x000fe20003fc6070 */
[----:B---3--:R-:W-:-:S02]  /*da20*/  VIADD R14, R16, 0xffffff8a ;  /* 0xffffff8a100e7836 */ /* 0x008fc40000000000 */
[----:B------:R-:W-:Y:S01]  /*da30*/  LDGSTS.E [R9+0x3000c], desc[UR34][R140.64], !P0 ;  /* 0x3000c0008c097fae */ /* 0x000fe2000c121862 */
[----:B------:R-:W3:Y:S03]  /*da40*/  LDC R16, c[0x0][0x230] ;  /* 0x00008c00ff107b82 */ /* 0x000ee60000000800 */
[----:B------:R-:W-:Y:S01]  /*da50*/  LDGSTS.E [R9+0x3400c], desc[UR34][R118.64], !P0 ;  /* 0x3400c00076097fae */ /* 0x000fe2000c121862 */
[----:B------:R-:W-:-:S03]  /*da60*/  IMAD.WIDE R128, R2, 0x4, R128 ;  /* 0x0000000402807825 */ /* 0x000fc600078e0280 */
[----:B------:R-:W-:Y:S04]  /*da70*/  LDGSTS.E [R9+0x3800c], desc[UR34][R120.64], !P0 ;  /* 0x3800c00078097fae */ /* 0x000fe8000c121862 */
[----:B------:R-:W-:Y:S01]  /*da80*/  LDGSTS.E [R9+0x3c00c], desc[UR34][R122.64], !P0 ;  /* 0x3c00c0007a097fae */ /* 0x000fe2000c121862 */
[----:B------:R-:W-:Y:S01]  /*da90*/  ISETP.GE.U32.AND P0, PT, R14, 0x7fffff6b, PT ;  /* 0x7fffff6b0e00780c */ /* 0x000fe20003f06070 */
[----:B------:R-:W-:Y:S02]  /*daa0*/  VIADD R14, R15, 0xffffff89 ;  /* 0xffffff890f0e7836 */ /* 0x000fe40000000000 */
[----:B------:R-:W3:Y:S01]  /*dab0*/  LDC R15, c[0x0][0x230] ;  /* 0x00008c00ff0f7b82 */ /* 0x000ee20000000800 */
        /* <DEDUP_REMOVED lines=11> */
[----:B------:R-:W-:Y:S04]  /*db70*/  LDGSTS.E [R8+0x34004], desc[UR34][R134.64], !P3 ;  /* 0x3400400086087fae */ /* 0x000fe8000d921862 */
[----:B------:R-:W-:Y:S04]  /*db80*/  LDGSTS.E [R8+0x38004], desc[UR34][R136.64], !P3 ;  /* 0x3800400088087fae */ /* 0x000fe8000d921862 */
[----:B------:R-:W-:Y:S01]  /*db90*/  LDGSTS.E [R8+0x3c004], desc[UR34][R138.64], !P3 ;  /* 0x3c0040008a087fae */ /* 0x000fe2000d921862 */
[----:B------:R-:W-:Y:S01]  /*dba0*/  ISETP.GE.U32.AND P3, PT, R14, 0x7fffff69, PT ;  /* 0x7fffff690e00780c */ /* 0x000fe20003f66070 */
[----:B-1----:R-:W-:-:S02]  /*dbb0*/  VIADD R14, R17, 0xffffff87 ;  /* 0xffffff87110e7836 */ /* 0x002fc40000000000 */
[----:B------:R-:W-:Y:S01]  /*dbc0*/  LDGSTS.E [R8+0x30008], desc[UR34][R170.64], !P4 ;  /* 0x30008000aa087fae */ /* 0x000fe2000e121862 */
[----:B------:R-:W-:-:S03]  /*dbd0*/  IMAD.WIDE R150, R2, 0x4, R150 ;  /* 0x0000000402967825 */ /* 0x000fc600078e0296 */
[----:B------:R-:W-:Y:S01]  /*dbe0*/  LDGSTS.E [R8+0x34008], desc[UR34][R142.64], !P4 ;  /* 0x340080008e087fae */ /* 0x000fe2000e121862 */
[C---:B------:R-:W-:Y:S02]  /*dbf0*/  IMAD.WIDE R160, R2.reuse, 0x4, R30 ;  /* 0x0000000402a07825 */ /* 0x040fe400078e021e */
[----:B------:R-:W1:Y:S01]  /*dc00*/  LDC R30, c[0x0][0x230] ;  /* 0x00008c00ff1e7b82 */ /* 0x000e620000000800 */
[----:B------:R-:W-:Y:S01]  /*dc10*/  LDGSTS.E [R8+0x38008], desc[UR34][R144.64], !P4 ;  /* 0x3800800090087fae */ /* 0x000fe2000e121862 */
[----:B------:R-:W-:-:S03]  /*dc20*/  IMAD.WIDE R166, R2, 0x4, R234 ;  /* 0x0000000402a67825 */ /* 0x000fc600078e02ea */
[----:B------:R-:W-:Y:S01]  /*dc30*/  LDGSTS.E [R8+0x3c008], desc[UR34][R146.64], !P4 ;  /* 0x3c00800092087fae */ /* 0x000fe2000e121862 */
[----:B------:R-:W-:Y:S01]  /*dc40*/  ISETP.GE.U32.AND P4, PT, R14, 0x7fffff68, PT ;  /* 0x7fffff680e00780c */ /* 0x000fe20003f86070 */
[----:B---3--:R-:W-:Y:S02]  /*dc50*/  VIADD R14, R16, 0xffffff86 ;  /* 0xffffff86100e7836 */ /* 0x008fe40000000000 */
[----:B------:R-:W-:Y:S04]  /*dc60*/  LDGSTS.E [R8+0x3000c], desc[UR34][R172.64], !P5 ;  /* 0x3000c000ac087fae */ /* 0x000fe8000e921862 */
[----:B------:R-:W-:Y:S04]  /*dc70*/  LDGSTS.E [R8+0x3400c], desc[UR34][R150.64], !P5 ;  /* 0x3400c00096087fae */ /* 0x000fe8000e921862 */
[----:B------:R-:W3:Y:S04]  /*dc80*/  LDL.LU.64 R234, [R1+0x190] ;  /* 0x0001900001ea7983 */ /* 0x000ee80000300a00 */
[----:B------:R-:W-:Y:S04]  /*dc90*/  LDGSTS.E [R8+0x3800c], desc[UR34][R158.64], !P5 ;  /* 0x3800c0009e087fae */ /* 0x000fe8000e921862 */
[----:B------:R-:W-:Y:S01]  /*dca0*/  LDGSTS.E [R8+0x3c00c], desc[UR34][R160.64], !P5 ;  /* 0x3c00c000a0087fae */ /* 0x000fe2000e921862 */
[----:B------:R-:W-:Y:S01]  /*dcb0*/  ISETP.GE.U32.AND P5, PT, R14, 0x7fffff67, PT ;  /* 0x7fffff670e00780c */ /* 0x000fe20003fa6070 */
[----:B------:R-:W-:-:S02]  /*dcc0*/  VIADD R14, R15, 0xffffff85 ;  /* 0xffffff850f0e7836 */ /* 0x000fc40000000000 */
[----:B------:R-:W-:Y:S04]  /*dcd0*/  LDGSTS.E [R7+0x30000], desc[UR34][R174.64], !P6 ;  /* 0x30000000ae077fae */ /* 0x000fe8000f121862 */
[----:B------:R-:W-:Y:S04]  /*dce0*/  LDGSTS.E [R7+0x34000], desc[UR34][R164.64], !P6 ;  /* 0x34000000a4077fae */ /* 0x000fe8000f121862 */
[----:B------:R-:W-:Y:S01]  /*dcf0*/  LDGSTS.E [R7+0x38000], desc[UR34][R166.64], !P6 ;  /* 0x38000000a6077fae */ /* 0x000fe2000f121862 */
[----:B--2---:R-:W-:-:S03]  /*dd00*/  IMAD.WIDE R168, R2, 0x4, R238 ;  /* 0x0000000402a87825 */ /* 0x004fc600078e02ee */
[----:B------:R-:W2:Y:S04]  /*dd10*/  LDL.LU.64 R238, [R1+0x188] ;  /* 0x0001880001ee7983 */ /* 0x000ea80000300a00 */
[----:B------:R-:W2:Y:S01]  /*dd20*/  LDL.LU.64 R180, [R1+0x8] ;  /* 0x0000080001b47983 */ /* 0x000ea20000300a00 */
[----:B------:R-:W-:-:S03]  /*dd30*/  IMAD.WIDE R176, R2, 0x4, R176 ;  /* 0x0000000402b07825 */ /* 0x000fc600078e02b0 */
[----:B------:R-:W2:Y:S04]  /*dd40*/  LDL.LU.64 R184, [R1+0x18] ;  /* 0x0000180001b87983 */ /* 0x000ea80000300a00 */
[----:B------:R-:W-:Y:S01]  /*dd50*/  LDGSTS.E [R7+0x3c000], desc[UR34][R168.64], !P6 ;  /* 0x3c000000a8077fae */ /* 0x000fe2000f121862 */
[----:B------:R-:W-:Y:S01]  /*dd60*/  ISETP.GE.U32.AND P6, PT, R14, 0x7fffff66, PT ;  /* 0x7fffff660e00780c */ /* 0x000fe20003fc6070 */
[C---:B------:R-:W-:Y:S02]  /*dd70*/  IMAD.WIDE R14, R2.reuse, 0x4, R236 ;  /* 0x00000004020e7825 */ /* 0x040fe400078e02ec */
[----:B------:R-:W2:Y:S02]  /*dd80*/  LDL.LU.64 R182, [R1+0x28] ;  /* 0x0000280001b67983 */ /* 0x000ea40000300a00 */
[----:B------:R-:W-:-:S02]  /*dd90*/  IMAD.WIDE R18, R2, 0x4, R244 ;  /* 0x0000000402127825 */ /* 0x000fc400078e02f4 */
[----:B------:R-:W2:Y:S02]  /*dda0*/  LDL.LU.64 R192, [R1+0x38] ;  /* 0x0000380001c07983 */ /* 0x000ea40000300a00 */
[C---:B------:R-:W-:Y:S02]  /*ddb0*/  IMAD.WIDE R24, R2.reuse, 0x4, R154 ;  /* 0x0000000402187825 */ /* 0x040fe400078e029a */
[----:B------:R-:W2:Y:S02]  /*ddc0*/  LDL.LU.64 R154, [R1+0x48] ;  /* 0x00004800019a7983 */ /* 0x000ea40000300a00 */
[----:B------:R-:W-:Y:S02]  /*ddd0*/  IMAD.WIDE R16, R2, 0x4, R240 ;  /* 0x0000000402107825 */ /* 0x000fe400078e02f0 */
[----:B------:R-:W2:Y:S02]  /*dde0*/  LDL.LU.64 R244, [R1+0x58] ;  /* 0x0000580001f47983 */ /* 0x000ea40000300a00 */
[----:B------:R-:W-:-:S02]  /*ddf0*/  VIADD R20, R20, 0xffffff84 ;  /* 0xffffff8414147836 */ /* 0x000fc40000000000 */
[----:B------:R-:W-:Y:S04]  /*de00*/  LDGSTS.E [R7+0x30004], desc[UR34][R176.64], !P0 ;  /* 0x30004000b0077fae */ /* 0x000fe8000c121862 */
[----:B------:R-:W-:Y:S04]  /*de10*/  LDGSTS.E [R7+0x34004], desc[UR34][R14.64], !P0 ;  /* 0x340040000e077fae */ /* 0x000fe8000c121862 */
[----:B------:R-:W-:Y:S04]  /*de20*/  LDGSTS.E [R7+0x38004], desc[UR34][R16.64], !P0 ;  /* 0x3800400010077fae */ /* 0x000fe8000c121862 */
[----:B------:R-:W-:Y:S01]  /*de30*/  LDGSTS.E [R7+0x3c004], desc[UR34][R18.64], !P0 ;  /* 0x3c00400012077fae */ /* 0x000fe2000c121862 */
[----:B------:R-:W-:Y:S01]  /*de40*/  ISETP.GE.U32.AND P0, PT, R20, 0x7fffff65, PT ;  /* 0x7fffff651400780c */ /* 0x000fe20003f06070 */
[----:B------:R-:W-:-:S02]  /*de50*/  IMAD.WIDE R20, R2, 0x4, R248 ;  /* 0x0000000402147825 */ /* 0x000fc400078e02f8 */
[----:B------:R-:W2:Y:S02]  /*de60*/  LDL.LU.64 R240, [R1+0x68] ;  /* 0x0000680001f07983 */ /* 0x000ea40000300a00 */
[C---:B----4-:R-:W-:Y:S02]  /*de70*/  IMAD.WIDE R26, R2.reuse, 0x4, R26 ;  /* 0x00000004021a7825 */ /* 0x050fe400078e021a */
[----:B------:R-:W-:Y:S02]  /*de80*/  LDGSTS.E [R7+0x30008], desc[UR34][R20.64], !P2 ;  /* 0x3000800014077fae */ /* 0x000fe4000d121862 */
[----:B------:R-:W-:Y:S02]  /*de90*/  IMAD.WIDE R28, R2, 0x4, R28 ;  /* 0x00000004021c7825 */ /* 0x000fe400078e021c */
[----:B------:R-:W-:Y:S02]  /*dea0*/  LDGSTS.E [R7+0x34008], desc[UR34][R24.64], !P2 ;  /* 0x3400800018077fae */ /* 0x000fe4000d121862 */
[----:B-1----:R-:W-:-:S02]  /*deb0*/  VIADD R30, R30, 0xffffff83 ;  /* 0xffffff831e1e7836 */ /* 0x002fc40000000000 */
[----:B------:R-:W-:Y:S04]  /*dec0*/  LDGSTS.E [R7+0x38008], desc[UR34][R26.64], !P2 ;  /* 0x380080001a077fae */ /* 0x000fe8000d121862 */
[----:B------:R-:W-:Y:S01]  /*ded0*/  LDGSTS.E [R7+0x3c008], desc[UR34][R28.64], !P2 ;  /* 0x3c0080001c077fae */ /* 0x000fe2000d121862 */
[----:B------:R-:W-:Y:S01]  /*dee0*/  ISETP.GE.U32.AND P2, PT, R30, 0x7fffff64, PT ;  /* 0x7fffff641e00780c */ /* 0x000fe20003f46070 */
[C---:B------:R-:W-:Y:S02]  /*def0*/  IMAD.WIDE R30, R2.reuse, 0x4, R22 ;  /* 0x00000004021e7825 */ /* 0x040fe400078e0216 */
[----:B------:R-:W4:Y:S04]  /*df00*/  LDL.LU.64 R236, [R1+0x78] ;  /* 0x0000780001ec7983 */ /* 0x000f280000300a00 */
[----:B------:R-:W4:Y:S04]  /*df10*/  LDL.LU.64 R248, [R1+0x88] ;  /* 0x0000880001f87983 */ /* 0x000f280000300a00 */
[----:B------:R-:W4:Y:S01]  /*df20*/  LDL.LU.64 R22, [R1+0x98] ;  /* 0x0000980001167983 */ /* 0x000f220000300a00 */
[----:B------:R-:W-:-:S03]  /*df30*/  IMAD.WIDE R242, R2, 0x4, R242 ;  /* 0x0000000402f27825 */ /* 0x000fc600078e02f2 */
[----:B------:R-:W-:Y:S01]  /*df40*/  LDGSTS.E [R7+0x3000c], desc[UR34][R30.64], !P3 ;  /* 0x3000c0001e077fae */ /* 0x000fe2000d921862 */
[----:B------:R-:W-:Y:S02]  /*df50*/  VIADD R157, R157, 0xffffff82 ;  /* 0xffffff829d9d7836 */ /* 0x000fe40000000000 */
[----:B------:R-:W-:-:S04]  /*df60*/  IMAD.WIDE R246, R2, 0x4, R246 ;  /* 0x0000000402f67825 */ /* 0x000fc800078e02f6 */
[----:B------:R-:W-:-:S04]  /*df70*/  IMAD.WIDE R250, R2, 0x4, R250 ;  /* 0x0000000402fa7825 */ /* 0x000fc800078e02fa */
[----:B---3--:R-:W-:-:S05]  /*df80*/  IMAD.WIDE R234, R2, 0x4, R234 ;  /* 0x0000000402ea7825 */ /* 0x008fca00078e02ea */
[----:B------:R-:W-:Y:S01]  /*df90*/  LDGSTS.E [R7+0x3400c], desc[UR34][R234.64], !P3 ;  /* 0x3400c000ea077fae */ /* 0x000fe2000d921862 */
[----:B--2---:R-:W-:-:S04]  /*dfa0*/  IMAD.WIDE R238, R2, 0x4, R238 ;  /* 0x0000000402ee7825 */ /* 0x004fc800078e02ee */
[C---:B------:R-:W-:Y:S01]  /*dfb0*/  IMAD.WIDE R186, R2.reuse, 0x4, R180 ;  /* 0x0000000402ba7825 */ /* 0x040fe200078e02b4 */
[----:B------:R-:W-:Y:S03]  /*dfc0*/  LDGSTS.E [R7+0x3800c], desc[UR34][R238.64], !P3 ;  /* 0x3800c000ee077fae */ /* 0x000fe6000d921862 */
[----:B------:R-:W-:Y:S01]  /*dfd0*/  IMAD.WIDE R184, R2, 0x4, R184 ;  /* 0x0000000402b87825 */ /* 0x000fe200078e02b8 */
[----:B------:R-:W-:Y:S01]  /*dfe0*/  LDGSTS.E [R7+0x3c00c], desc[UR34][R242.64], !P3 ;  /* 0x3c00c000f2077fae */ /* 0x000fe2000d921862 */
[----:B------:R-:W-:Y:S02]  /*dff0*/  ISETP.GE.U32.AND P3, PT, R157, 0x7fffff63, PT ;  /* 0x7fffff639d00780c */ /* 0x000fe40003f66070 */
[----:B------:R-:W-:Y:S01]  /*e000*/  VIADD R157, R252, 0xffffff81 ;  /* 0xffffff81fc9d7836 */ /* 0x000fe20000000000 */
[----:B------:R-:W-:Y:S01]  /*e010*/  STL.64 [R1+0x8], R186 ;  /* 0x000008ba01007387 */ /* 0x000fe20000100a00 */
[----:B------:R-:W-:-:S02]  /*e020*/  VIADD R252, R178, 0xffffff80 ;  /* 0xffffff80b2fc7836 */ /* 0x000fc40000000000 */
[C---:B------:R-:W-:Y:S01]  /*e030*/  IMAD.WIDE R182, R2.reuse, 0x4, R182 ;  /* 0x0000000402b67825 */ /* 0x040fe200078e02b6 */
[----:B------:R1:W-:Y:S03]  /*e040*/  STL.64 [R1+0x18], R184 ;  /* 0x000018b801007387 */ /* 0x0003e60000100a00 */
[C---:B------:R-:W-:Y:S01]  /*e050*/  IMAD.WIDE R180, R2.reuse, 0x4, R192 ;  /* 0x0000000402b47825 */ /* 0x040fe200078e02c0 */
[----:B------:R2:W-:Y:S03]  /*e060*/  STL.64 [R1+0x28], R182 ;  /* 0x000028b601007387 */ /* 0x0005e60000100a00 */
[C---:B------:R-:W-:Y:S01]  /*e070*/  IMAD.WIDE R154, R2.reuse, 0x4, R154 ;  /* 0x00000004029a7825 */ /* 0x040fe200078e029a */
[----:B------:R-:W-:Y:S03]  /*e080*/  LDGSTS.E [R6+0x30000], desc[UR34][R246.64], !P4 ;  /* 0x30000000f6067fae */ /* 0x000fe6000e121862 */
[C---:B------:R-:W-:Y:S01]  /*e090*/  IMAD.WIDE R178, R2.reuse, 0x4, R244 ;  /* 0x0000000402b27825 */ /* 0x040fe200078e02f4 */
[----:B------:R-:W-:Y:S04]  /*e0a0*/  STL.64 [R1+0x38], R180 ;  /* 0x000038b401007387 */ /* 0x000fe80000100a00 */
[----:B------:R4:W-:Y:S04]  /*e0b0*/  LDGSTS.E [R6+0x34000], desc[UR34][R186.64], !P4 ;  /* 0x34000000ba067fae */ /* 0x0009e8000e121862 */
[----:B------:R3:W-:Y:S04]  /*e0c0*/  STL.64 [R1+0x48], R154 ;  /* 0x0000489a01007387 */ /* 0x0007e80000100a00 */
[----:B------:R-:W-:Y:S04]  /*e0d0*/  LDGSTS.E [R6+0x38000], desc[UR34][R184.64], !P4 ;  /* 0x38000000b8067fae */ /* 0x000fe8000e121862 */
[----:B------:R3:W-:Y:S04]  /*e0e0*/  STL.64 [R1+0x58], R178 ;  /* 0x000058b201007387 */ /* 0x0007e80000100a00 */
[----:B------:R-:W-:Y:S04]  /*e0f0*/  LDGSTS.E [R6+0x3c000], desc[UR34][R182.64], !P4 ;  /* 0x3c000000b6067fae */ /* 0x000fe8000e121862 */
[----:B-1----:R-:W3:Y:S04]  /*e100*/  LDL.LU.64 R184, [R1+0xa8] ;  /* 0x0000a80001b87983 */ /* 0x002ee80000300a00 */
[----:B------:R-:W-:Y:S04]  /*e110*/  LDGSTS.E [R6+0x30004], desc[UR34][R250.64], !P5 ;  /* 0x30004000fa067fae */ /* 0x000fe8000e921862 */
[----:B--2---:R-:W2:Y:S04]  /*e120*/  LDL.LU.64 R182, [R1+0xb8] ;  /* 0x0000b80001b67983 */ /* 0x004ea80000300a00 */
[----:B------:R-:W2:Y:S04]  /*e130*/  LDL.LU.64 R244, [R1+0x160] ;  /* 0x0001600001f47983 */ /* 0x000ea80000300a00 */
[----:B------:R1:W-:Y:S04]  /*e140*/  LDGSTS.E [R6+0x34004], desc[UR34][R180.64], !P5 ;  /* 0x34004000b4067fae */ /* 0x0003e8000e921862 */
[----:B------:R-:W-:Y:S01]  /*e150*/  LDGSTS.E [R6+0x38004], desc[UR34][R154.64], !P5 ;  /* 0x380040009a067fae */ /* 0x000fe2000e921862 */
[----:B------:R-:W-:-:S03]  /*e160*/  IMAD.WIDE R188, R2, 0x4, R240 ;  /* 0x0000000402bc7825 */ /* 0x000fc600078e02f0 */
[----:B------:R1:W-:Y:S01]  /*e170*/  LDGSTS.E [R6+0x3c004], desc[UR34][R178.64], !P5 ;  /* 0x3c004000b2067fae */ /* 0x0003e2000e921862 */
[----:B----4-:R-:W-:-:S03]  /*e180*/  IMAD.WIDE R186, R2, 0x4, R236 ;  /* 0x0000000402ba7825 */ /* 0x010fc600078e02ec */
[----:B------:R-:W-:Y:S04]  /*e190*/  LDGSTS.E [R6+0x30008], desc[UR34][R188.64], !P6 ;  /* 0x30008000bc067fae */ /* 0x000fe8000f121862 */
[----:B---3--:R-:W3:Y:S01]  /*e1a0*/  LDL.LU.64 R154, [R1+0x150] ;  /* 0x00015000019a7983 */ /* 0x008ee20000300a00 */
[----:B-1----:R-:W-:-:S03]  /*e1b0*/  IMAD.WIDE R180, R2, 0x4, R248 ;  /* 0x0000000402b47825 */ /* 0x002fc600078e02f8 */
[----:B------:R-:W4:Y:S01]  /*e1c0*/  LDL.LU.64 R240, [R1+0x158] ;  /* 0x0001580001f07983 */ /* 0x000f220000300a00 */
[----:B------:R-:W-:-:S03]  /*e1d0*/  IMAD.WIDE R178, R2, 0x4, R22 ;  /* 0x0000000402b27825 */ /* 0x000fc600078e0216 */
[----:B------:R-:W-:Y:S04]  /*e1e0*/  STL.64 [R1+0x68], R188 ;  /* 0x000068bc01007387 */ /* 0x000fe80000100a00 */
[----:B------:R-:W4:Y:S04]  /*e1f0*/  LDL.LU.64 R22, [R1+0x180] ;  /* 0x0001800001167983 */ /* 0x000f280000300a00 */
[----:B------:R-:W-:Y:S04]  /*e200*/  STL.64 [R1+0x78], R186 ;  /* 0x000078ba01007387 */ /* 0x000fe80000100a00 */
[----:B------:R1:W-:Y:S04]  /*e210*/  STL.64 [R1+0x88], R180 ;  /* 0x000088b401007387 */ /* 0x0003e80000100a00 */
[----:B------:R3:W-:Y:S04]  /*e220*/  STL.64 [R1+0x98], R178 ;  /* 0x000098b201007387 */ /* 0x0007e80000100a00 */
[----:B------:R-:W4:Y:S04]  /*e230*/  LDL.LU.64 R248, [R1+0x178] ;  /* 0x0001780001f87983 */ /* 0x000f280000300a00 */
[----:B------:R-:W4:Y:S04]  /*e240*/  LDL.LU.64 R202, [R1+0x170] ;  /* 0x0001700001ca7983 */ /* 0x000f280000300a00 */
[----:B------:R-:W4:Y:S04]  /*e250*/  LDL.LU.64 R236, [R1+0x168] ;  /* 0x0001680001ec7983 */ /* 0x000f280000300a00 */
[----:B------:R-:W4:Y:S04]  /*e260*/  LDL.LU.64 R214, [R1+0x3a8] ;  /* 0x0003a80001d67983 */ /* 0x000f280000300a00 */
[----:B------:R-:W4:Y:S04]  /*e270*/  LDL.LU.64 R212, [R1+0x3b8] ;  /* 0x0003b80001d47983 */ /* 0x000f280000300a00 */
[----:B------:R-:W-:Y:S04]  /*e280*/  LDGSTS.E [R6+0x34008], desc[UR34][R186.64], !P6 ;  /* 0x34008000ba067fae */ /* 0x000fe8000f121862 */
[----:B------:R-:W4:Y:S04]  /*e290*/  LDL.LU.64 R210, [R1+0x3c8] ;  /* 0x0003c80001d27983 */ /* 0x000f280000300a00 */
[----:B------:R-:W-:Y:S04]  /*e2a0*/  LDGSTS.E [R6+0x38008], desc[UR34][R180.64], !P6 ;  /* 0x38008000b4067fae */ /* 0x000fe8000f121862 */
[----:B------:R3:W-:Y:S01]  /*e2b0*/  LDGSTS.E [R6+0x3c008], desc[UR34][R178.64], !P6 ;  /* 0x3c008000b2067fae */ /* 0x0007e2000f121862 */
[----:B------:R-:W-:-:S04]  /*e2c0*/  IMAD.WIDE R228, R4, 0x4, R184 ;  /* 0x0000000404e47825 */ /* 0x000fc800078e02b8 */
[----:B--2---:R-:W-:-:S04]  /*e2d0*/  IMAD.WIDE R192, R4, 0x4, R182 ;  /* 0x0000000404c07825 */ /* 0x004fc800078e02b6 */
[C---:B------:R-:W-:Y:S02]  /*e2e0*/  IMAD.WIDE R184, R4.reuse, 0x4, R244 ;  /* 0x0000000404b87825 */ /* 0x040fe400078e02f4 */
[----:B------:R-:W2:Y:S04]  /*e2f0*/  LDL.LU.64 R244, [R1+0x3d8] ;  /* 0x0003d80001f47983 */ /* 0x000ea80000300a00 */
[----:B------:R-:W2:Y:S04]  /*e300*/  LDL.LU.64 R216, [R1+0x3e8] ;  /* 0x0003e80001d87983 */ /* 0x000ea80000300a00 */
[----:B-1----:R-:W2:Y:S01]  /*e310*/  LDL.LU.64 R180, [R1+0x3f8] ;  /* 0x0003f80001b47983 */ /* 0x002ea20000300a00 */
[----:B---3--:R-:W-:-:S03]  /*e320*/  IMAD.WIDE R178, R4, 0x4, R154 ;  /* 0x0000000404b27825 */ /* 0x008fc600078e029a */
[----:B------:R-:W3:Y:S04]  /*e330*/  LDL.LU.64 R154, [R1+0x408] ;  /* 0x00040800019a7983 */ /* 0x000ee80000300a00 */
[----:B------:R-:W-:Y:S01]  /*e340*/  STL.64 [R1+0xa8], R228 ;  /* 0x0000a8e401007387 */ /* 0x000fe20000100a00 */
[----:B----4-:R-:W-:-:S03]  /*e350*/  IMAD.WIDE R208, R2, 0x4, R240 ;  /* 0x0000000402d07825 */ /* 0x010fc600078e02f0 */
[----:B------:R-:W4:Y:S04]  /*e360*/  LDL.LU.64 R196, [R1+0x418] ;  /* 0x0004180001c47983 */ /* 0x000f280000300a00 */
[----:B------:R-:W4:Y:S04]  /*e370*/  LDL.LU.64 R200, [R1+0x470] ;  /* 0x0004700001c87983 */ /* 0x000f280000300a00 */
[----:B------:R-:W-:Y:S04]  /*e380*/  STL.64 [R1+0xb8], R192 ;  /* 0x0000b8c001007387 */ /* 0x000fe80000100a00 */
[----:B------:R-:W4:Y:S04]  /*e390*/  LDL.LU.64 R190, [R1+0x468] ;  /* 0x0004680001be7983 */ /* 0x000f280000300a00 */
[----:B------:R-:W4:Y:S04]  /*e3a0*/  LDL.LU.64 R188, [R1+0x460] ;  /* 0x0004600001bc7983 */ /* 0x000f280000300a00 */
[----:B------:R-:W4:Y:S04]  /*e3b0*/  LDL.LU.64 R240, [R1+0x458] ;  /* 0x0004580001f07983 */ /* 0x000f280000300a00 */
[----:B------:R-:W-:Y:S04]  /*e3c0*/  STL.64 [R1+0x560], R184 ;  /* 0x000560b801007387 */ /* 0x000fe80000100a00 */
[----:B------:R1:W-:Y:S01]  /*e3d0*/  STL.64 [R1+0x1d8], R208 ;  /* 0x0001d8d001007387 */ /* 0x0003e20000100a00 */
[----:B------:R-:W-:-:S03]  /*e3e0*/  IMAD.WIDE R198, R2, 0x4, R248 ;  /* 0x0000000402c67825 */ /* 0x000fc600078e02f8 */
[----:B------:R-:W4:Y:S04]  /*e3f0*/  LDL.LU.64 R182, [R1+0x450] ;  /* 0x0004500001b67983 */ /* 0x000f280000300a00 */
[----:B------:R-:W4:Y:S04]  /*e400*/  LDL.LU.64 R186, [R1+0x448] ;  /* 0x0004480001ba7983 */ /* 0x000f280000300a00 */
[----:B------:R-:W4:Y:S01]  /*e410*/  LDL.LU.64 R248, [R1+0x440] ;  /* 0x0004400001f87983 */ /* 0x000f220000300a00 */
[----:B------:R-:W-:-:S04]  /*e420*/  IMAD.WIDE R22, R2, 0x4, R22 ;  /* 0x0000000402167825 */ /* 0x000fc800078e0216 */
        /* <DEDUP_REMOVED lines=9> */
[----:B------:R1:W-:Y:S04]  /*e4c0*/  STL.64 [R1+0x228], R214 ;  /* 0x000228d601007387 */ /* 0x0003e80000100a00 */
[----:B------:R-:W-:Y:S04]  /*e4d0*/  STL.64 [R1+0x218], R236 ;  /* 0x000218ec01007387 */ /* 0x000fe80000100a00 */
[----:B------:R1:W-:Y:S04]  /*e4e0*/  STL.64 [R1+0x238], R212 ;  /* 0x000238d401007387 */ /* 0x0003e80000100a00 */
[----:B------:R1:W-:Y:S04]  /*e4f0*/  STL.64 [R1+0x248], R210 ;  /* 0x000248d201007387 */ /* 0x0003e80000100a00 */
[----:B------:R-:W-:Y:S04]  /*e500*/  LDGSTS.E [R6+0x3000c], desc[UR34][R208.64], !P0 ;  /* 0x3000c000d0067fae */ /* 0x000fe8000c121862 */
[----:B------:R-:W-:Y:S04]  /*e510*/  LDGSTS.E [R6+0x3400c], desc[UR34][R214.64], !P0 ;  /* 0x3400c000d6067fae */ /* 0x000fe8000c121862 */
[----:B------:R-:W-:Y:S04]  /*e520*/  LDGSTS.E [R6+0x3800c], desc[UR34][R212.64], !P0 ;  /* 0x3800c000d4067fae */ /* 0x000fe8000c121862 */
[----:B------:R-:W-:Y:S04]  /*e530*/  LDGSTS.E [R6+0x3c00c], desc[UR34][R210.64], !P0 ;  /* 0x3c00c000d2067fae */ /* 0x000fe8000c121862 */
[----:B------:R-:W-:Y:S01]  /*e540*/  LDGSTS.E [R5+0x30000], desc[UR34][R22.64], !P2 ;  /* 0x3000000016057fae */ /* 0x000fe2000d121862 */
[----:B--2---:R-:W-:-:S04]  /*e550*/  IMAD.WIDE R244, R2, 0x4, R244 ;  /* 0x0000000402f47825 */ /* 0x004fc800078e02f4 */
[C---:B------:R-:W-:Y:S01]  /*e560*/  IMAD.WIDE R216, R2.reuse, 0x4, R216 ;  /* 0x0000000402d87825 */ /* 0x040fe200078e02d8 */
[----:B------:R2:W-:Y:S03]  /*e570*/  STL.64 [R1+0x258], R244 ;  /* 0x000258f401007387 */ /* 0x0005e60000100a00 */
[C---:B------:R-:W-:Y:S01]  /*e580*/  IMAD.WIDE R180, R2.reuse, 0x4, R180 ;  /* 0x0000000402b47825 */ /* 0x040fe200078e02b4 */
[----:B------:R2:W-:Y:S04]  /*e590*/  STL.64 [R1+0x268], R216 ;  /* 0x000268d801007387 */ /* 0x0005e80000100a00 */
[----:B------:R2:W-:Y:S04]  /*e5a0*/  STL.64 [R1+0x278], R180 ;  /* 0x000278b401007387 */ /* 0x0005e80000100a00 */
[----:B------:R-:W-:Y:S01]  /*e5b0*/  LDGSTS.E [R5+0x34000], desc[UR34][R244.64], !P2 ;  /* 0x34000000f4057fae */ /* 0x000fe2000d121862 */
[----:B---3--:R-:W-:-:S03]  /*e5c0*/  IMAD.WIDE R154, R2, 0x4, R154 ;  /* 0x00000004029a7825 */ /* 0x008fc600078e029a */
[----:B------:R-:W-:Y:S01]  /*e5d0*/  LDGSTS.E [R5+0x38000], desc[UR34][R216.64], !P2 ;  /* 0x38000000d8057fae */ /* 0x000fe2000d121862 */
[----:B----4-:R-:W-:-:S03]  /*e5e0*/  IMAD.WIDE R196, R2, 0x4, R196 ;  /* 0x0000000402c47825 */ /* 0x010fc600078e02c4 */
[----:B------:R3:W-:Y:S01]  /*e5f0*/  STL.64 [R1+0x288], R154 ;  /* 0x0002889a01007387 */ /* 0x0007e20000100a00 */
[----:B------:R-:W-:-:S03]  /*e600*/  IMAD.WIDE R200, R2, 0x4, R200 ;  /* 0x0000000402c87825 */ /* 0x000fc600078e02c8 */
[----:B------:R4:W-:Y:S01]  /*e610*/  STL.64 [R1+0x298], R196 ;  /* 0x000298c401007387 */ /* 0x0009e20000100a00 */
[----:B------:R-:W-:-:S03]  /*e620*/  IMAD.WIDE R190, R2, 0x4, R190 ;  /* 0x0000000402be7825 */ /* 0x000fc600078e02be */
[----:B------:R4:W-:Y:S01]  /*e630*/  STL.64 [R1+0x2a8], R200 ;  /* 0x0002a8c801007387 */ /* 0x0009e20000100a00 */
[----:B------:R-:W-:-:S03]  /*e640*/  IMAD.WIDE R188, R2, 0x4, R188 ;  /* 0x0000000402bc7825 */ /* 0x000fc600078e02bc */
[----:B------:R4:W-:Y:S01]  /*e650*/  STL.64 [R1+0x2b8], R190 ;  /* 0x0002b8be01007387 */ /* 0x0009e20000100a00 */
[----:B------:R-:W-:-:S03]  /*e660*/  IMAD.WIDE R240, R2, 0x4, R240 ;  /* 0x0000000402f07825 */ /* 0x000fc600078e02f0 */
[----:B------:R4:W-:Y:S04]  /*e670*/  STL.64 [R1+0x2c8], R188 ;  /* 0x0002c8bc01007387 */ /* 0x0009e80000100a00 */
[----:B------:R4:W-:Y:S04]  /*e680*/  STL.64 [R1+0x2d8], R240 ;  /* 0x0002d8f001007387 */ /* 0x0009e80000100a00 */
[----:B-1----:R-:W4:Y:S01]  /*e690*/  LDL.LU.64 R208, [R1+0x1548] ;  /* 0x0015480001d07983 */ /* 0x002f220000300a00 */
[----:B------:R-:W-:-:S03]  /*e6a0*/  IMAD.WIDE R182, R2, 0x4, R182 ;  /* 0x0000000402b67825 */ /* 0x000fc600078e02b6 */
[----:B------:R-:W-:Y:S01]  /*e6b0*/  LDGSTS.E [R5+0x3c000], desc[UR34][R180.64], !P2 ;  /* 0x3c000000b4057fae */ /* 0x000fe2000d121862 */
[----:B------:R-:W-:-:S03]  /*e6c0*/  IMAD.WIDE R186, R2, 0x4, R186 ;  /* 0x0000000402ba7825 */ /* 0x000fc600078e02ba */
[----:B------:R1:W-:Y:S01]  /*e6d0*/  STL.64 [R1+0x2e8], R182 ;  /* 0x0002e8b601007387 */ /* 0x0003e20000100a00 */
[----:B------:R-:W-:-:S03]  /*e6e0*/  IMAD.WIDE R248, R2, 0x4, R248 ;  /* 0x0000000402f87825 */ /* 0x000fc600078e02f8 */
[----:B------:R-:W4:Y:S04]  /*e6f0*/  LDL.LU.64 R214, [R1+0x1540] ;  /* 0x0015400001d67983 */ /* 0x000f280000300a00 */
[----:B------:R1:W-:Y:S04]  /*e700*/  STL.64 [R1+0x2f8], R186 ;  /* 0x0002f8ba01007387 */ /* 0x0003e80000100a00 */
[----:B------:R-:W4:Y:S04]  /*e710*/  LDL.LU.64 R212, [R1+0x1538] ;  /* 0x0015380001d47983 */ /* 0x000f280000300a00 */
[----:B------:R1:W-:Y:S04]  /*e720*/  STL.64 [R1+0x308], R248 ;  /* 0x000308f801007387 */ /* 0x0003e80000100a00 */
[----:B------:R-:W4:Y:S04]  /*e730*/  LDL.LU.64 R210, [R1+0x1530] ;  /* 0x0015300001d27983 */ /* 0x000f280000300a00 */
[----:B------:R-:W4:Y:S04]  /*e740*/  LDL.LU.64 R22, [R1+0x438] ;  /* 0x0004380001167983 */ /* 0x000f280000300a00 */
[----:B--2---:R-:W2:Y:S04]  /*e750*/  LDL.LU.64 R244, [R1+0x430] ;  /* 0x0004300001f47983 */ /* 0x004ea80000300a00 */
[----:B------:R-:W2:Y:S04]  /*e760*/  LDL.LU.64 R216, [R1+0x1528] ;  /* 0x0015280001d87983 */ /* 0x000ea80000300a00 */
[----:B------:R-:W2:Y:S04]  /*e770*/  LDL.LU.64 R180, [R1+0x428] ;  /* 0x0004280001b47983 */ /* 0x000ea80000300a00 */
[----:B------:R-:W-:Y:S04]  /*e780*/  LDGSTS.E [R5+0x30004], desc[UR34][R198.64], !P3 ;  /* 0x30004000c6057fae */ /* 0x000fe8000d921862 */
[----:B------:R-:W-:Y:S01]  /*e790*/  LDGSTS.E [R5+0x34004], desc[UR34][R154.64], !P3 ;  /* 0x340040009a057fae */ /* 0x000fe2000d921862 */
[----:B------:R-:W-:-:S02]  /*e7a0*/  ISETP.GE.U32.AND P5, PT, R157, 0x7fffff62, PT ;  /* 0x7fffff629d00780c */ /* 0x000fc40003fa6070 */
[----:B------:R-:W-:Y:S01]  /*e7b0*/  ISETP.GE.U32.AND P6, PT, R252, 0x7fffff61, PT ;  /* 0x7fffff61fc00780c */ /* 0x000fe20003fc6070 */
[----:B------:R-:W-:Y:S04]  /*e7c0*/  LDGSTS.E [R5+0x38004], desc[UR34][R196.64], !P3 ;  /* 0x38004000c4057fae */ /* 0x000fe8000d921862 */
[----:B------:R-:W2:Y:S04]  /*e7d0*/  LDL.LU.64 R198, [R1+0x1520] ;  /* 0x0015200001c67983 */ /* 0x000ea80000300a00 */
[----:B---3--:R-:W3:Y:S01]  /*e7e0*/  LDL.LU.64 R154, [R1+0x420] ;  /* 0x00042000019a7983 */ /* 0x008ee20000300a00 */
[----:B------:R-:W-:-:S03]  /*e7f0*/  ISETP.GE.AND P4, PT, R152, R252, PT ;  /* 0x000000fc9800720c */ /* 0x000fc60003f86270 */
[----:B------:R-:W-:Y:S01]  /*e800*/  LDGSTS.E [R5+0x3c004], desc[UR34][R200.64], !P3 ;  /* 0x3c004000c8057fae */ /* 0x000fe2000d921862 */
[----:B------:R-:W-:Y:S02]  /*e810*/  SEL R157, RZ, 0x4, P4 ;  /* 0x00000004ff9d7807 */ /* 0x000fe40002000000 */
[----:B------:R-:W-:Y:S01]  /*e820*/  ISETP.GT.AND P4, PT, R156, 0x9f, PT ;  /* 0x0000009f9c00780c */ /* 0x000fe20003f84270 */
[----:B----4-:R-:W4:Y:S04]  /*e830*/  LDL.LU.64 R196, [R1+0x1518] ;  /* 0x0015180001c47983 */ /* 0x010f280000300a00 */
[----:B------:R-:W-:Y:S04]  /*e840*/  LDGSTS.E [R5+0x30008], desc[UR34][R202.64], !P5 ;  /* 0x30008000ca057fae */ /* 0x000fe8000e921862 */
[----:B------:R-:W4:Y:S04]  /*e850*/  LDL.LU.64 R200, [R1+0x1510] ;  /* 0x0015100001c87983 */ /* 0x000f280000300a00 */
[----:B------:R-:W-:Y:S01]  /*e860*/  LDGSTS.E [R5+0x34008], desc[UR34][R190.64], !P5 ;  /* 0x34008000be057fae */ /* 0x000fe2000e921862 */
[----:B------:R-:W-:-:S03]  /*e870*/  SEL R157, R157, RZ, P4 ;  /* 0x000000ff9d9d7207 */ /* 0x000fc60002000000 */
[----:B------:R-:W4:Y:S04]  /*e880*/  LDL.LU.64 R202, [R1+0x1508] ;  /* 0x0015080001ca7983 */ /* 0x000f280000300a00 */
[----:B------:R-:W-:Y:S04]  /*e890*/  LDGSTS.E [R5+0x38008], desc[UR34][R188.64], !P5 ;  /* 0x38008000bc057fae */ /* 0x000fe8000e921862 */
[----:B------:R-:W4:Y:S04]  /*e8a0*/  LDL.LU.64 R190, [R1+0x1500] ;  /* 0x0015000001be7983 */ /* 0x000f280000300a00 */
[----:B------:R-:W-:Y:S04]  /*e8b0*/  LDGSTS.E [R5+0x3c008], desc[UR34][R240.64], !P5 ;  /* 0x3c008000f0057fae */ /* 0x000fe8000e921862 */
[----:B------:R-:W4:Y:S04]  /*e8c0*/  LDL.LU.64 R188, [R1+0x14f8] ;  /* 0x0014f80001bc7983 */ /* 0x000f280000300a00 */
[----:B------:R-:W-:Y:S01]  /*e8d0*/  LDGSTS.E [R5+0x3000c], desc[UR34][R236.64], !P6 ;  /* 0x3000c000ec057fae */ /* 0x000fe2000f121862 */
[----:B------:R-:W-:-:S03]  /*e8e0*/  VIADD R194, R3, 0x100000 ;  /* 0x0010000003c27836 */ /* 0x000fc60000000000 */
[----:B------:R-:W4:Y:S04]  /*e8f0*/  LDL.LU.64 R240, [R1+0x410] ;  /* 0x0004100001f07983 */ /* 0x000f280000300a00 */
[----:B------:R-:W-:Y:S01]  /*e900*/  LDGSTS.E [R5+0x3400c], desc[UR34][R182.64], !P6 ;  /* 0x3400c000b6057fae */ /* 0x000fe2000f121862 */
[----:B------:R-:W-:Y:S01]  /*e910*/  ISETP.NE.U32.AND P4, PT, R157, RZ, PT ;  /* 0x000000ff9d00720c */ /* 0x000fe20003f85070 */
[C---:B------:R-:W-:Y:S02]  /*e920*/  VIADD R252, R3.reuse, 0x100000 ;  /* 0x0010000003fc7836 */ /* 0x040fe40000000000 */
[----:B------:R-:W-:Y:S01]  /*e930*/  LDGSTS.E [R5+0x3800c], desc[UR34][R186.64], !P6 ;  /* 0x3800c000ba057fae */ /* 0x000fe2000f121862 */
[----:B------:R-:W-:-:S03]  /*e940*/  VIADD R157, R3, 0x100000 ;  /* 0x00100000039d7836 */ /* 0x000fc60000000000 */
[----:B------:R-:W-:Y:S04]  /*e950*/  LDGSTS.E [R5+0x3c00c], desc[UR34][R248.64], !P6 ;  /* 0x3c00c000f8057fae */ /* 0x000fe8000f121862 */
[----:B-1----:R-:W4:Y:S04]  /*e960*/  LDL.LU.64 R182, [R1+0x400] ;  /* 0x0004000001b67983 */ /* 0x002f280000300a00 */
[----:B------:R-:W4:Y:S04]  /*e970*/  LDL.LU.64 R236, [R1+0x3f0] ;  /* 0x0003f00001ec7983 */ /* 0x000f280000300a00 */
[----:B------:R-:W4:Y:S04]  /*e980*/  LDL.LU.64 R186, [R1+0x14f0] ;  /* 0x0014f00001ba7983 */ /* 0x000f280000300a00 */
[----:B------:R-:W4:Y:S01]  /*e990*/  LDL.LU.64 R248, [R1+0x3e0] ;  /* 0x0003e00001f87983 */ /* 0x000f220000300a00 */
[----:B------:R-:W-:-:S03]  /*e9a0*/  VIADD R152, R3, 0x100000 ;  /* 0x0010000003987836 */ /* 0x000fc60000000000 */
[----:B------:R-:W0:Y:S04]  /*e9b0*/  LDGDEPBAR ;  /* 0x00000000000079af */ /* 0x000e280000000000 */
[----:B------:R1:W-:Y:S04]  /*e9c0*/  LDGSTS.E [R194+-0x78000], desc[UR34][R228.64], P1 ;  /* 0x88000000e4c27fae */ /* 0x0003e80008921862 */
[----:B------:R-:W-:Y:S04]  /*e9d0*/  LDGSTS.E [R252+-0x77c00], desc[UR34][R192.64], P1 ;  /* 0x88400000c0fc7fae */ /* 0x000fe80008921862 */
[----:B------:R2:W-:Y:S04]  /*e9e0*/  LDGSTS.E [R157+-0x77800], desc[UR34][R184.64], P1 ;  /* 0x88800000b89d7fae */ /* 0x0005e80008921862 */
[----:B------:R3:W-:Y:S01]  /*e9f0*/  LDGSTS.E [R152+-0x77400], desc[UR34][R178.64], P1 ;  /* 0x88c00000b2987fae */ /* 0x0007e20008921862 */
[----:B-1----:R-:W-:-:S03]  /*ea00*/  IMAD.WIDE R194, R4, 0x4, R22 ;  /* 0x0000000404c27825 */ /* 0x002fc600078e0216 */
[----:B------:R-:W4:Y:S01]  /*ea10*/  LDL.LU.64 R22, [R1+0x3d0] ;  /* 0x0003d00001167983 */ /* 0x000f220000300a00 */
[----:B--2---:R-:W-:-:S03]  /*ea20*/  IMAD.WIDE R184, R4, 0x4, R244 ;  /* 0x0000000404b87825 */ /* 0x004fc600078e02f4 */
[----:B------:R-:W2:Y:S04]  /*ea30*/  LDL.LU.64 R244, [R1+0x3c0] ;  /* 0x0003c00001f47983 */ /* 0x000ea80000300a00 */
[----:B------:R1:W-:Y:S04]  /*ea40*/  STL.64 [R1+0x530], R194 ;  /* 0x000530c201007387 */ /* 0x0003e80000100a00 */
[----:B------:R-:W-:Y:S01]  /*ea50*/  STL.64 [R1+0x520], R184 ;  /* 0x000520b801007387 */ /* 0x000fe20000100a00 */
[----:B---3--:R-:W-:-:S03]  /*ea60*/  IMAD.WIDE R178, R4, 0x4, R154 ;  /* 0x0000000404b27825 */ /* 0x008fc600078e029a */
[----:B------:R-:W3:Y:S01]  /*ea70*/  LDL.LU.64 R154, [R1+0x3b0] ;  /* 0x0003b000019a7983 */ /* 0x000ee20000300a00 */
[----:B------:R-:W-:Y:S02]  /*ea80*/  VIADD R192, R3, 0x100000 ;  /* 0x0010000003c07836 */ /* 0x000fe40000000000 */
[----:B------:R-:W-:-:S03]  /*ea90*/  IMAD.WIDE R180, R4, 0x4, R180 ;  /* 0x0000000404b47825 */ /* 0x000fc600078e02b4 */
[----:B------:R1:W-:Y:S04]  /*eaa0*/  LDGSTS.E [R192+-0x77000], desc[UR34][R194.64], P1 ;  /* 0x89000000c2c07fae */ /* 0x0003e80008921862 */
[----:B------:R1:W-:Y:S04]  /*eab0*/  STL.64 [R1+0x510], R180 ;  /* 0x000510b401007387 */ /* 0x0003e80000100a00 */
[----:B------:R4:W-:Y:S04]  /*eac0*/  LDGSTS.E [R152+-0x76c00], desc[UR34][R184.64], P1 ;  /* 0x89400000b8987fae */ /* 0x0009e80008921862 */
[----:B------:R4:W-:Y:S04]  /*ead0*/  STL.64 [R1+0x500], R178 ;  /* 0x000500b201007387 */ /* 0x0009e80000100a00 */
[----:B------:R-:W-:Y:S01]  /*eae0*/  LDGSTS.E [R252+-0x76800], desc[UR34][R180.64], P1 ;  /* 0x89800000b4fc7fae */ /* 0x000fe20008921862 */
[----:B-1----:R-:W-:-:S03]  /*eaf0*/  VIADD R194, R3, 0x100000 ;  /* 0x0010000003c27836 */ /* 0x002fc60000000000 */
[----:B------:R1:W-:Y:S04]  /*eb00*/  LDGSTS.E [R157+-0x76400], desc[UR34][R178.64], P1 ;  /* 0x89c00000b29d7fae */ /* 0x0003e80008921862 */
[----:B------:R-:W3:Y:S01]  /*eb10*/  LDL.LU.64 R180, [R1+0x3a0] ;  /* 0x0003a00001b47983 */ /* 0x000ee20000300a00 */
[----:B----4-:R-:W-:-:S03]  /*eb20*/  IMAD.WIDE R228, R4, 0x4, R240 ;  /* 0x0000000404e47825 */ /* 0x010fc600078e02f0 */
[----:B------:R-:W4:Y:S04]  /*eb30*/  LDL.LU.64 R240, [R1+0x148] ;  /* 0x0001480001f07983 */ /* 0x000f280000300a00 */
[----:B------:R-:W-:Y:S04]  /*eb40*/  STL.64 [R1+0x4f0], R228 ;  /* 0x0004f0e401007387 */ /* 0x000fe80000100a00 */
[----:B------:R2:W-:Y:S01]  /*eb50*/  LDGSTS.E [R194+-0x76000], desc[UR34][R228.64], P1 ;  /* 0x8a000000e4c27fae */ /* 0x0005e20008921862 */
[----:B------:R-:W-:-:S04]  /*eb60*/  IMAD.WIDE R184, R4, 0x4, R182 ;  /* 0x0000000404b87825 */ /* 0x000fc800078e02b6 */
[C---:B-1----:R-:W-:Y:S01]  /*eb70*/  IMAD.WIDE R178, R4.reuse, 0x4, R236 ;  /* 0x0000000404b27825 */ /* 0x042fe200078e02ec */
[----:B------:R-:W-:Y:S04]  /*eb80*/  STL.64 [R1+0x4e0], R184 ;  /* 0x0004e0b801007387 */ /* 0x000fe80000100a00 */
[----:B------:R-:W4:Y:S01]  /*eb90*/  LDL.LU.64 R192, [R1+0x140] ;  /* 0x0001400001c07983 */ /* 0x000f220000300a00 */
[----:B------:R-:W-:-:S03]  /*eba0*/  IMAD.WIDE R182, R4, 0x4, R248 ;  /* 0x0000000404b67825 */ /* 0x000fc600078e02f8 */
[----:B------:R1:W-:Y:S04]  /*ebb0*/  STL.64 [R1+0x4d0], R178 ;  /* 0x0004d0b201007387 */ /* 0x0003e80000100a00 */
[----:B------:R-:W4:Y:S04]  /*ebc0*/  LDL.LU.64 R248, [R1+0x138] ;  /* 0x0001380001f87983 */ /* 0x000f280000300a00 */
[----:B------:R-:W-:Y:S04]  /*ebd0*/  LDGSTS.E [R152+-0x75c00], desc[UR34][R184.64], P1 ;  /* 0x8a400000b8987fae */ /* 0x000fe80008921862 */
[----:B------:R3:W-:Y:S04]  /*ebe0*/  STL.64 [R1+0x4c0], R182 ;  /* 0x0004c0b601007387 */ /* 0x0007e80000100a00 */
[----:B------:R-:W-:Y:S04]  /*ebf0*/  LDGSTS.E [R252+-0x75800], desc[UR34][R178.64], P1 ;  /* 0x8a800000b2fc7fae */ /* 0x000fe80008921862 */
[----:B------:R3:W-:Y:S04]  /*ec00*/  LDGSTS.E [R157+-0x75400], desc[UR34][R182.64], P1 ;  /* 0x8ac00000b69d7fae */ /* 0x0007e80008921862 */
[----:B-1----:R-:W4:Y:S01]  /*ec10*/  LDL.LU.64 R178, [R1+0x130] ;  /* 0x0001300001b27983 */ /* 0x002f220000300a00 */
[----:B------:R-:W-:-:S03]  /*ec20*/  IMAD.WIDE R236, R4, 0x4, R22 ;  /* 0x0000000404ec7825 */ /* 0x000fc600078e0216 */
[----:B------:R-:W4:Y:S01]  /*ec30*/  LDL.LU.64 R22, [R1+0x128] ;  /* 0x0001280001167983 */ /* 0x000f220000300a00 */
[----:B--2---:R-:W-:-:S03]  /*ec40*/  IMAD.WIDE R194, R4, 0x4, R244 ;  /* 0x0000000404c27825 */ /* 0x004fc600078e02f4 */
[----:B------:R-:W2:Y:S04]  /*ec50*/  LDL.LU.64 R184, [R1+0x120] ;  /* 0x0001200001b87983 */ /* 0x000ea80000300a00 */
[----:B------:R-:W-:Y:S04]  /*ec60*/  STL.64 [R1+0x4b0], R236 ;  /* 0x0004b0ec01007387 */ /* 0x000fe80000100a00 */
[----:B------:R-:W2:Y:S04]  /*ec70*/  LDL.LU.64 R244, [R1+0x118] ;  /* 0x0001180001f47983 */ /* 0x000ea80000300a00 */
[----:B------:R1:W-:Y:S01]  /*ec80*/  STL.64 [R1+0x4a0], R194 ;  /* 0x0004a0c201007387 */ /* 0x0003e20000100a00 */
[----:B---3--:R-:W-:-:S03]  /*ec90*/  IMAD.WIDE R182, R4, 0x4, R154 ;  /* 0x0000000404b67825 */ /* 0x008fc600078e029a */
[----:B------:R-:W3:Y:S01]  /*eca0*/  LDL.LU.64 R154, [R1+0x110] ;  /* 0x00011000019a7983 */ /* 0x000ee20000300a00 */
[----:B------:R-:W-:-:S03]  /*ecb0*/  VIADD R228, R3, 0x100000 ;  /* 0x0010000003e47836 */ /* 0x000fc60000000000 */
[----:B------:R4:W-:Y:S04]  /*ecc0*/  STL.64 [R1+0x490], R182 ;  /* 0x000490b601007387 */ /* 0x0009e80000100a00 */
[----:B------:R-:W-:Y:S04]  /*ecd0*/  LDGSTS.E [R228+-0x75000], desc[UR34][R236.64], P1 ;  /* 0x8b000000ece47fae */ /* 0x000fe80008921862 */
[----:B------:R1:W-:Y:S04]  /*ece0*/  LDGSTS.E [R152+-0x74c00], desc[UR34][R194.64], P1 ;  /* 0x8b400000c2987fae */ /* 0x0003e80008921862 */
[----:B------:R-:W-:Y:S01]  /*ecf0*/  LDGSTS.E [R252+-0x74800], desc[UR34][R182.64], P1 ;  /* 0x8b800000b6fc7fae */ /* 0x000fe20008921862 */
[----:B-1----:R-:W-:-:S02]  /*ed00*/  VIADD R194, R3, 0x100000 ;  /* 0x0010000003c27836 */ /* 0x002fc40000000000 */
[----:B------:R-:W-:-:S05]  /*ed10*/  IMAD.WIDE R180, R4, 0x4, R180 ;  /* 0x0000000404b47825 */ /* 0x000fca00078e02b4 */
[----:B------:R1:W-:Y:S04]  /*ed20*/  STL.64 [R1+0x480], R180 ;  /* 0x000480b401007387 */ /* 0x0003e80000100a00 */
[----:B------:R1:W-:Y:S01]  /*ed30*/  LDGSTS.E [R157+-0x74400], desc[UR34][R180.64], P1 ;  /* 0x8bc00000b49d7fae */ /* 0x0003e20008921862 */
[----:B----4-:R-:W-:-:S03]  /*ed40*/  IMAD.WIDE R228, R4, 0x4, R240 ;  /* 0x0000000404e47825 */ /* 0x010fc600078e02f0 */
[----:B------:R-:W4:Y:S04]  /*ed50*/  LDL.LU.64 R240, [R1+0x108] ;  /* 0x0001080001f07983 */ /* 0x000f280000300a00 */
[----:B------:R-:W4:Y:S04]  /*ed60*/  LDL.LU.64 R182, [R1+0x100] ;  /* 0x0001000001b67983 */ /* 0x000f280000300a00 */
[----:B------:R-:W4:Y:S04]  /*ed70*/  LDL.LU.64 R236, [R1+0xf8] ;  /* 0x0000f80001ec7983 */ /* 0x000f280000300a00 */
[----:B------:R1:W-:Y:S04]  /*ed80*/  STL.64 [R1+0x470], R228 ;  /* 0x000470e401007387 */ /* 0x0003e80000100a00 */
[----:B------:R-:W-:Y:S01]  /*ed90*/  LDGSTS.E [R194+-0x74000], desc[UR34][R228.64], P1 ;  /* 0x8c000000e4c27fae */ /* 0x000fe20008921862 */
[----:B------:R-:W-:-:S05]  /*eda0*/  IMAD.WIDE R192, R4, 0x4, R192 ;  /* 0x0000000404c07825 */ /* 0x000fca00078e02c0 */
[----:B------:R1:W-:Y:S02]  /*edb0*/  LDGSTS.E [R152+-0x73c00], desc[UR34][R192.64], P1 ;  /* 0x8c400000c0987fae */ /* 0x0003e40008921862 */
[C---:B-1----:R-:W-:Y:S02]  /*edc0*/  IMAD.WIDE R180, R4.reuse, 0x4, R248 ;  /* 0x0000000404b47825 */ /* 0x042fe400078e02f8 */
[----:B------:R-:W4:Y:S04]  /*edd0*/  LDL.LU.64 R248, [R1+0xf0] ;  /* 0x0000f00001f87983 */ /* 0x000f280000300a00 */
[----:B------:R1:W-:Y:S04]  /*ede0*/  STL.64 [R1+0x460], R192 ;  /* 0x000460c001007387 */ /* 0x0003e80000100a00 */
[----:B------:R2:W-:Y:S04]  /*edf0*/  STL.64 [R1+0x450], R180 ;  /* 0x000450b401007387 */ /* 0x0005e80000100a00 */
[----:B------:R-:W4:Y:S04]  /*ee00*/  LDL.LU R228, [R1+0x14e8] ;  /* 0x0014e80001e47983 */ /* 0x000f280000300800 */
[----:B------:R2:W-:Y:S01]  /*ee10*/  LDGSTS.E [R252+-0x73800], desc[UR34][R180.64], P1 ;  /* 0x8c800000b4fc7fae */ /* 0x0005e20008921862 */
[----:B------:R-:W-:-:S04]  /*ee20*/  IMAD.WIDE R178, R4, 0x4, R178 ;  /* 0x0000000404b27825 */ /* 0x000fc800078e02b2 */
[----:B-1----:R-:W-:Y:S01]  /*ee30*/  VIADD R192, R3, 0x100000 ;  /* 0x0010000003c07836 */ /* 0x002fe20000000000 */
[----:B------:R3:W-:Y:S04]  /*ee40*/  STL.64 [R1+0x440], R178 ;  /* 0x000440b201007387 */ /* 0x0007e80000100a00 */
[----:B------:R3:W-:Y:S01]  /*ee50*/  LDGSTS.E [R157+-0x73400], desc[UR34][R178.64], P1 ;  /* 0x8cc00000b29d7fae */ /* 0x0007e20008921862 */
[----:B------:R-:W-:-:S03]  /*ee60*/  IMAD.WIDE R194, R4, 0x4, R22 ;  /* 0x0000000404c27825 */ /* 0x000fc600078e0216 */
[----:B------:R-:W4:Y:S01]  /*ee70*/  LDL.LU.64 R22, [R1+0xe8] ;  /* 0x0000e80001167983 */ /* 0x000f220000300a00 */
[----:B--2---:R-:W-:-:S03]  /*ee80*/  IMAD.WIDE R184, R4, 0x4, R184 ;  /* 0x0000000404b87825 */ /* 0x004fc600078e02b8 */
[----:B------:R-:W-:Y:S01]  /*ee90*/  STL.64 [R1+0x430], R194 ;  /* 0x000430c201007387 */ /* 0x000fe20000100a00 */
[----:B------:R-:W-:-:S03]  /*eea0*/  IMAD.WIDE R180, R4, 0x4, R244 ;  /* 0x0000000404b47825 */ /* 0x000fc600078e02f4 */
[----:B------:R1:W-:Y:S04]  /*eeb0*/  STL.64 [R1+0x420], R184 ;  /* 0x000420b801007387 */ /* 0x0003e80000100a00 */
[----:B------:R-:W2:Y:S04]  /*eec0*/  LDL.LU.64 R244, [R1+0xe0] ;  /* 0x0000e00001f47983 */ /* 0x000ea80000300a00 */
[----:B------:R4:W-:Y:S04]  /*eed0*/  STL.64 [R1+0x410], R180 ;  /* 0x000410b401007387 */ /* 0x0009e80000100a00 */
[----:B------:R-:W-:Y:S04]  /*eee0*/  LDGSTS.E [R192+-0x73000], desc[UR34][R194.64], P1 ;  /* 0x8d000000c2c07fae */ /* 0x000fe80008921862 */
[----:B------:R-:W-:Y:S01]  /*eef0*/  LDGSTS.E [R152+-0x72c00], desc[UR34][R184.64], P1 ;  /* 0x8d400000b8987fae */ /* 0x000fe20008921862 */
[----:B---3--:R-:W-:-:S03]  /*ef00*/  IMAD.WIDE R178, R4, 0x4, R154 ;  /* 0x0000000404b27825 */ /* 0x008fc600078e029a */
[----:B------:R3:W-:Y:S04]  /*ef10*/  LDGSTS.E [R252+-0x72800], desc[UR34][R180.64], P1 ;  /* 0x8d800000b4fc7fae */ /* 0x0007e80008921862 */
[----:B------:R-:W2:Y:S04]  /*ef20*/  LDL.LU.64 R154, [R1+0xd8] ;  /* 0x0000d800019a7983 */ /* 0x000ea80000300a00 */
[----:B------:R3:W-:Y:S04]  /*ef30*/  STL.64 [R1+0x400], R178 ;  /* 0x000400b201007387 */ /* 0x0007e80000100a00 */
[----:B-1----:R-:W2:Y:S01]  /*ef40*/  LDL.LU.64 R184, [R1+0xd0] ;  /* 0x0000d00001b87983 */ /* 0x002ea20000300a00 */
[----:B------:R-:W-:-:S03]  /*ef50*/  VIADD R229, R3, 0x100000 ;  /* 0x0010000003e57836 */ /* 0x000fc60000000000 */
[----:B------:R-:W-:Y:S01]  /*ef60*/  LDGSTS.E [R157+-0x72400], desc[UR34][R178.64], P1 ;  /* 0x8dc00000b29d7fae */ /* 0x000fe20008921862 */
[----:B----4-:R-:W-:-:S04]  /*ef70*/  IMAD.WIDE R240, R4, 0x4, R240 ;  /* 0x0000000404f07825 */ /* 0x010fc800078e02f0 */
[C---:B---3--:R-:W-:Y:S01]  /*ef80*/  IMAD.WIDE R180, R4.reuse, 0x4, R182 ;  /* 0x0000000404b47825 */ /* 0x048fe200078e02b6 */
[----:B------:R-:W-:Y:S03]  /*ef90*/  STL.64 [R1+0x3f0], R240 ;  /* 0x0003f0f001007387 */ /* 0x000fe60000100a00 */
[C---:B------:R-:W-:Y:S01]  /*efa0*/  IMAD.WIDE R236, R4.reuse, 0x4, R236 ;  /* 0x0000000404ec7825 */ /* 0x040fe200078e02ec */
[----:B------:R1:W-:Y:S04]  /*efb0*/  STL.64 [R1+0x3e0], R180 ;  /* 0x0003e0b401007387 */ /* 0x0003e80000100a00 */
[----:B------:R-:W3:Y:S04]  /*efc0*/  LDL.LU.64 R194, [R1+0xc8] ;  /* 0x0000c80001c27983 */ /* 0x000ee80000300a00 */
[----:B------:R-:W-:Y:S04]  /*efd0*/  STL.64 [R1+0x3d0], R236 ;  /* 0x0003d0ec01007387 */ /* 0x000fe80000100a00 */
[----:B------:R-:W4:Y:S04]  /*efe0*/  LDL.LU.64 R178, [R1+0xc0] ;  /* 0x0000c00001b27983 */ /* 0x000f280000300a00 */
[----:B------:R-:W4:Y:S04]  /*eff0*/  LDL.LU.64 R182, [R1+0xb0] ;  /* 0x0000b00001b67983 */ /* 0x000f280000300a00 */
[----:B------:R-:W-:Y:S01]  /*f000*/  LDGSTS.E [R229+-0x72000], desc[UR34][R240.64], P1 ;  /* 0x8e000000f0e57fae */ /* 0x000fe20008921862 */
[----:B------:R-:W-:-:S03]  /*f010*/  IMAD.WIDE R192, R4, 0x4, R248 ;  /* 0x0000000404c07825 */ /* 0x000fc600078e02f8 */
[----:B------:R-:W-:Y:S04]  /*f020*/  LDGSTS.E [R152+-0x71c00], desc[UR34][R180.64], P1 ;  /* 0x8e400000b4987fae */ /* 0x000fe80008921862 */
[----:B------:R1:W-:Y:S04]  /*f030*/  STL.64 [R1+0x3c0], R192 ;  /* 0x0003c0c001007387 */ /* 0x0003e80000100a00 */
[----:B------:R2:W-:Y:S04]  /*f040*/  LDGSTS.E [R252+-0x71800], desc[UR34][R236.64], P1 ;  /* 0x8e800000ecfc7fae */ /* 0x0005e80008921862 */
[----:B-1----:R-:W4:Y:S04]  /*f050*/  LDL.LU.64 R180, [R1+0xa0] ;  /* 0x0000a00001b47983 */ /* 0x002f280000300a00 */
[----:B------:R-:W-:Y:S04]  /*f060*/  LDGSTS.E [R157+-0x71400], desc[UR34][R192.64], P1 ;  /* 0x8ec00000c09d7fae */ /* 0x000fe80008921862 */
[----:B------:R-:W4:Y:S04]  /*f070*/  LDL.LU.64 R192, [R1+0x90] ;  /* 0x0000900001c07983 */ /* 0x000f280000300a00 */
[----:B------:R-:W4:Y:S01]  /*f080*/  LDL.LU.64 R240, [R1+0x80] ;  /* 0x0000800001f07983 */ /* 0x000f220000300a00 */
[----:B------:R-:W-:-:S03]  /*f090*/  IMAD.WIDE R248, R4, 0x4, R22 ;  /* 0x0000000404f87825 */ /* 0x000fc600078e0216 */
[----:B------:R-:W4:Y:S04]  /*f0a0*/  LDL.LU.64 R22, [R1+0x70] ;  /* 0x0000700001167983 */ /* 0x000f280000300a00 */
[----:B------:R1:W-:Y:S04]  /*f0b0*/  STL.64 [R1+0x3b0], R248 ;  /* 0x0003b0f801007387 */ /* 0x0003e80000100a00 */
[----:B------:R1:W-:Y:S01]  /*f0c0*/  LDGSTS.E [R229+-0x71000], desc[UR34][R248.64], P1 ;  /* 0x8f000000f8e57fae */ /* 0x0003e20008921862 */
[----:B--2---:R-:W-:-:S03]  /*f0d0*/  IMAD.WIDE R236, R4, 0x4, R244 ;  /* 0x0000000404ec7825 */ /* 0x004fc600078e02f4 */
[----:B------:R-:W2:Y:S04]  /*f0e0*/  LDL.LU.64 R244, [R1+0x60] ;  /* 0x0000600001f47983 */ /* 0x000ea80000300a00 */
[----:B------:R-:W-:Y:S04]  /*f0f0*/  STL.64 [R1+0x3a8], R236 ;  /* 0x0003a8ec01007387 */ /* 0x000fe80000100a00 */
[----:B------:R1:W-:Y:S01]  /*f100*/  LDGSTS.E [R152+-0x70c00], desc[UR34][R236.64], P1 ;  /* 0x8f400000ec987fae */ /* 0x0003e20008921862 */
[----:B------:R-:W-:-:S04]  /*f110*/  IMAD.WIDE R154, R4, 0x4, R154 ;  /* 0x00000004049a7825 */ /* 0x000fc800078e029a */
[----:B------:R-:W-:Y:S01]  /*f120*/  IMAD.WIDE R184, R4, 0x4, R184 ;  /* 0x0000000404b87825 */ /* 0x000fe200078e02b8 */
[----:B------:R1:W-:Y:S04]  /*f130*/  STL.64 [R1+0x398], R154 ;  /* 0x0003989a01007387 */ /* 0x0003e80000100a00 */
[----:B------:R1:W-:Y:S04]  /*f140*/  STL.64 [R1+0x388], R184 ;  /* 0x000388b801007387 */ /* 0x0003e80000100a00 */
[----:B------:R1:W-:Y:S04]  /*f150*/  LDGSTS.E [R252+-0x70800], desc[UR34][R154.64], P1 ;  /* 0x8f8000009afc7fae */ /* 0x0003e80008921862 */
[----:B-1----:R-:W2:Y:S01]  /*f160*/  LDL.LU.64 R248, [R1+0x50] ;  /* 0x0000500001f87983 */ /* 0x002ea20000300a00 */
[----:B------:R-:W-:-:S02]  /*f170*/  VIADD R229, R0, 0x100000 ;  /* 0x0010000000e57836 */ /* 0x000fc40000000000 */
[C---:B------:R-:W-:Y:S01]  /*f180*/  VIADD R152, R0.reuse, 0x100000 ;  /* 0x0010000000987836 */ /* 0x040fe20000000000 */
[----:B------:R1:W-:Y:S04]  /*f190*/  LDGSTS.E [R157+-0x70400], desc[UR34][R184.64], P1 ;  /* 0x8fc00000b89d7fae */ /* 0x0003e80008921862 */
[----:B------:R-:W2:Y:S04]  /*f1a0*/  LDL.LU.64 R154, [R1+0x40] ;  /* 0x00004000019a7983 */ /* 0x000ea80000300a00 */
[----:B------:R-:W2:Y:S01]  /*f1b0*/  LDL.LU.64 R236, [R1+0x30] ;  /* 0x0000300001ec7983 */ /* 0x000ea20000300a00 */
[----:B------:R-:W-:-:S03]  /*f1c0*/  VIADD R252, R0, 0x100000 ;  /* 0x0010000000fc7836 */ /* 0x000fc60000000000 */
[----:B------:R-:W2:Y:S01]  /*f1d0*/  LDL.LU.64 R184, [R1+0x20] ;  /* 0x0000200001b87983 */ /* 0x000ea20000300a00 */
[----:B-1----:R-:W-:Y:S02]  /*f1e0*/  VIADD R157, R0, 0x100000 ;  /* 0x00100000009d7836 */ /* 0x002fe40000000000 */
[----:B---3--:R-:W-:-:S04]  /*f1f0*/  IMAD.WIDE R194, R4, 0x4, R194 ;  /* 0x0000000404c27825 */ /* 0x008fc800078e02c2 */
[C---:B----4-:R-:W-:Y:S01]  /*f200*/  IMAD.WIDE R178, R4.reuse, 0x4, R178 ;  /* 0x0000000404b27825 */ /* 0x050fe200078e02b2 */
[----:B------:R1:W-:Y:S03]  /*f210*/  STL.64 [R1+0x550], R194 ;  /* 0x000550c201007387 */ /* 0x0003e60000100a00 */
[C---:B------:R-:W-:Y:S01]  /*f220*/  IMAD.WIDE R182, R4.reuse, 0x4, R182 ;  /* 0x0000000404b67825 */ /* 0x040fe200078e02b6 */
[----:B------:R3:W-:Y:S04]  /*f230*/  STL.64 [R1+0x548], R178 ;  /* 0x000548b201007387 */ /* 0x0007e80000100a00 */
[----:B------:R-:W-:Y:S04]  /*f240*/  LDGSTS.E [R229+-0x77e00], desc[UR34][R194.64], P1 ;  /* 0x88200000c2e57fae */ /* 0x000fe80008921862 */
[----:B------:R-:W-:Y:S04]  /*f250*/  LDGSTS.E [R152+-0x77a00], desc[UR34][R178.64], P1 ;  /* 0x88600000b2987fae */ /* 0x000fe80008921862 */
[----:B------:R4:W-:Y:S04]  /*f260*/  LDGSTS.E [R252+-0x77600], desc[UR34][R182.64], P1 ;  /* 0x88a00000b6fc7fae */ /* 0x0009e80008921862 */
[----:B-1----:R-:W2:Y:S01]  /*f270*/  LDL.LU.64 R194, [R1+0x14e0] ;  /* 0x0014e00001c27983 */ /* 0x002ea20000300a00 */
[----:B------:R-:W-:-:S03]  /*f280*/  IMAD.WIDE R180, R4, 0x4, R180 ;  /* 0x0000000404b47825 */ /* 0x000fc600078e02b4 */
[----:B------:R-:W2:Y:S04]  /*f290*/  LDL.LU R229, [R1+0x14d8] ;  /* 0x0014d80001e57983 */ /* 0x000ea80000300800 */
[----:B------:R1:W-:Y:S04]  /*f2a0*/  STL.64 [R1+0x540], R182 ;  /* 0x000540b601007387 */ /* 0x0003e80000100a00 */
[----:B---3--:R-:W3:Y:S04]  /*f2b0*/  LDL.LU.64 R178, [R1+0x14d0] ;  /* 0x0014d00001b27983 */ /* 0x008ee80000300a00 */
[----:B------:R-:W-:Y:S01]  /*f2c0*/  LDGSTS.E [R157+-0x77200], desc[UR34][R180.64], P1 ;  /* 0x88e00000b49d7fae */ /* 0x000fe20008921862 */
[----:B------:R-:W-:-:S03]  /*f2d0*/  IMAD.WIDE R192, R4, 0x4, R192 ;  /* 0x0000000404c07825 */ /* 0x000fc600078e02c0 */
[----:B-1----:R-:W3:Y:S01]  /*f2e0*/  LDL.LU R182, [R1+0x14c8] ;  /* 0x0014c80001b67983 */ /* 0x002ee20000300800 */
[----:B----4-:R-:W-:Y:S02]  /*f2f0*/  VIADD R183, R0, 0x100000 ;  /* 0x0010000000b77836 */ /* 0x010fe40000000000 */
[C---:B------:R-:W-:Y:S01]  /*f300*/  IMAD.WIDE R240, R4.reuse, 0x4, R240 ;  /* 0x0000000404f07825 */ /* 0x040fe200078e02f0 */
[----:B------:R1:W-:Y:S04]  /*f310*/  STL.64 [R1+0x538], R180 ;  /* 0x000538b401007387 */ /* 0x0003e80000100a00 */
[----:B------:R-:W-:Y:S04]  /*f320*/  LDGSTS.E [R183+-0x76e00], desc[UR34][R192.64], P1 ;  /* 0x89200000c0b77fae */ /* 0x000fe80008921862 */
[----:B------:R-:W-:Y:S04]  /*f330*/  LDGSTS.E [R152+-0x76a00], desc[UR34][R240.64], P1 ;  /* 0x89600000f0987fae */ /* 0x000fe80008921862 */
[----:B-1----:R-:W4:Y:S04]  /*f340*/  LDL.LU.64 R180, [R1+0x14c0] ;  /* 0x0014c00001b47983 */ /* 0x002f280000300a00 */
[----:B------:R1:W-:Y:S04]  /*f350*/  STL.64 [R1+0x528], R192 ;  /* 0x000528c001007387 */ /* 0x0003e80000100a00 */
[----:B------:R2:W-:Y:S04]  /*f360*/  STL.64 [R1+0x518], R240 ;  /* 0x000518f001007387 */ /* 0x0005e80000100a00 */
[----:B-1----:R-:W4:Y:S04]  /*f370*/  LDL.LU.64 R192, [R1+0x14b8] ;  /* 0x0014b80001c07983 */ /* 0x002f280000300a00 */
[----:B------:R-:W3:Y:S01]  /*f380*/  LDL.LU R183, [R1+0x14b0] ;  /* 0x0014b00001b77983 */ /* 0x000ee20000300800 */
[----:B------:R-:W-:-:S05]  /*f390*/  IMAD.WIDE R22, R4, 0x4, R22 ;  /* 0x0000000404167825 */ /* 0x000fca00078e0216 */
[----:B------:R1:W-:Y:S04]  /*f3a0*/  STL.64 [R1+0x508], R22 ;  /* 0x0005081601007387 */ /* 0x0003e80000100a00 */
[----:B------:R1:W-:Y:S04]  /*f3b0*/  LDGSTS.E [R252+-0x76600], desc[UR34][R22.64], P1 ;  /* 0x89a0000016fc7fae */ /* 0x0003e80008921862 */
[----:B--2---:R-:W2:Y:S01]  /*f3c0*/  LDL.LU.64 R240, [R1+0x14a8] ;  /* 0x0014a80001f07983 */ /* 0x004ea20000300a00 */
[----:B------:R-:W-:-:S05]  /*f3d0*/  IMAD.WIDE R244, R4, 0x4, R244 ;  /* 0x0000000404f47825 */ /* 0x000fca00078e02f4 */
[----:B------:R-:W-:Y:S01]  /*f3e0*/  LDGSTS.E [R157+-0x76200], desc[UR34][R244.64], P1 ;  /* 0x89e00000f49d7fae */ /* 0x000fe20008921862 */
[----:B-1----:R-:W-:-:S03]  /*f3f0*/  VIADD R23, R0, 0x100000 ;  /* 0x0010000000177836 */ /* 0x002fc60000000000 */
[----:B------:R-:W4:Y:S04]  /*f400*/  LDL.LU R22, [R1+0x14a0] ;  /* 0x0014a00001167983 */ /* 0x000f280000300800 */
[----:B------:R1:W-:Y:S04]  /*f410*/  STL.64 [R1+0x4f8], R244 ;  /* 0x0004f8f401007387 */ /* 0x0003e80000100a00 */
[----:B-1----:R-:W3:Y:S01]  /*f420*/  LDL.LU.64 R244, [R1+0x1498] ;  /* 0x0014980001f47983 */ /* 0x002ee20000300a00 */
[----:B------:R-:W-:-:S04]  /*f430*/  IMAD.WIDE R248, R4, 0x4, R248 ;  /* 0x0000000404f87825 */ /* 0x000fc800078e02f8 */
[C---:B------:R-:W-:Y:S01]  /*f440*/  IMAD.WIDE R154, R4.reuse, 0x4, R154 ;  /* 0x00000004049a7825 */ /* 0x040fe200078e029a */
[----:B------:R1:W-:Y:S03]  /*f450*/  STL.64 [R1+0x4e8], R248 ;  /* 0x0004e8f801007387 */ /* 0x0003e60000100a00 */
[C---:B------:R-:W-:Y:S01]  /*f460*/  IMAD.WIDE R236, R4.reuse, 0x4, R236 ;  /* 0x0000000404ec7825 */ /* 0x040fe200078e02ec */
[----:B------:R1:W-:Y:S04]  /*f470*/  STL.64 [R1+0x4d8], R154 ;  /* 0x0004d89a01007387 */ /* 0x0003e80000100a00 */
[----:B------:R-:W-:Y:S04]  /*f480*/  LDGSTS.E [R23+-0x75e00], desc[UR34][R248.64], P1 ;  /* 0x8a200000f8177fae */ /* 0x000fe80008921862 */
[----:B------:R-:W-:Y:S01]  /*f490*/  LDGSTS.E [R152+-0x75a00], desc[UR34][R154.64], P1 ;  /* 0x8a6000009a987fae */ /* 0x000fe20008921862 */
[----:B------:R-:W-:-:S03]  /*f4a0*/  IMAD.WIDE R184, R4, 0x4, R184 ;  /* 0x0000000404b87825 */ /* 0x000fc600078e02b8 */
[----:B------:R-:W-:Y:S04]  /*f4b0*/  LDGSTS.E [R252+-0x75600], desc[UR34][R236.64], P1 ;  /* 0x8aa00000ecfc7fae */ /* 0x000fe80008921862 */
[----:B-1----:R-:W2:Y:S04]  /*f4c0*/  LDL.LU.64 R248, [R1+0x1490] ;  /* 0x0014900001f87983 */ /* 0x002ea80000300a00 */
[----:B------:R-:W4:Y:S04]  /*f4d0*/  LDL.LU R23, [R1+0x1488] ;  /* 0x0014880001177983 */ /* 0x000f280000300800 */
[----:B------:R-:W-:Y:S04]  /*f4e0*/  STL.64 [R1+0x4c8], R236 ;  /* 0x0004c8ec01007387 */ /* 0x000fe80000100a00 */
[----:B------:R-:W3:Y:S04]  /*f4f0*/  LDL.LU.64 R154, [R1+0x1480] ;  /* 0x00148000019a7983 */ /* 0x000ee80000300a00 */
[----:B------:R-:W2:Y:S04]  /*f500*/  LDL.LU R152, [R1+0x1478] ;  /* 0x0014780001987983 */ /* 0x000ea80000300800 */
[----:B------:R4:W-:Y:S04]  /*f510*/  STL.64 [R1+0x4b8], R184 ;  /* 0x0004b8b801007387 */ /* 0x0009e80000100a00 */
[----:B------:R4:W-:Y:S02]  /*f520*/  LDGSTS.E [R157+-0x75200], desc[UR34][R184.64], P1 ;  /* 0x8ae00000b89d7fae */ /* 0x0009e40008921862 */
[----:B----4-:R-:W-:-:S04]  /*f530*/  IMAD.WIDE R184, R4, 0x4, R22 ;  /* 0x0000000404b87825 */ /* 0x010fc800078e0216 */
[----:B---3--:R-:W-:-:S04]  /*f540*/  IMAD.WIDE R236, R4, 0x4, R154 ;  /* 0x0000000404ec7825 */ /* 0x008fc800078e029a */
[----:B--2---:R-:W-:-:S04]  /*f550*/  IMAD.WIDE R154, R4, 0x4, R248 ;  /* 0x00000004049a7825 */ /* 0x004fc800078e02f8 */
[C---:B------:R-:W-:Y:S01]  /*f560*/  VIADD R248, R0.reuse, 0x100000 ;  /* 0x0010000000f87836 */ /* 0x040fe20000000000 */
[----:B------:R1:W-:Y:S01]  /*f570*/  STL.64 [R1+0x4a8], R236 ;  /* 0x0004a8ec01007387 */ /* 0x0003e20000100a00 */
[----:B------:R-:W-:-:S03]  /*f580*/  VIADD R249, R0, 0x100000 ;  /* 0x0010000000f97836 */ /* 0x000fc60000000000 */
[----:B------:R2:W-:Y:S04]  /*f590*/  STL.64 [R1+0x498], R184 ;  /* 0x000498b801007387 */ /* 0x0005e80000100a00 */
[----:B------:R-:W-:Y:S04]  /*f5a0*/  LDGSTS.E [R248+-0x74e00], desc[UR34][R236.64], P1 ;  /* 0x8b200000ecf87fae */ /* 0x000fe80008921862 */
[----:B------:R-:W-:Y:S01]  /*f5b0*/  LDGSTS.E [R249+-0x74a00], desc[UR34][R184.64], P1 ;  /* 0x8b600000b8f97fae */ /* 0x000fe20008921862 */
[----:B------:R-:W-:-:S03]  /*f5c0*/  IMAD.WIDE R22, R4, 0x4, R244 ;  /* 0x0000000404167825 */ /* 0x000fc600078e02f4 */
[----:B------:R3:W-:Y:S04]  /*f5d0*/  LDGSTS.E [R252+-0x74600], desc[UR34][R154.64], P1 ;  /* 0x8ba000009afc7fae */ /* 0x0007e80008921862 */
[----:B-1----:R-:W4:Y:S04]  /*f5e0*/  LDL.LU.64 R236, [R1+0x1470] ;  /* 0x0014700001ec7983 */ /* 0x002f280000300a00 */
[----:B------:R3:W-:Y:S04]  /*f5f0*/  STL.64 [R1+0x488], R154 ;  /* 0x0004889a01007387 */ /* 0x0007e80000100a00 */
[----:B--2---:R-:W2:Y:S01]  /*f600*/  LDL.LU.64 R184, [R1+0x1468] ;  /* 0x0014680001b87983 */ /* 0x004ea20000300a00 */
[----:B------:R-:W-:-:S04]  /*f610*/  IMAD.WIDE R240, R4, 0x4, R240 ;  /* 0x0000000404f07825 */ /* 0x000fc800078e02f0 */
[C---:B------:R-:W-:Y:S02]  /*f620*/  VIADD R245, R0.reuse, 0x100000 ;  /* 0x0010000000f57836 */ /* 0x040fe40000000000 */
[----:B------:R-:W-:Y:S01]  /*f630*/  VIADD R244, R0, 0x100000 ;  /* 0x0010000000f47836 */ /* 0x000fe20000000000 */
[----:B------:R2:W-:Y:S01]  /*f640*/  LDGSTS.E [R157+-0x74200], desc[UR34][R22.64], P1 ;  /* 0x8be00000169d7fae */ /* 0x0005e20008921862 */
[----:B---3--:R-:W-:-:S03]  /*f650*/  IMAD.WIDE R154, R4, 0x4, R182 ;  /* 0x00000004049a7825 */ /* 0x008fc600078e02b6 */
[----:B------:R2:W-:Y:S01]  /*f660*/  STL.64 [R1+0x478], R22 ;  /* 0x0004781601007387 */ /* 0x0005e20000100a00 */
[----:B------:R-:W-:-:S03]  /*f670*/  IMAD.WIDE R192, R4, 0x4, R192 ;  /* 0x0000000404c07825 */ /* 0x000fc600078e02c0 */
[----:B------:R-:W-:Y:S01]  /*f680*/  STL.64 [R1+0x468], R240 ;  /* 0x000468f001007387 */ /* 0x000fe20000100a00 */
[----:B------:R-:W-:-:S03]  /*f690*/  VIADD R183, R0, 0x100000 ;  /* 0x0010000000b77836 */ /* 0x000fc60000000000 */
[----:B------:R-:W-:Y:S01]  /*f6a0*/  LDGSTS.E [R248+-0x73e00], desc[UR34][R240.64], P1 ;  /* 0x8c200000f0f87fae */ /* 0x000fe20008921862 */
[----:B------:R-:W-:-:S04]  /*f6b0*/  IMAD.WIDE R180, R4, 0x4, R180 ;  /* 0x0000000404b47825 */ /* 0x000fc800078e02b4 */
[----:B------:R-:W-:Y:S02]  /*f6c0*/  VIADD R182, R0, 0x100000 ;  /* 0x0010000000b67836 */ /* 0x000fe40000000000 */
[----:B------:R-:W-:-:S04]  /*f6d0*/  IMAD.WIDE R194, R4, 0x4, R194 ;  /* 0x0000000404c27825 */ /* 0x000fc800078e02c2 */
[----:B------:R-:W-:-:S04]  /*f6e0*/  IMAD.WIDE R186, R4, 0x4, R186 ;  /* 0x0000000404ba7825 */ /* 0x000fc800078e02ba */
[----:B------:R-:W-:-:S04]  /*f6f0*/  IMAD.WIDE R44, R2, 0x4, R44 ;  /* 0x00000004022c7825 */ /* 0x000fc800078e022c */
[----:B------:R-:W-:-:S04]  /*f700*/  IMAD.WIDE R52, R2, 0x4, R52 ;  /* 0x0000000402347825 */ /* 0x000fc800078e0234 */
[----:B------:R-:W-:-:S04]  /*f710*/  IMAD.WIDE R32, R2, 0x4, R32 ;  /* 0x0000000402207825 */ /* 0x000fc800078e0220 */
[----:B------:R-:W-:-:S04]  /*f720*/  IMAD.WIDE R34, R2, 0x4, R34 ;  /* 0x0000000402227825 */ /* 0x000fc800078e0222 */
[----:B----4-:R-:W-:-:S05]  /*f730*/  IMAD.WIDE R236, R4, 0x4, R236 ;  /* 0x0000000404ec7825 */ /* 0x010fca00078e02ec */
[----:B------:R-:W-:Y:S01]  /*f740*/  STL.64 [R1+0x458], R236 ;  /* 0x000458ec01007387 */ /* 0x000fe20000100a00 */
[----:B--2---:R-:W-:-:S03]  /*f750*/  IMAD.WIDE R22, R4, 0x4, R184 ;  /* 0x0000000404167825 */ /* 0x004fc600078e02b8 */
[----:B------:R-:W-:Y:S01]  /*f760*/  LDGSTS.E [R245+-0x73a00], desc[UR34][R236.64], P1 ;  /* 0x8c600000ecf57fae */ /* 0x000fe20008921862 */
[----:B------:R-:W1:Y:S01]  /*f770*/  LDC R185, c[0x0][0x230] ;  /* 0x00008c00ffb97b82 */ /* 0x000e620000000800 */
[----:B------:R-:W-:Y:S02]  /*f780*/  VIADD R184, R0, 0x100000 ;  /* 0x0010000000b87836 */ /* 0x000fe40000000000 */
[----:B------:R2:W-:Y:S04]  /*f790*/  STL.64 [R1+0x448], R154 ;  /* 0x0004489a01007387 */ /* 0x0005e80000100a00 */
[----:B------:R2:W-:Y:S04]  /*f7a0*/  LDGSTS.E [R244+-0x73600], desc[UR34][R154.64], P1 ;  /* 0x8ca000009af47fae */ /* 0x0005e80008921862 */
[----:B------:R-:W-:Y:S04]  /*f7b0*/  LDGSTS.E [R157+-0x73200], desc[UR34][R22.64], P1 ;  /* 0x8ce00000169d7fae */ /* 0x000fe80008921862 */
[----:B------:R3:W-:Y:S01]  /*f7c0*/  LDGSTS.E [R184+-0x72e00], desc[UR34][R192.64], P1 ;  /* 0x8d200000c0b87fae */ /* 0x0007e20008921862 */
[----:B--2---:R-:W-:-:S03]  /*f7d0*/  IMAD.WIDE R154, R4, 0x4, R178 ;  /* 0x00000004049a7825 */ /* 0x004fc600078e02b2 */
[----:B------:R-:W-:Y:S04]  /*f7e0*/  LDGSTS.E [R183+-0x72a00], desc[UR34][R180.64], P1 ;  /* 0x8d600000b4b77fae */ /* 0x000fe80008921862 */
[----:B------:R2:W-:Y:S04]  /*f7f0*/  LDGSTS.E [R182+-0x72600], desc[UR34][R154.64], P1 ;  /* 0x8da000009ab67fae */ /* 0x0005e80008921862 */
[----:B------:R4:W-:Y:S01]  /*f800*/  STL.64 [R1+0x438], R22 ;  /* 0x0004381601007387 */ /* 0x0009e20000100a00 */
[----:B---3--:R-:W3:Y:S08]  /*f810*/  LDC R184, c[0x0][0x230] ;  /* 0x00008c00ffb87b82 */ /* 0x008ef00000000800 */
[----:B--2---:R-:W2:Y:S01]  /*f820*/  LDC R182, c[0x0][0x230] ;  /* 0x00008c00ffb67b82 */ /* 0x004ea20000000800 */
[----:B------:R1:W-:Y:S01]  /*f830*/  STL.64 [R1+0x428], R192 ;  /* 0x000428c001007387 */ /* 0x0003e20000100a00 */
[----:B----4-:R-:W-:-:S03]  /*f840*/  IMAD.WIDE R22, R4, 0x4, R228 ;  /* 0x0000000404167825 */ /* 0x010fc600078e02e4 */
[----:B------:R4:W-:Y:S03]  /*f850*/  STL.64 [R1+0x418], R180 ;  /* 0x000418b401007387 */ /* 0x0009e60000100a00 */
[----:B------:R-:W3:Y:S01]  /*f860*/  LDC R183, c[0x0][0x230] ;  /* 0x00008c00ffb77b82 */ /* 0x000ee20000000800 */
[----:B------:R4:W-:Y:S01]  /*f870*/  STL.64 [R1+0x408], R154 ;  /* 0x0004089a01007387 */ /* 0x0009e20000100a00 */
[C---:B------:R-:W-:Y:S02]  /*f880*/  VIADD R179, R0.reuse, 0x100000 ;  /* 0x0010000000b37836 */ /* 0x040fe40000000000 */
[C---:B------:R-:W-:Y:S01]  /*f890*/  VIADD R178, R0.reuse, 0x100000 ;  /* 0x0010000000b27836 */ /* 0x040fe20000000000 */
[----:B------:R4:W-:Y:S03]  /*f8a0*/  STL.64 [R1+0x3f8], R22 ;  /* 0x0003f81601007387 */ /* 0x0009e60000100a00 */
[----:B-1----:R-:W1:Y:S01]  /*f8b0*/  LDC R192, c[0x0][0x230] ;  /* 0x00008c00ffc07b82 */ /* 0x002e620000000800 */
[C---:B----4-:R-:W-:Y:S01]  /*f8c0*/  VIADD R181, R0.reuse, 0x100000 ;  /* 0x0010000000b57836 */ /* 0x050fe20000000000 */
[----:B------:R4:W-:Y:S01]  /*f8d0*/  LDGSTS.E [R157+-0x72200], desc[UR34][R22.64], P1 ;  /* 0x8de00000169d7fae */ /* 0x0009e20008921862 */
[----:B------:R-:W-:-:S02]  /*f8e0*/  VIADD R180, R0, 0x100000 ;  /* 0x0010000000b47836 */ /* 0x000fc40000000000 */
[C---:B------:R-:W-:Y:S01]  /*f8f0*/  IMAD.WIDE R154, R4.reuse, 0x4, R188 ;  /* 0x00000004049a7825 */ /* 0x040fe200078e02bc */
[----:B------:R-:W-:Y:S02]  /*f900*/  STL.64 [R1+0x3e8], R194 ;  /* 0x0003e8c201007387 */ /* 0x000fe40000100a00 */
[----:B------:R-:W1:Y:S01]  /*f910*/  LDC R193, c[0x0][0x230] ;  /* 0x00008c00ffc17b82 */ /* 0x000e620000000800 */
[C---:B------:R-:W-:Y:S01]  /*f920*/  IMAD.WIDE R228, R4.reuse, 0x4, R202 ;  /* 0x0000000404e47825 */ /* 0x040fe200078e02ca */
[----:B------:R4:W-:Y:S03]  /*f930*/  LDGSTS.E [R181+-0x71e00], desc[UR34][R194.64], P1 ;  /* 0x8e200000c2b57fae */ /* 0x0009e60008921862 */
[C---:B----4-:R-:W-:Y:S01]  /*f940*/  IMAD.WIDE R22, R4.reuse, 0x4, R190 ;  /* 0x0000000404167825 */ /* 0x050fe200078e02be */
[----:B------:R4:W-:Y:S04]  /*f950*/  STL.64 [R1+0x3d8], R186 ;  /* 0x0003d8ba01007387 */ /* 0x0009e80000100a00 */
[----:B------:R4:W-:Y:S01]  /*f960*/  LDGSTS.E [R180+-0x71a00], desc[UR34][R186.64], P1 ;  /* 0x8e600000bab47fae */ /* 0x0009e20008921862 */
[----:B------:R-:W1:Y:S03]  /*f970*/  LDC R181, c[0x0][0x230] ;  /* 0x00008c00ffb57b82 */ /* 0x000e660000000800 */
[----:B------:R2:W-:Y:S04]  /*f980*/  STL.64 [R1+0x3c8], R154 ;  /* 0x0003c89a01007387 */ /* 0x0005e80000100a00 */
[----:B------:R2:W-:Y:S01]  /*f990*/  LDGSTS.E [R179+-0x71600], desc[UR34][R154.64], P1 ;  /* 0x8ea000009ab37fae */ /* 0x0005e20008921862 */
[----:B----4-:R-:W-:-:S03]  /*f9a0*/  IMAD.WIDE R186, R4, 0x4, R200 ;  /* 0x0000000404ba7825 */ /* 0x010fc600078e02c8 */
[----:B------:R4:W-:Y:S04]  /*f9b0*/  STL.64 [R1+0x3b8], R22 ;  /* 0x0003b81601007387 */ /* 0x0009e80000100a00 */
[----:B------:R4:W-:Y:S01]  /*f9c0*/  LDGSTS.E [R178+-0x71200], desc[UR34][R22.64], P1 ;  /* 0x8ee0000016b27fae */ /* 0x0009e20008921862 */
[----:B--2---:R-:W-:-:S03]  /*f9d0*/  IMAD.WIDE R154, R4, 0x4, R196 ;  /* 0x00000004049a7825 */ /* 0x004fc600078e02c4 */
[----:B------:R-:W-:Y:S04]  /*f9e0*/  LDGSTS.E [R157+-0x70e00], desc[UR34][R228.64], P1 ;  /* 0x8f200000e49d7fae */ /* 0x000fe80008921862 */
[----:B------:R2:W-:Y:S01]  /*f9f0*/  LDGSTS.E [R179+-0x70a00], desc[UR34][R186.64], P1 ;  /* 0x8f600000bab37fae */ /* 0x0005e20008921862 */
[----:B----4-:R-:W-:-:S03]  /*fa00*/  IMAD.WIDE R22, R4, 0x4, R198 ;  /* 0x0000000404167825 */ /* 0x010fc600078e02c6 */
[----:B------:R1:W-:Y:S04]  /*fa10*/  LDGSTS.E [R178+-0x70600], desc[UR34][R154.64], P1 ;  /* 0x8fa000009ab27fae */ /* 0x0003e80008921862 */
[----:B------:R4:W-:Y:S01]  /*fa20*/  LDGSTS.E [R157+-0x70200], desc[UR34][R22.64], P1 ;  /* 0x8fe00000169d7fae */ /* 0x0009e20008921862 */
[----:B--2---:R-:W-:-:S03]  /*fa30*/  VIADD R179, R182, 0xffffff7e ;  /* 0xffffff7eb6b37836 */ /* 0x004fc60000000000 */
[----:B------:R-:W0:Y:S01]  /*fa40*/  LDGDEPBAR ;  /* 0x00000000000079af */ /* 0x000e220000000000 */
[----:B---3--:R-:W-:Y:S01]  /*fa50*/  VIADD R180, R183, 0xffffff7f ;  /* 0xffffff7fb7b47836 */ /* 0x008fe20000000000 */
[----:B------:R-:W2:Y:S01]  /*fa60*/  LDC R182, c[0x0][0x230] ;  /* 0x00008c00ffb67b82 */ /* 0x000ea20000000800 */
[----:B------:R-:W-:Y:S01]  /*fa70*/  ISETP.GE.U32.AND P6, PT, R179, 0x7fffff5f, PT ;  /* 0x7fffff5fb300780c */ /* 0x000fe20003fc6070 */
[----:B------:R-:W-:Y:S02]  /*fa80*/  VIADD R179, R185, 0xffffff7c ;  /* 0xffffff7cb9b37836 */ /* 0x000fe40000000000 */
[----:B------:R-:W-:Y:S01]  /*fa90*/  ISETP.GE.U32.AND P5, PT, R180, 0x7fffff60, PT ;  /* 0x7fffff60b400780c */ /* 0x000fe20003fa6070 */
[----:B-1----:R-:W-:Y:S02]  /*faa0*/  VIADD R178, R192, 0xffffff7b ;  /* 0xffffff7bc0b27836 */ /* 0x002fe40000000000 */
[----:B------:R-:W-:Y:S02]  /*fab0*/  ISETP.GE.U32.AND P1, PT, R179, 0x7fffff5d, PT ;  /* 0x7fffff5db300780c */ /* 0x000fe40003f26070 */
[----:B------:R-:W1:Y:S01]  /*fac0*/  LDC R179, c[0x0][0x230] ;  /* 0x00008c00ffb37b82 */ /* 0x000e620000000800 */
[----:B------:R-:W-:Y:S01]  /*fad0*/  ISETP.GE.U32.AND P2, PT, R178, 0x7fffff5c, PT ;  /* 0x7fffff5cb200780c */ /* 0x000fe20003f46070 */
[----:B------:R-:W-:Y:S01]  /*fae0*/  VIADD R180, R184, 0xffffff7d ;  /* 0xffffff7db8b47836 */ /* 0x000fe20000000000 */
[----:B------:R3:W-:Y:S01]  /*faf0*/  STL.64 [R1+0x3a0], R186 ;  /* 0x0003a0ba01007387 */ /* 0x0007e20000100a00 */
[----:B----4-:R-:W-:-:S02]  /*fb00*/  VIADD R157, R193, 0xffffff7a ;  /* 0xffffff7ac19d7836 */ /* 0x010fc40000000000 */
[----:B------:R-:W-:Y:S02]  /*fb10*/  IMAD.WIDE R188, R2, 0x4, R216 ;  /* 0x0000000402bc7825 */ /* 0x000fe400078e02d8 */
[----:B------:R-:W-:Y:S01]  /*fb20*/  BAR.SYNC.DEFER_BLOCKING 0x0 ;  /* 0x0000000000007b1d */ /* 0x000fe20000010000 */
[----:B------:R-:W-:-:S07]  /*fb30*/  ISETP.GE.U32.AND P0, PT, R180, 0x7fffff5e, PT ;  /* 0x7fffff5eb400780c */ /* 0x000fce0003f06070 */
[----:B------:R-:W4:Y:S01]  /*fb40*/  LDC R178, c[0x0][0x230] ;  /* 0x00008c00ffb27b82 */ /* 0x000f220000000800 */
[----:B------:R2:W-:Y:S01]  /*fb50*/  STL.64 [R1+0x390], R154 ;  /* 0x0003909a01007387 */ /* 0x0005e20000100a00 */
[C---:B---3--:R-:W-:Y:S01]  /*fb60*/  IMAD.WIDE R186, R2.reuse, 0x4, R210 ;  /* 0x0000000402ba7825 */ /* 0x048fe200078e02d2 */
[----:B------:R-:W-:Y:S02]  /*fb70*/  ISETP.GE.U32.AND P3, PT, R157, 0x7fffff5b, PT ;  /* 0x7fffff5b9d00780c */ /* 0x000fe40003f66070 */
[----:B------:R3:W-:Y:S01]  /*fb80*/  STL.64 [R1+0x380], R22 ;  /* 0x0003801601007387 */ /* 0x0007e20000100a00 */
[----:B------:R-:W-:Y:S02]  /*fb90*/  VIADD R157, R181, 0xffffff79 ;  /* 0xffffff79b59d7836 */ /* 0x000fe40000000000 */
[C---:B------:R-:W-:Y:S01]  /*fba0*/  IMAD.WIDE R184, R2.reuse, 0x4, R208 ;  /* 0x0000000402b87825 */ /* 0x040fe200078e02d0 */
[----:B------:R-:W-:Y:S03]  /*fbb0*/  STL.64 [R1+0x378], R188 ;  /* 0x000378bc01007387 */ /* 0x000fe60000100a00 */
[C---:B--2---:R-:W-:Y:S01]  /*fbc0*/  IMAD.WIDE R154, R2.reuse, 0x4, R212 ;  /* 0x00000004029a7825 */ /* 0x044fe200078e02d4 */
[----:B------:R-:W-:Y:S03]  /*fbd0*/  STL.64 [R1+0x370], R186 ;  /* 0x000370ba01007387 */ /* 0x000fe60000100a00 */
[C---:B---3--:R-:W-:Y:S01]  /*fbe0*/  IMAD.WIDE R22, R2.reuse, 0x4, R214 ;  /* 0x0000000402167825 */ /* 0x048fe200078e02d6 */
[----:B------:R-:W-:Y:S01]  /*fbf0*/  @!PT LDS RZ, [RZ] ;  /* 0x00000000fffff984 */ /* 0x000fe20000000800 */
[----:B------:R-:W-:Y:S01]  /*fc00*/  @!PT LDS RZ, [RZ] ;  /* 0x00000000fffff984 */ /* 0x000fe20000000800 */
[----:B------:R-:W-:Y:S01]  /*fc10*/  @!PT LDS RZ, [RZ] ;  /* 0x00000000fffff984 */ /* 0x000fe20000000800 */
[----:B------:R-:W-:Y:S03]  /*fc20*/  LDGSTS.E [R153+0x40000], desc[UR34][R188.64], !P5 ;  /* 0x40000000bc997fae */ /* 0x000fe6000e921862 */
[C---:B------:R-:W-:Y:S01]  /*fc30*/  IMAD.WIDE R180, R2.reuse, 0x4, R218 ;  /* 0x0000000402b47825 */ /* 0x040fe200078e02da */
[----:B------:R-:W-:Y:S04]  /*fc40*/  LDGSTS.E [R153+0x44000], desc[UR34][R186.64], !P5 ;  /* 0x44000000ba997fae */ /* 0x000fe8000e921862 */
[----:B------:R2:W-:Y:S04]  /*fc50*/  STL.64 [R1+0x368], R154 ;  /* 0x0003689a01007387 */ /* 0x0005e80000100a00 */
[----:B------:R2:W-:Y:S04]  /*fc60*/  LDGSTS.E [R153+0x48000], desc[UR34][R154.64], !P5 ;  /* 0x480000009a997fae */ /* 0x0005e8000e921862 */
[----:B------:R3:W-:Y:S04]  /*fc70*/  STL.64 [R1+0x360], R22 ;  /* 0x0003601601007387 */ /* 0x0007e80000100a00 */
[----:B------:R3:W-:Y:S01]  /*fc80*/  LDGSTS.E [R153+0x4c000], desc[UR34][R22.64], !P5 ;  /* 0x4c00000016997fae */ /* 0x0007e2000e921862 */
[----:B------:R-:W-:Y:S01]  /*fc90*/  ISETP.GE.U32.AND P5, PT, R157, 0x7fffff5a, PT ;  /* 0x7fffff5a9d00780c */ /* 0x000fe20003fa6070 */
[----:B--2---:R-:W-:-:S02]  /*fca0*/  IMAD.WIDE R154, R2, 0x4, R224 ;  /* 0x00000004029a7825 */ /* 0x004fc400078e02e0 */
[----:B------:R-:W-:Y:S02]  /*fcb0*/  STL.64 [R1+0x358], R184 ;  /* 0x000358b801007387 */ /* 0x000fe40000100a00 */
[----:B------:R-:W-:Y:S02]  /*fcc0*/  VIADD R157, R182, 0xffffff78 ;  /* 0xffffff78b69d7836 */ /* 0x000fe40000000000 */
[----:B------:R-:W-:Y:S01]  /*fcd0*/  LDGSTS.E [R153+0x40004], desc[UR34][R184.64], !P6 ;  /* 0x40004000b8997fae */ /* 0x000fe2000f121862 */
[----:B---3--:R-:W-:-:S03]  /*fce0*/  IMAD.WIDE R22, R2, 0x4, R226 ;  /* 0x0000000402167825 */ /* 0x008fc600078e02e2 */
[----:B------:R2:W-:Y:S01]  /*fcf0*/  STL.64 [R1+0x350], R180 ;  /* 0x000350b401007387 */ /* 0x0005e20000100a00 */
[----:B------:R-:W-:-:S03]  /*fd00*/  IMAD.WIDE R182, R2, 0x4, R36 ;  /* 0x0000000402b67825 */ /* 0x000fc600078e0224 */
[----:B------:R2:W-:Y:S01]  /*fd10*/  LDGSTS.E [R153+0x44004], desc[UR34][R180.64], !P6 ;  /* 0x44004000b4997fae */ /* 0x0005e2000f121862 */
[----:B------:R-:W3:Y:S03]  /*fd20*/  LDC R37, c[0x0][0x230] ;  /* 0x00008c00ff257b82 */ /* 0x000ee60000000800 */
[----:B------:R1:W-:Y:S04]  /*fd30*/  STL.64 [R1+0x348], R154 ;  /* 0x0003489a01007387 */ /* 0x0003e80000100a00 */
[----:B------:R1:W-:Y:S01]  /*fd40*/  LDGSTS.E [R153+0x48004], desc[UR34][R154.64], !P6 ;  /* 0x480040009a997fae */ /* 0x0003e2000f121862 */
[----:B--2---:R-:W-:-:S03]  /*fd50*/  IMAD.WIDE R180, R2, 0x4, R220 ;  /* 0x0000000402b47825 */ /* 0x004fc600078e02dc */
[----:B------:R2:W-:Y:S04]  /*fd60*/  STL.64 [R1+0x340], R22 ;  /* 0x0003401601007387 */ /* 0x0005e80000100a00 */
[----:B------:R2:W-:Y:S01]  /*fd70*/  LDGSTS.E [R153+0x4c004], desc[UR34][R22.64], !P6 ;  /* 0x4c00400016997fae */ /* 0x0005e2000f121862 */
[----:B------:R-:W-:Y:S01]  /*fd80*/  ISETP.GE.U32.AND P6, PT, R157, 0x7fffff59, PT ;  /* 0x7fffff599d00780c */ /* 0x000fe20003fc6070 */
[----:B-1----:R-:W-:Y:S01]  /*fd90*/  IMAD.WIDE R154, R2, 0x4, R230 ;  /* 0x00000004029a7825 */ /* 0x002fe200078e02e6 */
[----:B------:R-:W1:Y:S01]  /*fda0*/  LDC R157, c[0x0][0x230] ;  /* 0x00008c00ff9d7b82 */ /* 0x000e620000000800 */
[----:B------:R-:W-:Y:S02]  /*fdb0*/  STL.64 [R1+0x338], R182 ;  /* 0x000338b601007387 */ /* 0x000fe40000100a00 */
[----:B------:R-:W-:-:S02]  /*fdc0*/  VIADD R36, R179, 0xffffff77 ;  /* 0xffffff77b3247836 */ /* 0x000fc40000000000 */
[----:B------:R-:W-:Y:S01]  /*fdd0*/  LDGSTS.E [R153+0x40008], desc[UR34][R182.64], !P0 ;  /* 0x40008000b6997fae */ /* 0x000fe2000c121862 */
[----:B--2---:R-:W-:-:S03]  /*fde0*/  IMAD.WIDE R22, R2, 0x4, R232 ;  /* 0x0000000402167825 */ /* 0x004fc600078e02e8 */
[----:B------:R2:W-:Y:S04]  /*fdf0*/  STL.64 [R1+0x330], R180 ;  /* 0x000330b401007387 */ /* 0x0005e80000100a00 */
[----:B------:R2:W-:Y:S04]  /*fe00*/  LDGSTS.E [R153+0x44008], desc[UR34][R180.64], !P0 ;  /* 0x44008000b4997fae */ /* 0x0005e8000c121862 */
[----:B------:R3:W-:Y:S04]  /*fe10*/  STL.64 [R1+0x328], R154 ;  /* 0x0003289a01007387 */ /* 0x0007e80000100a00 */
[----:B------:R3:W-:Y:S04]  /*fe20*/  LDGSTS.E [R153+0x48008], desc[UR34][R154.64], !P0 ;  /* 0x480080009a997fae */ /* 0x0007e8000c121862 */
[----:B------:R1:W-:Y:S01]  /*fe30*/  STL.64 [R1+0x320], R22 ;  /* 0x0003201601007387 */ /* 0x0003e20000100a00 */
[----:B--2---:R-:W-:-:S03]  /*fe40*/  IMAD.WIDE R180, R2, 0x4, R222 ;  /* 0x0000000402b47825 */ /* 0x004fc600078e02de */
[----:B------:R1:W-:Y:S01]  /*fe50*/  LDGSTS.E [R153+0x4c008], desc[UR34][R22.64], !P0 ;  /* 0x4c00800016997fae */ /* 0x0003e2000c121862 */
[----:B------:R-:W-:Y:S01]  /*fe60*/  ISETP.GE.U32.AND P0, PT, R36, 0x7fffff58, PT ;  /* 0x7fffff582400780c */ /* 0x000fe20003f06070 */
[----:B----4-:R-:W-:Y:S02]  /*fe70*/  VIADD R36, R178, 0xffffff76 ;  /* 0xffffff76b2247836 */ /* 0x010fe40000000000 */
[C---:B---3--:R-:W-:Y:S01]  /*fe80*/  IMAD.WIDE R154, R2.reuse, 0x4, R206 ;  /* 0x00000004029a7825 */ /* 0x048fe200078e02ce */
[----:B------:R2:W-:Y:S04]  /*fe90*/  LDGSTS.E [R153+0x4000c], desc[UR34][R44.64], !P1 ;  /* 0x4000c0002c997fae */ /* 0x0005e8000c921862 */
[----:B------:R-:W-:Y:S01]  /*fea0*/  LDGSTS.E [R153+0x4400c], desc[UR34][R180.64], !P1 ;  /* 0x4400c000b4997fae */ /* 0x000fe2000c921862 */
[----:B-1----:R-:W-:-:S05]  /*feb0*/  IMAD.WIDE R22, R2, 0x4, R204 ;  /* 0x0000000402167825 */ /* 0x002fca00078e02cc */
[----:B------:R-:W-:Y:S04]  /*fec0*/  LDGSTS.E [R153+0x4800c], desc[UR34][R22.64], !P1 ;  /* 0x4800c00016997fae */ /* 0x000fe8000c921862 */
[----:B------:R-:W-:Y:S01]  /*fed0*/  LDGSTS.E [R153+0x4c00c], desc[UR34][R154.64], !P1 ;  /* 0x4c00c0009a997fae */ /* 0x000fe2000c921862 */
[----:B------:R-:W-:Y:S02]  /*fee0*/  ISETP.GE.U32.AND P1, PT, R36, 0x7fffff57, PT ;  /* 0x7fffff572400780c */ /* 0x000fe40003f26070 */
[----:B------:R-:W1:Y:S01]  /*fef0*/  LDC R36, c[0x0][0x230] ;  /* 0x00008c00ff247b82 */ /* 0x000e620000000800 */
[----:B------:R2:W-:Y:S04]  /*ff00*/  STL.64 [R1+0x318], R44 ;  /* 0x0003182c01007387 */ /* 0x0005e80000100a00 */
[----:B------:R-:W-:Y:S04]  /*ff10*/  STL.64 [R1+0x310], R180 ;  /* 0x000310b401007387 */ /* 0x000fe80000100a00 */
[----:B------:R-:W-:Y:S01]  /*ff20*/  STL.64 [R1+0x1410], R22 ;  /* 0x0014101601007387 */ /* 0x000fe20000100a00 */
[----:B--2---:R-:W-:-:S03]  /*ff30*/  IMAD.WIDE R44, R2, 0x4, R12 ;  /* 0x00000004022c7825 */ /* 0x004fc600078e020c */
[----:B------:R-:W-:Y:S01]  /*ff40*/  STL.64 [R1+0x1420], R152 ;  /* 0x0014209801007387 */ /* 0x000fe20000100a00 */
[----:B------:R-:W2:Y:S03]  /*ff50*/  LDC R13, c[0x0][0x230] ;  /* 0x00008c00ff0d7b82 */ /* 0x000ea60000000800 */
[----:B------:R-:W-:Y:S04]  /*ff60*/  STL.64 [R1+0x1418], R154 ;  /* 0x0014189a01007387 */ /* 0x000fe80000100a00 */
[----:B------:R-:W-:Y:S04]  /*ff70*/  STL.64 [R1+0x2e0], R52 ;  /* 0x0002e03401007387 */ /* 0x000fe80000100a00 */
[----:B------:R-:W-:Y:S01]  /*ff80*/  LDGSTS.E [R11+0x40000], desc[UR34][R52.64], !P2 ;  /* 0x40000000340b7fae */ /* 0x000fe2000d121862 */
[----:B------:R-:W-:-:S03]  /*ff90*/  VIADD R12, R157, 0xffffff75 ;  /* 0xffffff759d0c7836 */ /* 0x000fc60000000000 */
[----:B------:R3:W-:Y:S04]  /*ffa0*/  STL.64 [R1+0x2d0], R44 ;  /* 0x0002d02c01007387 */ /* 0x0007e80000100a00 */
[----:B------:R3:W-:Y:S04]  /*ffb0*/  LDGSTS.E [R11+0x44000], desc[UR34][R44.64], !P2 ;  /* 0x440000002c0b7fae */ /* 0x0007e8000d121862 */
[----:B------:R4:W-:Y:S04]  /*ffc0*/  STL.64 [R1+0x2c0], R32 ;  /* 0x0002c02001007387 */ /* 0x0009e80000100a00 */
[----:B------:R4:W-:Y:S04]  /*ffd0*/  LDGSTS.E [R11+0x48000], desc[UR34][R32.64], !P2 ;  /* 0x48000000200b7fae */ /* 0x0009e8000d121862 */
[----:B------:R1:W-:Y:S01]  /*ffe0*/  STL.64 [R1+0x2b0], R34 ;  /* 0x0002b02201007387 */ /* 0x0003e20000100a00 */
[----:B---3--:R-:W-:-:S03]  /*fff0*/  IMAD.WIDE R44, R2, 0x4, R60 ;  /* 0x00000004022c7825 */ /* 0x008fc600078e023c */
[----:B------:R1:W-:Y:S01]  /*10000*/  LDGSTS.E [R11+0x4c000], desc[UR34][R34.64], !P2 ;  /* 0x4c000000220b7fae */ /* 0x0003e2000d121862 */
[----:B----4-:R-:W-:-:S03]  /*10010*/  IMAD.WIDE R32, R2, 0x4, R40 ;  /* 0x0000000402207825 */ /* 0x010fc600078e0228 */
[----:B------:R-:W-:Y:S01]  /*10020*/  STL.64 [R1+0x2a0], R44 ;  /* 0x0002a02c01007387 */ /* 0x000fe20000100a00 */
[----:B------:R-:W-:Y:S01]  /*10030*/  ISETP.GE.U32.AND P2, PT, R12, 0x7fffff56, PT ;  /* 0x7fffff560c00780c */ /* 0x000fe20003f46070 */
[C---:B------:R-:W-:Y:S02]  /*10040*/  IMAD.WIDE R22, R2.reuse, 0x4, R42 ;  /* 0x0000000402167825 */ /* 0x040fe400078e022a */
[----:B------:R-:W-:Y:S02]  /*10050*/  LDGSTS.E [R11+0x40004], desc[UR34][R44.64], !P3 ;  /* 0x400040002c0b7fae */ /* 0x000fe4000d921862 */
[----:B-1----:R-:W-:-:S04]  /*10060*/  IMAD.WIDE R34, R2, 0x4, R38 ;  /* 0x0000000402227825 */ /* 0x002fc800078e0226 */
[----:B------:R-:W-:Y:S01]  /*10070*/  VIADD R12, R37, 0xffffff74 ;  /* 0xffffff74250c7836 */ /* 0x000fe20000000000 */
[----:B------:R1:W-:Y:S01]  /*10080*/  STL.64 [R1+0x290], R34 ;  /* 0x0002902201007387 */ /* 0x0003e20000100a00 */
[----:B------:R-:W-:-:S03]  /*10090*/  IMAD.WIDE R40, R2, 0x4, R68 ;  /* 0x0000000402287825 */ /* 0x000fc600078e0244 */
[----:B------:R1:W-:Y:S01]  /*100a0*/  LDGSTS.E [R11+0x44004], desc[UR34][R34.64], !P3 ;  /* 0x44004000220b7fae */ /* 0x0003e2000d921862 */
[----:B------:R-:W-:-:S03]  /*100b0*/  IMAD.WIDE R38, R2, 0x4, R46 ;  /* 0x0000000402267825 */ /* 0x000fc600078e022e */
[----:B------:R3:W-:Y:S04]  /*100c0*/  STL.64 [R1+0x280], R32 ;  /* 0x0002802001007387 */ /* 0x0007e80000100a00 */
[----:B------:R3:W-:Y:S04]  /*100d0*/  LDGSTS.E [R11+0x48004], desc[UR34][R32.64], !P3 ;  /* 0x48004000200b7fae */ /* 0x0007e8000d921862 */
[----:B------:R4:W-:Y:S01]  /*100e0*/  STL.64 [R1+0x270], R22 ;  /* 0x0002701601007387 */ /* 0x0009e20000100a00 */
[----:B-1----:R-:W-:-:S03]  /*100f0*/  IMAD.WIDE R34, R2, 0x4, R48 ;  /* 0x0000000402227825 */ /* 0x002fc600078e0230 */
[----:B------:R4:W-:Y:S01]  /*10100*/  LDGSTS.E [R11+0x4c004], desc[UR34][R22.64], !P3 ;  /* 0x4c004000160b7fae */ /* 0x0009e2000d921862 */
[----:B---3--:R-:W1:Y:S01]  /*10110*/  LDC R33, c[0x0][0x230] ;  /* 0x00008c00ff217b82 */ /* 0x008e620000000800 */
[----:B------:R-:W-:Y:S01]  /*10120*/  ISETP.GE.U32.AND P3, PT, R12, 0x7fffff55, PT ;  /* 0x7fffff550c00780c */ /* 0x000fe20003f66070 */
[----:B------:R-:W-:Y:S01]  /*10130*/  VIADD R12, R36, 0xffffff73 ;  /* 0xffffff73240c7836 */ /* 0x000fe20000000000 */
[----:B------:R-:W-:Y:S04]  /*10140*/  LDGSTS.E [R11+0x40008], desc[UR34][R40.64], !P5 ;  /* 0x40008000280b7fae */ /* 0x000fe8000e921862 */
[----:B------:R3:W-:Y:S01]  /*10150*/  LDGSTS.E [R11+0x44008], desc[UR34][R38.64], !P5 ;  /* 0x44008000260b7fae */ /* 0x0007e2000e921862 */
[----:B----4-:R-:W-:Y:S01]  /*10160*/  IMAD.WIDE R22, R2, 0x4, R50 ;  /* 0x0000000402167825 */ /* 0x010fe200078e0232 */
[----:B------:R-:W4:Y:S02]  /*10170*/  LDC R32, c[0x0][0x230] ;  /* 0x00008c00ff207b82 */ /* 0x000f240000000800 */
[----:B------:R3:W-:Y:S04]  /*10180*/  LDGSTS.E [R11+0x48008], desc[UR34][R34.64], !P5 ;  /* 0x48008000220b7fae */ /* 0x0007e8000e921862 */
[----:B------:R3:W-:Y:S01]  /*10190*/  LDGSTS.E [R11+0x4c008], desc[UR34][R22.64], !P5 ;  /* 0x4c008000160b7fae */ /* 0x0007e2000e921862 */
[----:B------:R-:W-:Y:S01]  /*101a0*/  ISETP.GE.U32.AND P5, PT, R12, 0x7fffff54, PT ;  /* 0x7fffff540c00780c */ /* 0x000fe20003fa6070 */
[----:B--2---:R-:W-:-:S02]  /*101b0*/  VIADD R12, R13, 0xffffff72 ;  /* 0xffffff720d0c7836 */ /* 0x004fc40000000000 */
[----:B------:R-:W-:Y:S01]  /*101c0*/  STL.64 [R1+0x260], R40 ;  /* 0x0002602801007387 */ /* 0x000fe20000100a00 */
[----:B------:R-:W2:Y:S01]  /*101d0*/  LDC R13, c[0x0][0x230] ;  /* 0x00008c00ff0d7b82 */ /* 0x000ea20000000800 */
[C---:B------:R-:W-:Y:S02]  /*101e0*/  IMAD.WIDE R36, R2.reuse, 0x4, R54 ;  /* 0x0000000402247825 */ /* 0x040fe400078e0236 */
[----:B------:R3:W-:Y:S04]  /*101f0*/  STL.64 [R1+0x250], R38 ;  /* 0x0002502601007387 */ /* 0x0007e80000100a00 */
[----:B------:R3:W-:Y:S01]  /*10200*/  STL.64 [R1+0x240], R34 ;  /* 0x0002402201007387 */ /* 0x0007e20000100a00 */
[C---:B------:R-:W-:Y:S01]  /*10210*/  IMAD.WIDE R248, R2.reuse, 0x4, R174 ;  /* 0x0000000402f87825 */ /* 0x040fe200078e02ae */
[----:B------:R-:W2:Y:S02]  /*10220*/  LDC R54, c[0x0][0x230] ;  /* 0x00008c00ff367b82 */ /* 0x000ea40000000800 */
[----:B------:R1:W-:Y:S01]  /*10230*/  STL.64 [R1+0x230], R22 ;  /* 0x0002301601007387 */ /* 0x0003e20000100a00 */
[----:B---3--:R-:W-:-:S04]  /*10240*/  IMAD.WIDE R38, R2, 0x4, R76 ;  /* 0x0000000402267825 */ /* 0x008fc800078e024c */
[C---:B------:R-:W-:Y:S01]  /*10250*/  IMAD.WIDE R34, R2.reuse, 0x4, R56 ;  /* 0x0000000402227825 */ /* 0x040fe200078e0238 */
[----:B------:R3:W-:Y:S03]  /*10260*/  STL.64 [R1+0x220], R38 ;  /* 0x0002202601007387 */ /* 0x0007e60000100a00 */
[C---:B-1----:R-:W-:Y:S01]  /*10270*/  IMAD.WIDE R22, R2.reuse, 0x4, R58 ;  /* 0x0000000402167825 */ /* 0x042fe200078e023a */
[----:B------:R3:W-:Y:S04]  /*10280*/  LDGSTS.E [R11+0x4000c], desc[UR34][R38.64], !P6 ;  /* 0x4000c000260b7fae */ /* 0x0007e8000f121862 */
[----:B------:R1:W-:Y:S04]  /*10290*/  STL.64 [R1+0x210], R36 ;  /* 0x0002102401007387 */ /* 0x0003e80000100a00 */
[----:B------:R1:W-:Y:S01]  /*102a0*/  LDGSTS.E [R11+0x4400c], desc[UR34][R36.64], !P6 ;  /* 0x4400c000240b7fae */ /* 0x0003e2000f121862 */
[----:B---3--:R-:W-:-:S03]  /*102b0*/  IMAD.WIDE R38, R2, 0x4, R84 ;  /* 0x0000000402267825 */ /* 0x008fc600078e0254 */
[----:B------:R3:W-:Y:S04]  /*102c0*/  STL.64 [R1+0x200], R34 ;  /* 0x0002002201007387 */ /* 0x0007e80000100a00 */
[----:B------:R3:W-:Y:S01]  /*102d0*/  LDGSTS.E [R11+0x4800c], desc[UR34][R34.64], !P6 ;  /* 0x4800c000220b7fae */ /* 0x0007e2000f121862 */
[----:B-1----:R-:W-:-:S03]  /*102e0*/  IMAD.WIDE R36, R2, 0x4, R62 ;  /* 0x0000000402247825 */ /* 0x002fc600078e023e */
[----:B------:R1:W-:Y:S01]  /*102f0*/  STL.64 [R1+0x1f0], R22 ;  /* 0x0001f01601007387 */ /* 0x0003e20000100a00 */
[----:B------:R-:W2:Y:S03]  /*10300*/  LDC R63, c[0x0][0x230] ;  /* 0x00008c00ff3f7b82 */ /* 0x000ea60000000800 */
[----:B------:R1:W-:Y:S01]  /*10310*/  LDGSTS.E [R11+0x4c00c], desc[UR34][R22.64], !P6 ;  /* 0x4c00c000160b7fae */ /* 0x0003e2000f121862 */
[----:B------:R-:W-:Y:S01]  /*10320*/  ISETP.GE.U32.AND P6, PT, R12, 0x7fffff53, PT ;  /* 0x7fffff530c00780c */ /* 0x000fe20003fc6070 */
[----:B------:R-:W-:Y:S02]  /*10330*/  VIADD R12, R33, 0xffffff71 ;  /* 0xffffff71210c7836 */ /* 0x000fe40000000000 */
[C---:B---3--:R-:W-:Y:S01]  /*10340*/  IMAD.WIDE R34, R2.reuse, 0x4, R64 ;  /* 0x0000000402227825 */ /* 0x048fe200078e0240 */
[----:B------:R3:W-:Y:S01]  /*10350*/  STL.64 [R1+0x1e0], R38 ;  /* 0x0001e02601007387 */ /* 0x0007e20000100a00 */
[----:B------:R-:W2:Y:S03]  /*10360*/  LDC R33, c[0x0][0x230] ;  /* 0x00008c00ff217b82 */ /* 0x000ea60000000800 */
[----:B------:R3:W-:Y:S01]  /*10370*/  LDGSTS.E [R10+0x40000], desc[UR34][R38.64], !P0 ;  /* 0x40000000260a7fae */ /* 0x0007e2000c121862 */
[----:B-1----:R-:W-:-:S03]  /*10380*/  IMAD.WIDE R22, R2, 0x4, R66 ;  /* 0x0000000402167825 */ /* 0x002fc600078e0242 */
[----:B------:R1:W-:Y:S04]  /*10390*/  STL.64 [R1+0x1d0], R36 ;  /* 0x0001d02401007387 */ /* 0x0003e80000100a00 */
[----:B------:R1:W-:Y:S01]  /*103a0*/  LDGSTS.E [R10+0x44000], desc[UR34][R36.64], !P0 ;  /* 0x44000000240a7fae */ /* 0x0003e2000c121862 */
[----:B---3--:R-:W-:-:S03]  /*103b0*/  IMAD.WIDE R38, R2, 0x4, R92 ;  /* 0x0000000402267825 */ /* 0x008fc600078e025c */
[----:B------:R3:W-:Y:S04]  /*103c0*/  STL.64 [R1+0x1c8], R34 ;  /* 0x0001c82201007387 */ /* 0x0007e80000100a00 */
[----:B------:R3:W-:Y:S01]  /*103d0*/  LDGSTS.E [R10+0x48000], desc[UR34][R34.64], !P0 ;  /* 0x48000000220a7fae */ /* 0x0007e2000c121862 */
[----:B-1----:R-:W-:-:S03]  /*103e0*/  IMAD.WIDE R36, R2, 0x4, R70 ;  /* 0x0000000402247825 */ /* 0x002fc600078e0246 */
[----:B------:R1:W-:Y:S04]  /*103f0*/  STL.64 [R1+0x1c0], R22 ;  /* 0x0001c01601007387 */ /* 0x0003e80000100a00 */
[----:B------:R1:W-:Y:S01]  /*10400*/  LDGSTS.E [R10+0x4c000], desc[UR34][R22.64], !P0 ;  /* 0x4c000000160a7fae */ /* 0x0003e2000c121862 */
[----:B------:R-:W-:Y:S01]  /*10410*/  ISETP.GE.U32.AND P0, PT, R12, 0x7fffff52, PT ;  /* 0x7fffff520c00780c */ /* 0x000fe20003f06070 */
[----:B----4-:R-:W-:Y:S02]  /*10420*/  VIADD R12, R32, 0xffffff70 ;  /* 0xffffff70200c7836 */ /* 0x010fe40000000000 */
[C---:B---3--:R-:W-:Y:S01]  /*10430*/  IMAD.WIDE R34, R2.reuse, 0x4, R72 ;  /* 0x0000000402227825 */ /* 0x048fe200078e0248 */
[----:B------:R3:W-:Y:S01]  /*10440*/  LDGSTS.E [R10+0x40004], desc[UR34][R38.64], !P1 ;  /* 0x40004000260a7fae */ /* 0x0007e2000c921862 */
[----:B------:R-:W4:Y:S03]  /*10450*/  LDC R32, c[0x0][0x230] ;  /* 0x00008c00ff207b82 */ /* 0x000f260000000800 */
[----:B------:R3:W-:Y:S01]  /*10460*/  LDGSTS.E [R10+0x44004], desc[UR34][R36.64], !P1 ;  /* 0x44004000240a7fae */ /* 0x0007e2000c921862 */
[----:B-1----:R-:W-:-:S03]  /*10470*/  IMAD.WIDE R22, R2, 0x4, R74 ;  /* 0x0000000402167825 */ /* 0x002fc600078e024a */
[----:B------:R1:W-:Y:S04]  /*10480*/  LDGSTS.E [R10+0x48004], desc[UR34][R34.64], !P1 ;  /* 0x48004000220a7fae */ /* 0x0003e8000c921862 */
[----:B------:R1:W-:Y:S01]  /*10490*/  LDGSTS.E [R10+0x4c004], desc[UR34][R22.64], !P1 ;  /* 0x4c004000160a7fae */ /* 0x0003e2000c921862 */
[----:B------:R-:W-:Y:S01]  /*104a0*/  ISETP.GE.U32.AND P1, PT, R12, 0x7fffff51, PT ;  /* 0x7fffff510c00780c */ /* 0x000fe20003f26070 */
[----:B--2---:R-:W-:Y:S02]  /*104b0*/  VIADD R12, R13, 0xffffff6f ;  /* 0xffffff6f0d0c7836 */ /* 0x004fe40000000000 */
[----:B------:R3:W-:Y:S01]  /*104c0*/  STL.64 [R1+0x1b8], R38 ;  /* 0x0001b82601007387 */ /* 0x0007e20000100a00 */
[----:B------:R-:W2:Y:S03]  /*104d0*/  LDC R13, c[0x0][0x230] ;  /* 0x00008c00ff0d7b82 */ /* 0x000ea60000000800 */
[----:B------:R1:W-:Y:S04]  /*104e0*/  STL.64 [R1+0x1b0], R36 ;  /* 0x0001b02401007387 */ /* 0x0003e80000100a00 */
[----:B------:R1:W-:Y:S01]  /*104f0*/  STL.64 [R1+0x1a8], R34 ;  /* 0x0001a82201007387 */ /* 0x0003e20000100a00 */
[----:B---3--:R-:W-:-:S03]  /*10500*/  IMAD.WIDE R38, R2, 0x4, R100 ;  /* 0x0000000402267825 */ /* 0x008fc600078e0264 */
[----:B------:R3:W-:Y:S01]  /*10510*/  STL.64 [R1+0x1a0], R22 ;  /* 0x0001a01601007387 */ /* 0x0007e20000100a00 */
[----:B-1----:R-:W-:-:S03]  /*10520*/  IMAD.WIDE R36, R2, 0x4, R78 ;  /* 0x0000000402247825 */ /* 0x002fc600078e024e */
[----:B------:R1:W-:Y:S01]  /*10530*/  STL.64 [R1+0x198], R38 ;  /* 0x0001982601007387 */ /* 0x0003e20000100a00 */
[----:B------:R-:W-:-:S03]  /*10540*/  IMAD.WIDE R34, R2, 0x4, R80 ;  /* 0x0000000402227825 */ /* 0x000fc600078e0250 */
[----:B------:R1:W-:Y:S01]  /*10550*/  LDGSTS.E [R10+0x40008], desc[UR34][R38.64], !P2 ;  /* 0x40008000260a7fae */ /* 0x0003e2000d121862 */
[----:B---3--:R-:W-:-:S03]  /*10560*/  IMAD.WIDE R22, R2, 0x4, R82 ;  /* 0x0000000402167825 */ /* 0x008fc600078e0252 */
[----:B------:R3:W-:Y:S04]  /*10570*/  STL.64 [R1+0x190], R36 ;  /* 0x0001902401007387 */ /* 0x0007e80000100a00 */
        /* <DEDUP_REMOVED lines=11> */
[----:B------:R-:W-:Y:S02]  /*10630*/  VIADD R12, R33, 0xffffff6e ;  /* 0xffffff6e210c7836 */ /* 0x000fe40000000000 */
[----:B------:R-:W2:Y:S01]  /*10640*/  LDC R33, c[0x0][0x230] ;  /* 0x00008c00ff217b82 */ /* 0x000ea20000000800 */
[C---:B---3--:R-:W-:Y:S01]  /*10650*/  IMAD.WIDE R22, R2.reuse, 0x4, R90 ;  /* 0x0000000402167825 */ /* 0x048fe200078e025a */
        /* <DEDUP_REMOVED lines=9> */
[----:B------:R-:W-:Y:S01]  /*106f0*/  STL.64 [R1+0x1428], R10 ;  /* 0x0014280a01007387 */ /* 0x000fe20000100a00 */
[----:B------:R-:W-:-:S03]  /*10700*/  ISETP.GE.U32.AND P3, PT, R12, 0x7fffff4f, PT ;  /* 0x7fffff4f0c00780c */ /* 0x000fc60003f66070 */
[----:B------:R-:W-:Y:S01]  /*10710*/  STL.64 [R1+0x158], R38 ;  /* 0x0001582601007387 */ /* 0x000fe20000100a00 */
[----:B----4-:R-:W-:Y:S02]  /*10720*/  VIADD R12, R32, 0xffffff6d ;  /* 0xffffff6d200c7836 */ /* 0x010fe40000000000 */
[----:B------:R-:W1:Y:S01]  /*10730*/  LDC R32, c[0x0][0x230] ;  /* 0x00008c00ff207b82 */ /* 0x000e620000000800 */
[C---:B---3--:R-:W-:Y:S01]  /*10740*/  IMAD.WIDE R22, R2.reuse, 0x4, R98 ;  /* 0x0000000402167825 */ /* 0x048fe200078e0262 */
[----:B------:R-:W-:Y:S04]  /*10750*/  LDGSTS.E [R9+0x40000], desc[UR34][R38.64], !P5 ;  /* 0x4000000026097fae */ /* 0x000fe8000e921862 */
[----:B------:R3:W-:Y:S04]  /*10760*/  STL.64 [R1+0x150], R36 ;  /* 0x0001502401007387 */ /* 0x0007e80000100a00 */
[----:B------:R3:W-:Y:S04]  /*10770*/  LDGSTS.E [R9+0x44000], desc[UR34][R36.64], !P5 ;  /* 0x4400000024097fae */ /* 0x0007e8000e921862 */
[----:B------:R4:W-:Y:S04]  /*10780*/  STL.64 [R1+0x148], R34 ;  /* 0x0001482201007387 */ /* 0x0009e80000100a00 */
[----:B------:R4:W-:Y:S01]  /*10790*/  LDGSTS.E [R9+0x48000], desc[UR34][R34.64], !P5 ;  /* 0x4800000022097fae */ /* 0x0009e2000e921862 */
[----:B---3--:R-:W-:-:S03]  /*107a0*/  IMAD.WIDE R36, R2, 0x4, R124 ;  /* 0x0000000402247825 */ /* 0x008fc600078e027c */
[----:B------:R3:W-:Y:S04]  /*107b0*/  STL.64 [R1+0x140], R22 ;  /* 0x0001401601007387 */ /* 0x0007e80000100a00 */
[----:B------:R3:W-:Y:S01]  /*107c0*/  LDGSTS.E [R9+0x4c000], desc[UR34][R22.64], !P5 ;  /* 0x4c00000016097fae */ /* 0x0007e2000e921862 */
[----:B----4-:R-:W-:Y:S01]  /*107d0*/  IMAD.WIDE R34, R2, 0x4, R102 ;  /* 0x0000000402227825 */ /* 0x010fe200078e0266 */
[----:B------:R-:W-:Y:S02]  /*107e0*/  ISETP.GE.U32.AND P5, PT, R12, 0x7fffff4e, PT ;  /* 0x7fffff4e0c00780c */ /* 0x000fe40003fa6070 */
[----:B------:R4:W-:Y:S01]  /*107f0*/  STL.64 [R1+0x138], R36 ;  /* 0x0001382401007387 */ /* 0x0009e20000100a00 */
[----:B------:R-:W-:-:S03]  /*10800*/  IMAD.WIDE R10, R2, 0x4, R106 ;  /* 0x00000004020a7825 */ /* 0x000fc600078e026a */
[----:B------:R4:W-:Y:S01]  /*10810*/  LDGSTS.E [R9+0x40004], desc[UR34][R36.64], !P6 ;  /* 0x4000400024097fae */ /* 0x0009e2000f121862 */
[----:B---3--:R-:W-:-:S03]  /*10820*/  IMAD.WIDE R22, R2, 0x4, R104 ;  /* 0x0000000402167825 */ /* 0x008fc600078e0268 */
[----:B------:R3:W-:Y:S01]  /*10830*/  STL.64 [R1+0x130], R34 ;  /* 0x0001302201007387 */ /* 0x0007e20000100a00 */
[----:B--2---:R-:W-:-:S03]  /*10840*/  VIADD R12, R13, 0xffffff6c ;  /* 0xffffff6c0d0c7836 */ /* 0x004fc60000000000 */
[----:B------:R3:W-:Y:S01]  /*10850*/  LDGSTS.E [R9+0x44004], desc[UR34][R34.64], !P6 ;  /* 0x4400400022097fae */ /* 0x0007e2000f121862 */
[----:B------:R-:W2:Y:S01]  /*10860*/  LDC R13, c[0x0][0x230] ;  /* 0x00008c00ff0d7b82 */ /* 0x000ea20000000800 */
[C---:B----4-:R-:W-:Y:S02]  /*10870*/  IMAD.WIDE R36, R2.reuse, 0x4, R132 ;  /* 0x0000000402247825 */ /* 0x050fe400078e0284 */
        /* <DEDUP_REMOVED lines=10> */
[----:B---3--:R-:W-:Y:S01]  /*10920*/  IMAD.WIDE R10, R2, 0x4, R114 ;  /* 0x00000004020a7825 */ /* 0x008fe200078e0272 */
[----:B------:R-:W-:-:S03]  /*10930*/  ISETP.GE.U32.AND P6, PT, R12, 0x7fffff4d, PT ;  /* 0x7fffff4d0c00780c */ /* 0x000fc60003fc6070 */
[C---:B------:R-:W-:Y:S01]  /*10940*/  IMAD.WIDE R38, R2.reuse, 0x4, R140 ;  /* 0x0000000402267825 */ /* 0x040fe200078e028c */
[----:B------:R3:W-:Y:S01]  /*10950*/  STL.64 [R1+0x108], R22 ;  /* 0x0001081601007387 */ /* 0x0007e20000100a00 */
[----:B----4-:R-:W4:Y:S02]  /*10960*/  LDC R34, c[0x0][0x230] ;  /* 0x00008c00ff227b82 */ /* 0x010f240000000800 */
[----:B------:R-:W-:Y:S01]  /*10970*/  VIADD R12, R33, 0xffffff6b ;  /* 0xffffff6b210c7836 */ /* 0x000fe20000000000 */
[----:B------:R3:W-:Y:S01]  /*10980*/  LDGSTS.E [R9+0x48008], desc[UR34][R22.64], !P0 ;  /* 0x4800800016097fae */ /* 0x0007e2000c121862 */
[----:B------:R-:W-:-:S03]  /*10990*/  IMAD.WIDE R36, R2, 0x4, R118 ;  /* 0x0000000402247825 */ /* 0x000fc600078e0276 */
[----:B------:R1:W-:Y:S01]  /*109a0*/  STL.64 [R1+0x100], R10 ;  /* 0x0001000a01007387 */ /* 0x0003e20000100a00 */
[----:B------:R-:W4:Y:S03]  /*109b0*/  LDC R33, c[0x0][0x230] ;  /* 0x00008c00ff217b82 */ /* 0x000f260000000800 */
[----:B------:R1:W-:Y:S01]  /*109c0*/  LDGSTS.E [R9+0x4c008], desc[UR34][R10.64], !P0 ;  /* 0x4c0080000a097fae */ /* 0x0003e2000c121862 */
[----:B------:R-:W-:Y:S01]  /*109d0*/  ISETP.GE.U32.AND P0, PT, R12, 0x7fffff4c, PT ;  /* 0x7fffff4c0c00780c */ /* 0x000fe20003f06070 */
[C---:B---3--:R-:W-:Y:S02]  /*109e0*/  IMAD.WIDE R22, R2.reuse, 0x4, R120 ;  /* 0x0000000402167825 */ /* 0x048fe400078e0278 */
[----:B------:R3:W-:Y:S04]  /*109f0*/  STL.64 [R1+0xf8], R38 ;  /* 0x0000f82601007387 */ /* 0x0007e80000100a00 */
[----:B------:R3:W-:Y:S01]  /*10a00*/  LDGSTS.E [R9+0x4000c], desc[UR34][R38.64], !P1 ;  /* 0x4000c00026097fae */ /* 0x0007e2000c921862 */
[----:B-1----:R-:W-:-:S03]  /*10a10*/  IMAD.WIDE R10, R2, 0x4, R122 ;  /* 0x00000004020a7825 */ /* 0x002fc600078e027a */
[----:B------:R1:W-:Y:S01]  /*10a20*/  STL.64 [R1+0xf0], R36 ;  /* 0x0000f02401007387 */ /* 0x0003e20000100a00 */
[----:B------:R-:W-:-:S03]  /*10a30*/  VIADD R12, R32, 0xffffff6a ;  /* 0xffffff6a200c7836 */ /* 0x000fc60000000000 */
[----:B------:R1:W-:Y:S01]  /*10a40*/  LDGSTS.E [R9+0x4400c], desc[UR34][R36.64], !P1 ;  /* 0x4400c00024097fae */ /* 0x0003e2000c921862 */
[----:B------:R-:W4:Y:S01]  /*10a50*/  LDC R32, c[0x0][0x230] ;  /* 0x00008c00ff207b82 */ /* 0x000f220000000800 */
[C---:B---3--:R-:W-:Y:S02]  /*10a60*/  IMAD.WIDE R38, R2.reuse, 0x4, R148 ;  /* 0x0000000402267825 */ /* 0x048fe400078e0294 */
[----:B------:R3:W-:Y:S04]  /*10a70*/  STL.64 [R1+0xe8], R22 ;  /* 0x0000e81601007387 */ /* 0x0007e80000100a00 */
[----:B------:R3:W-:Y:S01]  /*10a80*/  LDGSTS.E [R9+0x4800c], desc[UR34][R22.64], !P1 ;  /* 0x4800c00016097fae */ /* 0x0007e2000c921862 */
[----:B-1----:R-:W-:-:S03]  /*10a90*/  IMAD.WIDE R36, R2, 0x4, R126 ;  /* 0x0000000402247825 */ /* 0x002fc600078e027e */
[----:B------:R1:W-:Y:S04]  /*10aa0*/  STL.64 [R1+0xe0], R10 ;  /* 0x0000e00a01007387 */ /* 0x0003e80000100a00 */
[----:B------:R1:W-:Y:S01]  /*10ab0*/  LDGSTS.E [R9+0x4c00c], desc[UR34][R10.64], !P1 ;  /* 0x4c00c0000a097fae */ /* 0x0003e2000c921862 */
[----:B------:R-:W-:Y:S01]  /*10ac0*/  ISETP.GE.U32.AND P1, PT, R12, 0x7fffff4b, PT ;  /* 0x7fffff4b0c00780c */ /* 0x000fe20003f26070 */
[C---:B---3--:R-:W-:Y:S02]  /*10ad0*/  IMAD.WIDE R22, R2.reuse, 0x4, R128 ;  /* 0x0000000402167825 */ /* 0x048fe400078e0280 */
[----:B------:R3:W-:Y:S04]  /*10ae0*/  STL.64 [R1+0xd8], R38 ;  /* 0x0000d82601007387 */ /* 0x0007e80000100a00 */
[----:B------:R3:W-:Y:S01]  /*10af0*/  LDGSTS.E [R8+0x40000], desc[UR34][R38.64], !P2 ;  /* 0x4000000026087fae */ /* 0x0007e2000d121862 */
[----:B-1----:R-:W-:-:S03]  /*10b00*/  IMAD.WIDE R10, R2, 0x4, R130 ;  /* 0x00000004020a7825 */ /* 0x002fc600078e0282 */
[----:B------:R1:W-:Y:S01]  /*10b10*/  STL.64 [R1+0xd0], R36 ;  /* 0x0000d02401007387 */ /* 0x0003e20000100a00 */
[----:B--2---:R-:W-:-:S03]  /*10b20*/  VIADD R12, R13, 0xffffff69 ;  /* 0xffffff690d0c7836 */ /* 0x004fc60000000000 */
[----:B------:R1:W-:Y:S01]  /*10b30*/  LDGSTS.E [R8+0x44000], desc[UR34][R36.64], !P2 ;  /* 0x4400000024087fae */ /* 0x0003e2000d121862 */
[----:B------:R-:W2:Y:S01]  /*10b40*/  LDC R13, c[0x0][0x230] ;  /* 0x00008c00ff0d7b82 */ /* 0x000ea20000000800 */
        /* <DEDUP_REMOVED lines=8> */
[----:B------:R-:W-:Y:S04]  /*10bd0*/  STL.64 [R1+0xb0], R38 ;  /* 0x0000b02601007387 */ /* 0x000fe80000100a00 */
[----:B------:R-:W-:Y:S01]  /*10be0*/  LDGSTS.E [R8+0x40004], desc[UR34][R38.64], !P3 ;  /* 0x4000400026087fae */ /* 0x000fe2000d921862 */
[----:B-1----:R-:W-:-:S03]  /*10bf0*/  IMAD.WIDE R10, R2, 0x4, R138 ;  /* 0x00000004020a7825 */ /* 0x002fc600078e028a */
[----:B------:R1:W-:Y:S01]  /*10c00*/  STL.64 [R1+0xa0], R36 ;  /* 0x0000a02401007387 */ /* 0x0003e20000100a00 */
[----:B----4-:R-:W-:-:S03]  /*10c10*/  VIADD R12, R34, 0xffffff68 ;  /* 0xffffff68220c7836 */ /* 0x010fc60000000000 */
[----:B------:R1:W-:Y:S01]  /*10c20*/  LDGSTS.E [R8+0x44004], desc[UR34][R36.64], !P3 ;  /* 0x4400400024087fae */ /* 0x0003e2000d921862 */
[----:B------:R-:W-:-:S03]  /*10c30*/  IMAD.WIDE R34, R2, 0x4, R142 ;  /* 0x0000000402227825 */ /* 0x000fc600078e028e */
[----:B------:R3:W-:Y:S04]  /*10c40*/  STL.64 [R1+0x90], R22 ;  /* 0x0000901601007387 */ /* 0x0007e80000100a00 */
        /* <DEDUP_REMOVED lines=15> */
[----:B-1----:R-:W1:Y:S03]  /*10d40*/  LDC R34, c[0x0][0x230] ;  /* 0x00008c00ff227b82 */ /* 0x002e660000000800 */
[----:B------:R4:W-:Y:S01]  /*10d50*/  LDGSTS.E [R8+0x4c008], desc[UR34][R10.64], !P5 ;  /* 0x4c0080000a087fae */ /* 0x0009e2000e921862 */
[----:B---3--:R-:W-:-:S03]  /*10d60*/  IMAD.WIDE R22, R2, 0x4, R158 ;  /* 0x0000000402167825 */ /* 0x008fc600078e029e */
[----:B------:R3:W-:Y:S04]  /*10d70*/  STL.64 [R1+0x30], R38 ;  /* 0x0000302601007387 */ /* 0x0007e80000100a00 */
[----:B------:R1:W-:Y:S01]  /*10d80*/  STL.64 [R1+0x20], R36 ;  /* 0x0000202401007387 */ /* 0x0003e20000100a00 */
[----:B----4-:R-:W-:-:S03]  /*10d90*/  IMAD.WIDE R10, R2, 0x4, R160 ;  /* 0x00000004020a7825 */ /* 0x010fc600078e02a0 */
[----:B------:R-:W-:Y:S04]  /*10da0*/  STL.64 [R1+0x10], R22 ;  /* 0x0000101601007387 */ /* 0x000fe80000100a00 */
[----:B------:R-:W-:Y:S04]  /*10db0*/  STL.64 [R1], R10 ;  /* 0x0000000a01007387 */ /* 0x000fe80000100a00 */
[----:B------:R-:W4:Y:S04]  /*10dc0*/  LDL.LU.64 R192, [R1+0x8] ;  /* 0x0000080001c07983 */ /* 0x000f280000300a00 */
[----:B------:R-:W4:Y:S04]  /*10dd0*/  LDL.LU.64 R184, [R1+0x18] ;  /* 0x0000180001b87983 */ /* 0x000f280000300a00 */
[----:B------:R-:W4:Y:S04]  /*10de0*/  LDL.LU.64 R198, [R1+0x28] ;  /* 0x0000280001c67983 */ /* 0x000f280000300a00 */
[----:B------:R-:W4:Y:S01]  /*10df0*/  LDL.LU.64 R196, [R1+0x38] ;  /* 0x0000380001c47983 */ /* 0x000f220000300a00 */
[----:B------:R-:W-:Y:S01]  /*10e00*/  ISETP.GE.U32.AND P3, PT, R12, 0x7fffff49, PT ;  /* 0x7fffff490c00780c */ /* 0x000fe20003f66070 */
[----:B------:R-:W-:-:S02]  /*10e10*/  VIADD R12, R33, 0xffffff67 ;  /* 0xffffff67210c7836 */ /* 0x000fc40000000000 */
[----:B------:R-:W1:Y:S01]  /*10e20*/  LDC R33, c[0x0][0x230] ;  /* 0x00008c00ff217b82 */ /* 0x000e620000000800 */
[----:B------:R3:W-:Y:S02]  /*10e30*/  LDGSTS.E [R8+0x4000c], desc[UR34][R38.64], !P6 ;  /* 0x4000c00026087fae */ /* 0x0007e4000f121862 */
[----:B------:R-:W-:Y:S01]  /*10e40*/  ISETP.GE.U32.AND P5, PT, R12, 0x7fffff48, PT ;  /* 0x7fffff480c00780c */ /* 0x000fe20003fa6070 */
[----:B------:R-:W-:Y:S01]  /*10e50*/  VIADD R12, R32, 0xffffff66 ;  /* 0xffffff66200c7836 */ /* 0x000fe20000000000 */
[----:B------:R1:W-:Y:S01]  /*10e60*/  LDGSTS.E [R8+0x4400c], desc[UR34][R36.64], !P6 ;  /* 0x4400c00024087fae */ /* 0x0003e2000f121862 */
[----:B------:R-:W-:-:S03]  /*10e70*/  IMAD.WIDE R244, R2, 0x4, R164 ;  /* 0x0000000402f47825 */ /* 0x000fc600078e02a4 */
[----:B------:R-:W-:Y:S01]  /*10e80*/  LDGSTS.E [R8+0x4800c], desc[UR34][R22.64], !P6 ;  /* 0x4800c00016087fae */ /* 0x000fe2000f121862 */
[----:B------:R-:W-:-:S03]  /*10e90*/  IMAD.WIDE R240, R2, 0x4, R166 ;  /* 0x0000000402f07825 */ /* 0x000fc600078e02a6 */
[----:B------:R-:W-:Y:S01]  /*10ea0*/  LDGSTS.E [R8+0x4c00c], desc[UR34][R10.64], !P6 ;  /* 0x4c00c0000a087fae */ /* 0x000fe2000f121862 */
[----:B------:R-:W-:Y:S01]  /*10eb0*/  ISETP.GE.U32.AND P6, PT, R12, 0x7fffff47, PT ;  /* 0x7fffff470c00780c */ /* 0x000fe20003fc6070 */
[C---:B------:R-:W-:Y:S01]  /*10ec0*/  IMAD.WIDE R236, R2.reuse, 0x4, R168 ;  /* 0x0000000402ec7825 */ /* 0x040fe200078e02a8 */
[----:B---3--:R-:W3:Y:S01]  /*10ed0*/  LDC R38, c[0x0][0x230] ;  /* 0x00008c00ff267b82 */ /* 0x008ee20000000800 */
[----:B------:R-:W-:Y:S02]  /*10ee0*/  LDGSTS.E [R7+0x40000], desc[UR34][R248.64], !P0 ;  /* 0x40000000f8077fae */ /* 0x000fe4000c121862 */
[----:B--2---:R-:W-:Y:S02]  /*10ef0*/  VIADD R12, R13, 0xffffff65 ;  /* 0xffffff650d0c7836 */ /* 0x004fe40000000000 */
[----:B------:R-:W-:Y:S04]  /*10f00*/  LDGSTS.E [R7+0x44000], desc[UR34][R244.64], !P0 ;  /* 0x44000000f4077fae */ /* 0x000fe8000c121862 */
[----:B------:R-:W-:Y:S01]  /*10f10*/  LDGSTS.E [R7+0x48000], desc[UR34][R240.64], !P0 ;  /* 0x48000000f0077fae */ /* 0x000fe2000c121862 */
[----:B------:R-:W-:-:S03]  /*10f20*/  IMAD.WIDE R14, R2, 0x4, R14 ;  /* 0x00000004020e7825 */ /* 0x000fc600078e020e */
[----:B------:R-:W-:Y:S01]  /*10f30*/  LDGSTS.E [R7+0x4c000], desc[UR34][R236.64], !P0 ;  /* 0x4c000000ec077fae */ /* 0x000fe2000c121862 */
[----:B------:R-:W-:Y:S01]  /*10f40*/  ISETP.GE.U32.AND P0, PT, R12, 0x7fffff46, PT ;  /* 0x7fffff460c00780c */ /* 0x000fe20003f06070 */
[C---:B------:R-:W-:Y:S01]  /*10f50*/  IMAD.WIDE R12, R2.reuse, 0x4, R176 ;  /* 0x00000004020c7825 */ /* 0x040fe200078e02b0 */
[----:B------:R-:W2:Y:S03]  /*10f60*/  S2R R252, SR_TID.X ;  /* 0x0000000000fc7919 */ /* 0x000ea60000002100 */
[C---:B------:R-:W-:Y:S01]  /*10f70*/  IMAD.WIDE R16, R2.reuse, 0x4, R16 ;  /* 0x0000000402107825 */ /* 0x040fe200078e0210 */
[----:B------:R-:W-:Y:S03]  /*10f80*/  LDGSTS.E [R7+0x40004], desc[UR34][R12.64], !P1 ;  /* 0x400040000c077fae */ /* 0x000fe6000c921862 */
[----:B------:R-:W-:Y:S01]  /*10f90*/  IMAD.WIDE R18, R2, 0x4, R18 ;  /* 0x0000000402127825 */ /* 0x000fe200078e0212 */
[----:B------:R-:W-:Y:S03]  /*10fa0*/  LDGSTS.E [R7+0x44004], desc[UR34][R14.64], !P1 ;  /* 0x440040000e077fae */ /* 0x000fe6000c921862 */
[----:B-1----:R-:W-:-:S02]  /*10fb0*/  VIADD R32, R34, 0xffffff64 ;  /* 0xffffff6422207836 */ /* 0x002fc40000000000 */
[C---:B------:R-:W-:Y:S01]  /*10fc0*/  IMAD.WIDE R20, R2.reuse, 0x4, R20 ;  /* 0x0000000402147825 */ /* 0x040fe200078e0214 */
[----:B------:R-:W-:Y:S03]  /*10fd0*/  LDGSTS.E [R7+0x48004], desc[UR34][R16.64], !P1 ;  /* 0x4800400010077fae */ /* 0x000fe6000c921862 */
[----:B------:R-:W-:Y:S01]  /*10fe0*/  IMAD.WIDE R24, R2, 0x4, R24 ;  /* 0x0000000402187825 */ /* 0x000fe200078e0218 */
[----:B------:R-:W-:Y:S01]  /*10ff0*/  LDGSTS.E [R7+0x4c004], desc[UR34][R18.64], !P1 ;  /* 0x4c00400012077fae */ /* 0x000fe2000c921862 */
[----:B------:R-:W-:Y:S02]  /*11000*/  ISETP.GE.U32.AND P1, PT, R32, 0x7fffff45, PT ;  /* 0x7fffff452000780c */ /* 0x000fe40003f26070 */
[C---:B------:R-:W-:Y:S01]  /*11010*/  IMAD.WIDE R26, R2.reuse, 0x4, R26 ;  /* 0x00000004021a7825 */ /* 0x040fe200078e021a */
[----:B------:R-:W-:Y:S03]  /*11020*/  LDGSTS.E [R7+0x40008], desc[UR34][R20.64], !P2 ;  /* 0x4000800014077fae */ /* 0x000fe6000d121862 */
[C---:B------:R-:W-:Y:S01]  /*11030*/  IMAD.WIDE R28, R2.reuse, 0x4, R28 ;  /* 0x00000004021c7825 */ /* 0x040fe200078e021c */
[----:B------:R-:W-:Y:S03]  /*11040*/  LDGSTS.E [R7+0x44008], desc[UR34][R24.64], !P2 ;  /* 0x4400800018077fae */ /* 0x000fe6000d121862 */
[----:B------:R-:W-:Y:S01]  /*11050*/  VIADD R32, R33, 0xffffff63 ;  /* 0xffffff6321207836 */ /* 0x000fe20000000000 */
[----:B------:R-:W-:Y:S01]  /*11060*/  LDGSTS.E [R7+0x48008], desc[UR34][R26.64], !P2 ;  /* 0x480080001a077fae */ /* 0x000fe2000d121862 */
[----:B------:R-:W-:-:S03]  /*11070*/  IMAD.WIDE R30, R2, 0x4, R30 ;  /* 0x00000004021e7825 */ /* 0x000fc600078e021e */
[----:B------:R-:W-:Y:S01]  /*11080*/  LDGSTS.E [R7+0x4c008], desc[UR34][R28.64], !P2 ;  /* 0x4c0080001c077fae */ /* 0x000fe2000d121862 */
[----:B------:R-:W-:Y:S01]  /*11090*/  ISETP.GE.U32.AND P2, PT, R32, 0x7fffff44, PT ;  /* 0x7fffff442000780c */ /* 0x000fe20003f46070 */
[C---:B------:R-:W-:Y:S02]  /*110a0*/  IMAD.WIDE R32, R2.reuse, 0x4, R234 ;  /* 0x0000000402207825 */ /* 0x040fe400078e02ea */
[----:B------:R-:W-:Y:S02]  /*110b0*/  LDGSTS.E [R7+0x4000c], desc[UR34][R30.64], !P3 ;  /* 0x4000c0001e077fae */ /* 0x000fe4000d921862 */
[C---:B------:R-:W-:Y:S02]  /*110c0*/  IMAD.WIDE R34, R2.reuse, 0x4, R238 ;  /* 0x0000000402227825 */ /* 0x040fe400078e02ee */
[----:B------:R-:W-:Y:S02]  /*110d0*/  LDGSTS.E [R7+0x4400c], desc[UR34][R32.64], !P3 ;  /* 0x4400c00020077fae */ /* 0x000fe4000d921862 */
[----:B------:R-:W-:-:S02]  /*110e0*/  IMAD.WIDE R36, R2, 0x4, R242 ;  /* 0x0000000402247825 */ /* 0x000fc400078e02f2 */
[----:B------:R-:W-:Y:S02]  /*110f0*/  LDGSTS.E [R7+0x4800c], desc[UR34][R34.64], !P3 ;  /* 0x4800c00022077fae */ /* 0x000fe4000d921862 */
[----:B---3--:R-:W-:Y:S02]  /*11100*/  VIADD R38, R38, 0xffffff62 ;  /* 0xffffff6226267836 */ /* 0x008fe40000000000 */
[----:B------:R-:W-:Y:S03]  /*11110*/  LDGSTS.E [R7+0x4c00c], desc[UR34][R36.64], !P3 ;  /* 0x4c00c00024077fae */ /* 0x000fe6000d921862 */
[----:B------:R-:W-:Y:S01]  /*11120*/  ISETP.GE.U32.AND P3, PT, R38, 0x7fffff43, PT ;  /* 0x7fffff432600780c */ /* 0x000fe20003f66070 */
[----:B------:R-:W-:Y:S01]  /*11130*/  IMAD.WIDE R38, R2, 0x4, R246 ;  /* 0x0000000402267825 */ /* 0x000fe200078e02f6 */
[----:B------:R-:W3:Y:S01]  /*11140*/  LDL.LU.64 R200, [R1+0x48] ;  /* 0x0000480001c87983 */ /* 0x000ee20000300a00 */
[----:B--2---:R-:W-:Y:S01]  /*11150*/  LOP3.LUT R252, R252, 0x1f, RZ, 0xc0, !PT ;  /* 0x0000001ffcfc7812 */ /* 0x004fe200078ec0ff */
[----:B------:R-:W1:Y:S01]  /*11160*/  LDC R247, c[0x0][0x230] ;  /* 0x00008c00fff77b82 */ /* 0x000e620000000800 */
[----:B------:R-:W-:Y:S01]  /*11170*/  VIADD R63, R63, 0xffffff60 ;  /* 0xffffff603f3f7836 */ /* 0x000fe20000000000 */
[----:B------:R-:W2:Y:S04]  /*11180*/  LDL.LU.64 R202, [R1+0x58] ;  /* 0x0000580001ca7983 */ /* 0x000ea80000300a00 */
[----:B------:R-:W2:Y:S01]  /*11190*/  LDL.LU.64 R190, [R1+0x68] ;  /* 0x0000680001be7983 */ /* 0x000ea20000300a00 */
[----:B----4-:R-:W-:-:S03]  /*111a0*/  IMAD.WIDE R42, R2, 0x4, R192 ;  /* 0x00000004022a7825 */ /* 0x010fc600078e02c0 */
[----:B------:R-:W-:Y:S01]  /*111b0*/  LDGSTS.E [R6+0x40000], desc[UR34][R38.64], !P5 ;  /* 0x4000000026067fae */ /* 0x000fe2000e921862 */
[----:B------:R-:W4:Y:S01]  /*111c0*/  LDC R246, c[0x0][0x230] ;  /* 0x00008c00fff67b82 */ /* 0x000f220000000800 */
[C---:B------:R-:W-:Y:S02]  /*111d0*/  IMAD.WIDE R44, R2.reuse, 0x4, R184 ;  /* 0x00000004022c7825 */ /* 0x040fe400078e02b8 */
[----:B------:R-:W4:Y:S02]  /*111e0*/  LDL.LU.64 R188, [R1+0x78] ;  /* 0x0000780001bc7983 */ /* 0x000f240000300a00 */
[----:B------:R-:W-:Y:S02]  /*111f0*/  IMAD.WIDE R46, R2, 0x4, R198 ;  /* 0x00000004022e7825 */ /* 0x000fe400078e02c6 */
[----:B------:R-:W-:Y:S04]  /*11200*/  LDGSTS.E [R6+0x44000], desc[UR34][R42.64], !P5 ;  /* 0x440000002a067fae */ /* 0x000fe8000e921862 */
[----:B------:R-:W4:Y:S04]  /*11210*/  LDL.LU.64 R186, [R1+0x88] ;  /* 0x0000880001ba7983 */ /* 0x000f280000300a00 */
[----:B------:R-:W-:Y:S04]  /*11220*/  LDGSTS.E [R6+0x48000], desc[UR34][R44.64], !P5 ;  /* 0x480000002c067fae */ /* 0x000fe8000e921862 */
[----:B------:R-:W4:Y:S04]  /*11230*/  LDL.LU.64 R194, [R1+0x98] ;  /* 0x0000980001c27983 */ /* 0x000f280000300a00 */
[----:B------:R-:W-:Y:S01]  /*11240*/  LDGSTS.E [R6+0x4c000], desc[UR34][R46.64], !P5 ;  /* 0x4c0000002e067fae */ /* 0x000fe2000e921862 */
[----:B------:R-:W-:Y:S01]  /*11250*/  ISETP.GE.AND P5, PT, R252, R63, PT ;  /* 0x0000003ffc00720c */ /* 0x000fe20003fa6270 */
[----:B------:R-:W-:Y:S01]  /*11260*/  IMAD.WIDE R48, R2, 0x4, R196 ;  /* 0x0000000402307825 */ /* 0x000fe200078e02c4 */
[----:B------:R-:W1:Y:S01]  /*11270*/  LDC R252, c[0x0][0x230] ;  /* 0x00008c00fffc7b82 */ /* 0x000e620000000800 */
[----:B------:R1:W-:Y:S01]  /*11280*/  STL.64 [R1+0x1430], R8 ;  /* 0x0014300801007387 */ /* 0x0003e20000100a00 */
[----:B------:R-:W-:-:S03]  /*11290*/  SEL R62, RZ, 0x4, P5 ;  /* 0x00000004ff3e7807 */ /* 0x000fc60002800000 */
[----:B------:R-:W-:Y:S01]  /*112a0*/  STL.64 [R1+0x1438], R248 ;  /* 0x001438f801007387 */ /* 0x000fe20000100a00 */
[----:B------:R-:W-:-:S03]  /*112b0*/  ISETP.GT.AND P5, PT, R156, 0xbf, PT ;  /* 0x000000bf9c00780c */ /* 0x000fc60003fa4270 */
[----:B------:R-:W-:Y:S04]  /*112c0*/  STL.64 [R1+0x1440], R244 ;  /* 0x001440f401007387 */ /* 0x000fe80000100a00 */
[----:B------:R-:W-:Y:S04]  /*112d0*/  STL.64 [R1+0x1448], R240 ;  /* 0x001448f001007387 */ /* 0x000fe80000100a00 */
[----:B------:R-:W-:Y:S04]  /*112e0*/  STL.64 [R1+0x1450], R236 ;  /* 0x001450ec01007387 */ /* 0x000fe80000100a00 */
[----:B------:R1:W-:Y:S04]  /*112f0*/  STL.64 [R1+0x1458], R12 ;  /* 0x0014580c01007387 */ /* 0x0003e80000100a00 */
[----:B------:R-:W5:Y:S04]  /*11300*/  LDL.LU R156, [R1+0x1460] ;  /* 0x00146000019c7983 */ /* 0x000f680000300800 */
[----:B------:R-:W4:Y:S04]  /*11310*/  LDL.LU.64 R230, [R1+0xa8] ;  /* 0x0000a80001e67983 */ /* 0x000f280000300a00 */
        /* <DEDUP_REMOVED lines=14> */
[----:B------:R-:W4:Y:S01]  /*11400*/  LDL.LU.64 R196, [R1+0x2a8] ;  /* 0x0002a80001c47983 */ /* 0x000f220000300a00 */
[----:B------:R-:W-:-:S04]  /*11410*/  IMAD.WIDE R40, R2, 0x4, R250 ;  /* 0x0000000402287825 */ /* 0x000fc800078e02fa */
[C---:B---3--:R-:W-:Y:S01]  /*11420*/  IMAD.WIDE R50, R2.reuse, 0x4, R200 ;  /* 0x0000000402327825 */ /* 0x048fe200078e02c8 */
[----:B------:R-:W-:Y:S03]  /*11430*/  LDGSTS.E [R6+0x40004], desc[UR34][R40.64], !P6 ;  /* 0x4000400028067fae */ /* 0x000fe6000f121862 */
[----:B--2---:R-:W-:Y:S01]  /*11440*/  IMAD.WIDE R52, R2, 0x4, R202 ;  /* 0x0000000402347825 */ /* 0x004fe200078e02ca */
[----:B------:R-:W-:Y:S03]  /*11450*/  LDGSTS.E [R6+0x44004], desc[UR34][R48.64], !P6 ;  /* 0x4400400030067fae */ /* 0x000fe6000f121862 */
[----:B------:R-:W-:Y:S01]  /*11460*/  VIADD R54, R54, 0xffffff61 ;  /* 0xffffff6136367836 */ /* 0x000fe20000000000 */
[----:B------:R-:W-:Y:S01]  /*11470*/  LDGSTS.E [R6+0x48004], desc[UR34][R50.64], !P6 ;  /* 0x4800400032067fae */ /* 0x000fe2000f121862 */
[----:B----4-:R-:W-:-:S03]  /*11480*/  IMAD.WIDE R56, R2, 0x4, R188 ;  /* 0x0000000402387825 */ /* 0x010fc600078e02bc */
[----:B------:R-:W-:Y:S01]  /*11490*/  LDGSTS.E [R6+0x4c004], desc[UR34][R52.64], !P6 ;  /* 0x4c00400034067fae */ /* 0x000fe2000f121862 */
[----:B------:R-:W-:Y:S01]  /*114a0*/  ISETP.GE.U32.AND P6, PT, R54, 0x7fffff42, PT ;  /* 0x7fffff423600780c */ /* 0x000fe20003fc6070 */
[----:B------:R-:W2:Y:S01]  /*114b0*/  LDC R250, c[0x0][0x230] ;  /* 0x00008c00fffa7b82 */ /* 0x000ea20000000800 */
[C---:B------:R-:W-:Y:S01]  /*114c0*/  IMAD.WIDE R54, R2.reuse, 0x4, R190 ;  /* 0x0000000402367825 */ /* 0x040fe200078e02be */
[----:B------:R-:W3:Y:S04]  /*114d0*/  LDL.LU.64 R200, [R1+0x2b8] ;  /* 0x0002b80001c87983 */ /* 0x000ee80000300a00 */
[----:B------:R-:W4:Y:S01]  /*114e0*/  LDL.LU.64 R202, [R1+0x2c8] ;  /* 0x0002c80001ca7983 */ /* 0x000f220000300a00 */
[----:B------:R-:W-:-:S04]  /*114f0*/  IMAD.WIDE R58, R2, 0x4, R186 ;  /* 0x00000004023a7825 */ /* 0x000fc800078e02ba */
[----:B------:R-:W-:Y:S01]  /*11500*/  IMAD.WIDE R60, R2, 0x4, R194 ;  /* 0x00000004023c7825 */ /* 0x000fe200078e02c2 */
[----:B------:R-:W2:Y:S01]  /*11510*/  LDL.LU.64 R190, [R1+0x2d8] ;  /* 0x0002d80001be7983 */ /* 0x000ea20000300a00 */
[----:B------:R-:W-:Y:S01]  /*11520*/  SEL R62, R62, RZ, P5 ;  /* 0x000000ff3e3e7207 */ /* 0x000fe20002800000 */
[----:B------:R-:W1:Y:S02]  /*11530*/  LDC R251, c[0x0][0x230] ;  /* 0x00008c00fffb7b82 */ /* 0x000e640000000800 */
[----:B------:R-:W2:Y:S04]  /*11540*/  LDL.LU.64 R188, [R1+0x2e8] ;  /* 0x0002e80001bc7983 */ /* 0x000ea80000300a00 */
[----:B------:R-:W2:Y:S04]  /*11550*/  LDL.LU.64 R186, [R1+0x2f8] ;  /* 0x0002f80001ba7983 */ /* 0x000ea80000300a00 */
[----:B------:R-:W2:Y:S04]  /*11560*/  LDL.LU.64 R194, [R1+0x308] ;  /* 0x0003080001c27983 */ /* 0x000ea80000300a00 */
[----:B------:R-:W-:Y:S04]  /*11570*/  LDGSTS.E [R6+0x40008], desc[UR34][R54.64], !P0 ;  /* 0x4000800036067fae */ /* 0x000fe8000c121862 */
[----:B------:R-:W-:Y:S04]  /*11580*/  LDGSTS.E [R6+0x44008], desc[UR34][R56.64], !P0 ;  /* 0x4400800038067fae */ /* 0x000fe8000c121862 */
[----:B------:R-:W-:Y:S04]  /*11590*/  LDGSTS.E [R6+0x48008], desc[UR34][R58.64], !P0 ;  /* 0x480080003a067fae */ /* 0x000fe8000c121862 */
[----:B------:R-:W-:Y:S01]  /*115a0*/  LDGSTS.E [R6+0x4c008], desc[UR34][R60.64], !P0 ;  /* 0x4c0080003c067fae */ /* 0x000fe2000c121862 */
[----:B------:R-:W-:-:S03]  /*115b0*/  IMAD.WIDE R92, R2, 0x4, R196 ;  /* 0x00000004025c7825 */ /* 0x000fc600078e02c4 */
[----:B------:R-:W2:Y:S01]  /*115c0*/  LDL.LU.64 R196, [R1+0x560] ;  /* 0x0005600001c47983 */ /* 0x000ea20000300a00 */
[----:B------:R-:W-:-:S04]  /*115d0*/  IMAD.WIDE R66, R2, 0x4, R182 ;  /* 0x0000000402427825 */ /* 0x000fc800078e02b6 */
[C---:B------:R-:W-:Y:S01]  /*115e0*/  IMAD.WIDE R76, R2.reuse, 0x4, R214 ;  /* 0x00000004024c7825 */ /* 0x040fe200078e02d6 */
[----:B------:R-:W-:Y:S03]  /*115f0*/  LDGSTS.E [R6+0x4000c], desc[UR34][R66.64], !P1 ;  /* 0x4000c00042067fae */ /* 0x000fe6000c921862 */
[C---:B------:R-:W-:Y:S01]  /*11600*/  IMAD.WIDE R78, R2.reuse, 0x4, R212 ;  /* 0x00000004024e7825 */ /* 0x040fe200078e02d4 */
[----:B------:R-:W-:Y:S03]  /*11610*/  LDGSTS.E [R6+0x4400c], desc[UR34][R76.64], !P1 ;  /* 0x4400c0004c067fae */ /* 0x000fe6000c921862 */
[C---:B------:R-:W-:Y:S01]  /*11620*/  IMAD.WIDE R80, R2.reuse, 0x4, R210 ;  /* 0x0000000402507825 */ /* 0x040fe200078e02d2 */
[----:B------:R-:W-:Y:S03]  /*11630*/  LDGSTS.E [R6+0x4800c], desc[UR34][R78.64], !P1 ;  /* 0x4800c0004e067fae */ /* 0x000fe6000c921862 */
[C---:B------:R-:W-:Y:S01]  /*11640*/  IMAD.WIDE R68, R2.reuse, 0x4, R226 ;  /* 0x0000000402447825 */ /* 0x040fe200078e02e2 */
[----:B------:R-:W-:Y:S01]  /*11650*/  ISETP.GE.U32.AND P5, PT, R63, 0x7fffff41, PT ;  /* 0x7fffff413f00780c */ /* 0x000fe20003fa6070 */
[----:B------:R-:W-:Y:S02]  /*11660*/  LDGSTS.E [R6+0x4c00c], desc[UR34][R80.64], !P1 ;  /* 0x4c00c00050067fae */ /* 0x000fe4000c921862 */
[----:B------:R-:W-:-:S02]  /*11670*/  IMAD.WIDE R82, R2, 0x4, R216 ;  /* 0x0000000402527825 */ /* 0x000fc400078e02d8 */
[----:B------:R-:W-:Y:S02]  /*11680*/  LDGSTS.E [R5+0x40000], desc[UR34][R68.64], !P2 ;  /* 0x4000000044057fae */ /* 0x000fe4000d121862 */
[C---:B------:R-:W-:Y:S02]  /*11690*/  IMAD.WIDE R84, R2.reuse, 0x4, R180 ;  /* 0x0000000402547825 */ /* 0x040fe400078e02b4 */
[----:B------:R-:W-:Y:S02]  /*116a0*/  LDGSTS.E [R5+0x44000], desc[UR34][R82.64], !P2 ;  /* 0x4400000052057fae */ /* 0x000fe4000d121862 */
[C---:B------:R-:W-:Y:S02]  /*116b0*/  IMAD.WIDE R86, R2.reuse, 0x4, R192 ;  /* 0x0000000402567825 */ /* 0x040fe400078e02c0 */
        /* <DEDUP_REMOVED lines=9> */
[----:B------:R-:W-:Y:S02]  /*11750*/  IMAD.WIDE R74, R2, 0x4, R208 ;  /* 0x00000004024a7825 */ /* 0x000fe400078e02d0 */
[----:B------:R-:W-:Y:S01]  /*11760*/  LDGSTS.E [R5+0x4c004], desc[UR34][R92.64], !P3 ;  /* 0x4c0040005c057fae */ /* 0x000fe2000d921862 */
[----:B------:R-:W-:-:S03]  /*11770*/  ISETP.NE.U32.AND P0, PT, R62, RZ, PT ;  /* 0x000000ff3e00720c */ /* 0x000fc60003f05070 */
[----:B------:R-:W-:Y:S01]  /*11780*/  LDGSTS.E [R5+0x40008], desc[UR34][R72.64], !P6 ;  /* 0x4000800048057fae */ /* 0x000fe2000f121862 */
[----:B------:R-:W-:Y:S02]  /*11790*/  VIADD R106, R3, 0x100000 ;  /* 0x00100000036a7836 */ /* 0x000fe40000000000 */
[----:B------:R-:W-:-:S04]  /*117a0*/  IMAD.WIDE R62, R4, 0x4, R230 ;  /* 0x00000004043e7825 */ /* 0x000fc800078e02e6 */
[----:B------:R-:W-:Y:S02]  /*117b0*/  VIADD R107, R3, 0x100000 ;  /* 0x00100000036b7836 */ /* 0x000fe40000000000 */
[----:B------:R-:W-:-:S04]  /*117c0*/  IMAD.WIDE R64, R4, 0x4, R220 ;  /* 0x0000000404407825 */ /* 0x000fc800078e02dc */
[C---:B---3--:R-:W-:Y:S02]  /*117d0*/  IMAD.WIDE R94, R2.reuse, 0x4, R200 ;  /* 0x00000004025e7825 */ /* 0x048fe400078e02c8 */
[----:B------:R-:W3:Y:S02]  /*117e0*/  LDL.LU.64 R200, [R1+0x558] ;  /* 0x0005580001c87983 */ /* 0x000ee40000300a00 */
[C---:B----4-:R-:W-:Y:S02]  /*117f0*/  IMAD.WIDE R96, R2.reuse, 0x4, R202 ;  /* 0x0000000402607825 */ /* 0x050fe400078e02ca */
[----:B------:R-:W4:Y:S04]  /*11800*/  LDL.LU.64 R202, [R1+0x530] ;  /* 0x0005300001ca7983 */ /* 0x000f280000300a00 */
[----:B------:R-:W-:Y:S01]  /*11810*/  LDGSTS.E [R5+0x44008], desc[UR34][R94.64], !P6 ;  /* 0x440080005e057fae */ /* 0x000fe2000f121862 */
[----:B--2---:R-:W-:-:S03]  /*11820*/  IMAD.WIDE R98, R2, 0x4, R190 ;  /* 0x0000000402627825 */ /* 0x004fc600078e02be */
[----:B------:R-:W-:Y:S01]  /*11830*/  LDGSTS.E [R5+0x48008], desc[UR34][R96.64], !P6 ;  /* 0x4800800060057fae */ /* 0x000fe2000f121862 */
[----:B------:R-:W-:-:S03]  /*11840*/  IMAD.WIDE R100, R2, 0x4, R188 ;  /* 0x0000000402647825 */ /* 0x000fc600078e02bc */
[----:B------:R-:W-:Y:S01]  /*11850*/  LDGSTS.E [R5+0x4c008], desc[UR34][R98.64], !P6 ;  /* 0x4c00800062057fae */ /* 0x000fe2000f121862 */
[----:B------:R-:W-:-:S03]  /*11860*/  IMAD.WIDE R102, R2, 0x4, R186 ;  /* 0x0000000402667825 */ /* 0x000fc600078e02ba */
[----:B------:R-:W-:Y:S01]  /*11870*/  LDGSTS.E [R5+0x4000c], desc[UR34][R74.64], !P5 ;  /* 0x4000c0004a057fae */ /* 0x000fe2000e921862 */
[----:B------:R-:W-:-:S03]  /*11880*/  IMAD.WIDE R104, R2, 0x4, R194 ;  /* 0x0000000402687825 */ /* 0x000fc600078e02c2 */
[----:B------:R-:W2:Y:S04]  /*11890*/  LDL.LU.64 R194, [R1+0x520] ;  /* 0x0005200001c27983 */ /* 0x000ea80000300a00 */
[----:B------:R-:W2:Y:S04]  /*118a0*/  LDL.LU.64 R190, [R1+0x510] ;  /* 0x0005100001be7983 */ /* 0x000ea80000300a00 */
[----:B------:R-:W2:Y:S04]  /*118b0*/  LDL.LU.64 R188, [R1+0x500] ;  /* 0x0005000001bc7983 */ /* 0x000ea80000300a00 */
[----:B------:R-:W2:Y:S04]  /*118c0*/  LDL.LU.64 R186, [R1+0x4f0] ;  /* 0x0004f00001ba7983 */ /* 0x000ea80000300a00 */
[----:B------:R-:W-:Y:S04]  /*118d0*/  LDGSTS.E [R5+0x4400c], desc[UR34][R100.64], !P5 ;  /* 0x4400c00064057fae */ /* 0x000fe8000e921862 */
[----:B------:R-:W2:Y:S04]  /*118e0*/  LDL.LU.64 R198, [R1+0x4e0] ;  /* 0x0004e00001c67983 */ /* 0x000ea80000300a00 */
[----:B------:R-:W-:Y:S04]  /*118f0*/  LDGSTS.E [R5+0x4800c], desc[UR34][R102.64], !P5 ;  /* 0x4800c00066057fae */ /* 0x000fe8000e921862 */
[----:B------:R-:W-:Y:S04]  /*11900*/  LDGSTS.E [R5+0x4c00c], desc[UR34][R104.64], !P5 ;  /* 0x4c00c00068057fae */ /* 0x000fe8000e921862 */
[----:B------:R-:W0:Y:S04]  /*11910*/  LDGDEPBAR ;  /* 0x00000000000079af */ /* 0x000e280000000000 */
[----:B------:R-:W-:Y:S04]  /*11920*/  LDGSTS.E [R106+-0x70000], desc[UR34][R62.64], P4 ;  /* 0x900000003e6a7fae */ /* 0x000fe8000a121862 */
[----:B------:R1:W-:Y:S02]  /*11930*/  LDGSTS.E [R107+-0x6fc00], desc[UR34][R64.64], P4 ;  /* 0x90400000406b7fae */ /* 0x0003e4000a121862 */
[----:B-1----:R-:W-:-:S02]  /*11940*/  IMAD.WIDE R106, R4, 0x4, R196 ;  /* 0x00000004046a7825 */ /* 0x002fc400078e02c4 */
[----:B------:R-:W2:Y:S02]  /*11950*/  LDL.LU.64 R196, [R1+0x4d0] ;  /* 0x0004d00001c47983 */ /* 0x000ea40000300a00 */
[C---:B------:R-:W-:Y:S02]  /*11960*/  VIADD R117, R3.reuse, 0x100000 ;  /* 0x0010000003757836 */ /* 0x040fe40000000000 */
[C---:B------:R-:W-:Y:S02]  /*11970*/  VIADD R116, R3.reuse, 0x100000 ;  /* 0x0010000003747836 */ /* 0x040fe40000000000 */
[C---:B------:R-:W-:Y:S01]  /*11980*/  VIADD R115, R3.reuse, 0x100000 ;  /* 0x0010000003737836 */ /* 0x040fe20000000000 */
[----:B------:R-:W-:Y:S01]  /*11990*/  LDGSTS.E [R117+-0x6f800], desc[UR34][R106.64], P4 ;  /* 0x908000006a757fae */ /* 0x000fe2000a121862 */
[C---:B------:R-:W-:Y:S02]  /*119a0*/  VIADD R114, R3.reuse, 0x100000 ;  /* 0x0010000003727836 */ /* 0x040fe40000000000 */
[----:B------:R-:W-:-:S02]  /*119b0*/  VIADD R125, R3, 0x100000 ;  /* 0x00100000037d7836 */ /* 0x000fc40000000000 */
[C---:B------:R-:W-:Y:S02]  /*119c0*/  VIADD R124, R3.reuse, 0x100000 ;  /* 0x00100000037c7836 */ /* 0x040fe40000000000 */
[C---:B------:R-:W-:Y:S02]  /*119d0*/  VIADD R123, R3.reuse, 0x100000 ;  /* 0x00100000037b7836 */ /* 0x040fe40000000000 */
[----:B------:R-:W-:Y:S02]  /*119e0*/  VIADD R122, R3, 0x100000 ;  /* 0x00100000037a7836 */ /* 0x000fe40000000000 */
[C---:B---3--:R-:W-:Y:S02]  /*119f0*/  IMAD.WIDE R108, R4.reuse, 0x4, R200 ;  /* 0x00000004046c7825 */ /* 0x048fe400078e02c8 */
[----:B------:R-:W3:Y:S02]  /*11a00*/  LDL.LU.64 R200, [R1+0x4c0] ;  /* 0x0004c00001c87983 */ /* 0x000ee40000300a00 */
[----:B----4-:R-:W-:-:S02]  /*11a10*/  IMAD.WIDE R110, R4, 0x4, R202 ;  /* 0x00000004046e7825 */ /* 0x010fc400078e02ca */
[----:B------:R-:W4:Y:S04]  /*11a20*/  LDL.LU.64 R202, [R1+0x4b0] ;  /* 0x0004b00001ca7983 */ /* 0x000f280000300a00 */
[----:B------:R1:W-:Y:S04]  /*11a30*/  LDGSTS.E [R116+-0x6f400], desc[UR34][R108.64], P4 ;  /* 0x90c000006c747fae */ /* 0x0003e8000a121862 */
[----:B------:R-:W-:Y:S01]  /*11a40*/  LDGSTS.E [R115+-0x6f000], desc[UR34][R110.64], P4 ;  /* 0x910000006e737fae */ /* 0x000fe2000a121862 */
[----:B--2---:R-:W-:-:S03]  /*11a50*/  IMAD.WIDE R112, R4, 0x4, R194 ;  /* 0x0000000404707825 */ /* 0x004fc600078e02c2 */
[----:B------:R-:W2:Y:S04]  /*11a60*/  LDL.LU.64 R194, [R1+0x4a0] ;  /* 0x0004a00001c27983 */ /* 0x000ea80000300a00 */
[----:B------:R1:W-:Y:S02]  /*11a70*/  LDGSTS.E [R114+-0x6ec00], desc[UR34][R112.64], P4 ;  /* 0x9140000070727fae */ /* 0x0003e4000a121862 */
[----:B-1----:R-:W-:-:S04]  /*11a80*/  IMAD.WIDE R116, R4, 0x4, R188 ;  /* 0x0000000404747825 */ /* 0x002fc800078e02bc */
[----:B------:R-:W-:-:S04]  /*11a90*/  IMAD.WIDE R118, R4, 0x4, R186 ;  /* 0x0000000404767825 */ /* 0x000fc800078e02ba */
[C---:B------:R-:W-:Y:S02]  /*11aa0*/  IMAD.WIDE R114, R4.reuse, 0x4, R190 ;  /* 0x0000000404727825 */ /* 0x040fe400078e02be */
[----:B------:R-:W2:Y:S02]  /*11ab0*/  LDL.LU.64 R190, [R1+0x490] ;  /* 0x0004900001be7983 */ /* 0x000ea40000300a00 */
[C---:B------:R-:W-:Y:S02]  /*11ac0*/  IMAD.WIDE R120, R4.reuse, 0x4, R198 ;  /* 0x0000000404787825 */ /* 0x040fe400078e02c6 */
[----:B------:R-:W2:Y:S04]  /*11ad0*/  LDL.LU.64 R188, [R1+0x480] ;  /* 0x0004800001bc7983 */ /* 0x000ea80000300a00 */
[----:B------:R-:W2:Y:S04]  /*11ae0*/  LDL.LU.64 R186, [R1+0x470] ;  /* 0x0004700001ba7983 */ /* 0x000ea80000300a00 */
[----:B------:R-:W2:Y:S04]  /*11af0*/  LDL.LU.64 R198, [R1+0x460] ;  /* 0x0004600001c67983 */ /* 0x000ea80000300a00 */
[----:B------:R-:W-:Y:S04]  /*11b00*/  LDGSTS.E [R125+-0x6e800], desc[UR34][R114.64], P4 ;  /* 0x91800000727d7fae */ /* 0x000fe8000a121862 */
[----:B------:R-:W-:Y:S04]  /*11b10*/  LDGSTS.E [R124+-0x6e400], desc[UR34][R116.64], P4 ;  /* 0x91c00000747c7fae */ /* 0x000fe8000a121862 */
        /* <DEDUP_REMOVED lines=17> */
[----:B------:R-:W-:Y:S04]  /*11c30*/  LDGSTS.E [R132+-0x6d400], desc[UR34][R124.64], P4 ;  /* 0x92c000007c847fae */ /* 0x000fe8000a121862 */
[----:B------:R-:W-:Y:S01]  /*11c40*/  LDGSTS.E [R131+-0x6d000], desc[UR34][R126.64], P4 ;  /* 0x930000007e837fae */ /* 0x000fe2000a121862 */
[----:B--2---:R-:W-:-:S03]  /*11c50*/  IMAD.WIDE R128, R4, 0x4, R194 ;  /* 0x0000000404807825 */ /* 0x004fc600078e02c2 */
[----:B------:R-:W2:Y:S04]  /*11c60*/  LDL.LU.64 R194, [R1+0x420] ;  /* 0x0004200001c27983 */ /* 0x000ea80000300a00 */
[----:B------:R1:W-:Y:S02]  /*11c70*/  LDGSTS.E [R130+-0x6cc00], desc[UR34][R128.64], P4 ;  /* 0x9340000080827fae */ /* 0x0003e4000a121862 */
[C---:B-1----:R-:W-:Y:S02]  /*11c80*/  IMAD.WIDE R130, R4.reuse, 0x4, R190 ;  /* 0x0000000404827825 */ /* 0x042fe400078e02be */
[----:B------:R-:W2:Y:S02]  /*11c90*/  LDL.LU.64 R190, [R1+0x410] ;  /* 0x0004100001be7983 */ /* 0x000ea40000300a00 */
[----:B------:R-:W-:-:S02]  /*11ca0*/  IMAD.WIDE R132, R4, 0x4, R188 ;  /* 0x0000000404847825 */ /* 0x000fc400078e02bc */
[----:B------:R-:W2:Y:S02]  /*11cb0*/  LDL.LU.64 R188, [R1+0x400] ;  /* 0x0004000001bc7983 */ /* 0x000ea40000300a00 */
[C---:B------:R-:W-:Y:S02]  /*11cc0*/  IMAD.WIDE R134, R4.reuse, 0x4, R186 ;  /* 0x0000000404867825 */ /* 0x040fe400078e02ba */
[----:B------:R-:W2:Y:S02]  /*11cd0*/  LDL.LU.64 R186, [R1+0x3f0] ;  /* 0x0003f00001ba7983 */ /* 0x000ea40000300a00 */
[C---:B------:R-:W-:Y:S02]  /*11ce0*/  IMAD.WIDE R136, R4.reuse, 0x4, R198 ;  /* 0x0000000404887825 */ /* 0x040fe400078e02c6 */
[----:B------:R-:W-:Y:S04]  /*11cf0*/  LDGSTS.E [R141+-0x6c800], desc[UR34][R130.64], P4 ;  /* 0x93800000828d7fae */ /* 0x000fe8000a121862 */
[----:B------:R-:W-:Y:S04]  /*11d00*/  LDGSTS.E [R140+-0x6c400], desc[UR34][R132.64], P4 ;  /* 0x93c00000848c7fae */ /* 0x000fe8000a121862 */
[----:B------:R-:W-:Y:S04]  /*11d10*/  LDGSTS.E [R139+-0x6c000], desc[UR34][R134.64], P4 ;  /* 0x94000000868b7fae */ /* 0x000fe8000a121862 */
[----:B------:R-:W2:Y:S04]  /*11d20*/  LDL.LU.64 R184, [R1+0x3e0] ;  /* 0x0003e00001b87983 */ /* 0x000ea80000300a00 */
[----:B------:R1:W-:Y:S04]  /*11d30*/  LDGSTS.E [R138+-0x6bc00], desc[UR34][R136.64], P4 ;  /* 0x94400000888a7fae */ /* 0x0003e8000a121862 */
[----:B------:R-:W2:Y:S01]  /*11d40*/  LDL.LU.64 R198, [R1+0x3d0] ;  /* 0x0003d00001c67983 */ /* 0x000ea20000300a00 */
[----:B-1----:R-:W-:-:S03]  /*11d50*/  IMAD.WIDE R138, R4, 0x4, R196 ;  /* 0x00000004048a7825 */ /* 0x002fc600078e02c4 */
[----:B------:R-:W2:Y:S01]  /*11d60*/  LDL.LU.64 R196, [R1+0x3c0] ;  /* 0x0003c00001c47983 */ /* 0x000ea20000300a00 */
[C---:B------:R-:W-:Y:S02]  /*11d70*/  VIADD R149, R3.reuse, 0x100000 ;  /* 0x0010000003957836 */ /* 0x040fe40000000000 */
[C---:B------:R-:W-:Y:S02]  /*11d80*/  VIADD R148, R3.reuse, 0x100000 ;  /* 0x0010000003947836 */ /* 0x040fe40000000000 */
[C---:B------:R-:W-:Y:S01]  /*11d90*/  VIADD R147, R3.reuse, 0x100000 ;  /* 0x0010000003937836 */ /* 0x040fe20000000000 */
[----:B------:R-:W-:Y:S01]  /*11da0*/  LDGSTS.E [R149+-0x6b800], desc[UR34][R138.64], P4 ;  /* 0x948000008a957fae */ /* 0x000fe2000a121862 */
[C---:B------:R-:W-:Y:S02]  /*11db0*/  VIADD R146, R3.reuse, 0x100000 ;  /* 0x0010000003927836 */ /* 0x040fe40000000000 */
[C---:B------:R-:W-:Y:S02]  /*11dc0*/  VIADD R162, R3.reuse, 0x100000 ;  /* 0x0010000003a27836 */ /* 0x040fe40000000000 */
[----:B------:R-:W-:-:S02]  /*11dd0*/  VIADD R161, R3, 0x100000 ;  /* 0x0010000003a17836 */ /* 0x000fc40000000000 */
[----:B------:R-:W-:Y:S02]  /*11de0*/  VIADD R160, R3, 0x100000 ;  /* 0x0010000003a07836 */ /* 0x000fe40000000000 */
[C---:B---3--:R-:W-:Y:S02]  /*11df0*/  IMAD.WIDE R140, R4.reuse, 0x4, R200 ;  /* 0x00000004048c7825 */ /* 0x048fe400078e02c8 */
[----:B------:R-:W3:Y:S02]  /*11e00*/  LDL.LU.64 R200, [R1+0x3b0] ;  /* 0x0003b00001c87983 */ /* 0x000ee40000300a00 */
[C---:B----4-:R-:W-:Y:S02]  /*11e10*/  IMAD.WIDE R142, R4.reuse, 0x4, R202 ;  /* 0x00000004048e7825 */ /* 0x050fe400078e02ca */
[----:B------:R-:W-:Y:S04]  /*11e20*/  LDGSTS.E [R148+-0x6b400], desc[UR34][R140.64], P4 ;  /* 0x94c000008c947fae */ /* 0x000fe8000a121862 */
[----:B------:R-:W-:Y:S01]  /*11e30*/  LDGSTS.E [R147+-0x6b000], desc[UR34][R142.64], P4 ;  /* 0x950000008e937fae */ /* 0x000fe2000a121862 */
[----:B--2---:R-:W-:-:S03]  /*11e40*/  IMAD.WIDE R144, R4, 0x4, R194 ;  /* 0x0000000404907825 */ /* 0x004fc600078e02c2 */
[----:B------:R-:W2:Y:S04]  /*11e50*/  LDL.LU.64 R194, [R1+0x3a8] ;  /* 0x0003a80001c27983 */ /* 0x000ea80000300a00 */
[----:B------:R1:W-:Y:S04]  /*11e60*/  LDGSTS.E [R146+-0x6ac00], desc[UR34][R144.64], P4 ;  /* 0x9540000090927fae */ /* 0x0003e8000a121862 */
[----:B------:R-:W4:Y:S01]  /*11e70*/  LDL.LU.64 R202, [R1+0x398] ;  /* 0x0003980001ca7983 */ /* 0x000f220000300a00 */
[----:B-1----:R-:W-:-:S03]  /*11e80*/  IMAD.WIDE R146, R4, 0x4, R190 ;  /* 0x0000000404927825 */ /* 0x002fc600078e02be */
[----:B------:R-:W4:Y:S01]  /*11e90*/  LDL.LU.64 R190, [R1+0x388] ;  /* 0x0003880001be7983 */ /* 0x000f220000300a00 */
[----:B------:R-:W-:-:S03]  /*11ea0*/  IMAD.WIDE R148, R4, 0x4, R188 ;  /* 0x0000000404947825 */ /* 0x000fc600078e02bc */
[----:B------:R-:W4:Y:S01]  /*11eb0*/  LDL.LU.64 R188, [R1+0x550] ;  /* 0x0005500001bc7983 */ /* 0x000f220000300a00 */
[----:B------:R-:W-:-:S03]  /*11ec0*/  IMAD.WIDE R150, R4, 0x4, R186 ;  /* 0x0000000404967825 */ /* 0x000fc600078e02ba */
[----:B------:R-:W-:Y:S04]  /*11ed0*/  LDGSTS.E [R162+-0x6a800], desc[UR34][R146.64], P4 ;  /* 0x9580000092a27fae */ /* 0x000fe8000a121862 */
[----:B------:R-:W-:Y:S04]  /*11ee0*/  LDGSTS.E [R161+-0x6a400], desc[UR34][R148.64], P4 ;  /* 0x95c0000094a17fae */ /* 0x000fe8000a121862 */
[----:B------:R-:W4:Y:S04]  /*11ef0*/  LDL.LU.64 R186, [R1+0x548] ;  /* 0x0005480001ba7983 */ /* 0x000f280000300a00 */
[----:B------:R1:W-:Y:S04]  /*11f00*/  LDGSTS.E [R160+-0x6a000], desc[UR34][R150.64], P4 ;  /* 0x9600000096a07fae */ /* 0x0003e8000a121862 */
[----:B------:R-:W4:Y:S01]  /*11f10*/  LDL.LU.64 R192, [R1+0x540] ;  /* 0x0005400001c07983 */ /* 0x000f220000300a00 */
[----:B-1----:R-:W-:-:S03]  /*11f20*/  IMAD.WIDE R160, R4, 0x4, R198 ;  /* 0x0000000404a07825 */ /* 0x002fc600078e02c6 */
[----:B------:R-:W4:Y:S01]  /*11f30*/  LDL.LU.64 R198, [R1+0x538] ;  /* 0x0005380001c67983 */ /* 0x000f220000300a00 */
[----:B------:R-:W-:-:S03]  /*11f40*/  IMAD.WIDE R162, R4, 0x4, R196 ;  /* 0x0000000404a27825 */ /* 0x000fc600078e02c4 */
[----:B------:R-:W4:Y:S01]  /*11f50*/  LDL.LU.64 R196, [R1+0x528] ;  /* 0x0005280001c47983 */ /* 0x000f220000300a00 */
[----:B------:R-:W-:Y:S02]  /*11f60*/  VIADD R157, R3, 0x100000 ;  /* 0x00100000039d7836 */ /* 0x000fe40000000000 */
[----:B------:R-:W-:-:S04]  /*11f70*/  IMAD.WIDE R158, R4, 0x4, R184 ;  /* 0x00000004049e7825 */ /* 0x000fc800078e02b8 */
[C---:B------:R-:W-:Y:S01]  /*11f80*/  VIADD R170, R3.reuse, 0x100000 ;  /* 0x0010000003aa7836 */ /* 0x040fe20000000000 */
[----:B------:R-:W-:Y:S01]  /*11f90*/  LDGSTS.E [R157+-0x69c00], desc[UR34][R158.64], P4 ;  /* 0x964000009e9d7fae */ /* 0x000fe2000a121862 */
[C---:B------:R-:W-:Y:S02]  /*11fa0*/  VIADD R169, R3.reuse, 0x100000 ;  /* 0x0010000003a97836 */ /* 0x040fe40000000000 */
[C---:B------:R-:W-:Y:S01]  /*11fb0*/  VIADD R168, R3.reuse, 0x100000 ;  /* 0x0010000003a87836 */ /* 0x040fe20000000000 */
[----:B------:R-:W-:Y:S04]  /*11fc0*/  LDGSTS.E [R170+-0x69800], desc[UR34][R160.64], P4 ;  /* 0x96800000a0aa7fae */ /* 0x000fe8000a121862 */
[----:B------:R-:W-:Y:S01]  /*11fd0*/  LDGSTS.E [R169+-0x69400], desc[UR34][R162.64], P4 ;  /* 0x96c00000a2a97fae */ /* 0x000fe2000a121862 */
[----:B------:R-:W-:-:S02]  /*11fe0*/  VIADD R176, R3, 0x100000 ;  /* 0x0010000003b07836 */ /* 0x000fc40000000000 */
[----:B------:R-:W-:Y:S02]  /*11ff0*/  VIADD R178, R0, 0x100000 ;  /* 0x0010000000b27836 */ /* 0x000fe40000000000 */
[----:B---3--:R-:W-:-:S05]  /*12000*/  IMAD.WIDE R164, R4, 0x4, R200 ;  /* 0x0000000404a47825 */ /* 0x008fca00078e02c8 */
[----:B------:R4:W-:Y:S01]  /*12010*/  LDGSTS.E [R168+-0x69000], desc[UR34][R164.64], P4 ;  /* 0x97000000a4a87fae */ /* 0x0009e2000a121862 */
[----:B--2---:R-:W-:-:S03]  /*12020*/  IMAD.WIDE R166, R4, 0x4, R194 ;  /* 0x0000000404a67825 */ /* 0x004fc600078e02c2 */
[----:B------:R-:W2:Y:S04]  /*12030*/  LDL.LU.64 R194, [R1+0x518] ;  /* 0x0005180001c27983 */ /* 0x000ea80000300a00 */
[----:B------:R-:W3:Y:S01]  /*12040*/  LDL.LU.64 R200, [R1+0x508] ;  /* 0x0005080001c87983 */ /* 0x000ee20000300a00 */
[----:B----4-:R-:W-:-:S03]  /*12050*/  IMAD.WIDE R168, R4, 0x4, R202 ;  /* 0x0000000404a87825 */ /* 0x010fc600078e02ca */
[----:B------:R-:W4:Y:S04]  /*12060*/  LDL.LU.64 R202, [R1+0x4f8] ;  /* 0x0004f80001ca7983 */ /* 0x000f280000300a00 */
[----:B------:R-:W-:Y:S01]  /*12070*/  LDGSTS.E [R157+-0x68c00], desc[UR34][R166.64], P4 ;  /* 0x97400000a69d7fae */ /* 0x000fe2000a121862 */
[----:B------:R-:W-:-:S03]  /*12080*/  IMAD.WIDE R172, R4, 0x4, R188 ;  /* 0x0000000404ac7825 */ /* 0x000fc600078e02bc */
[----:B------:R-:W-:Y:S04]  /*12090*/  LDGSTS.E [R176+-0x68800], desc[UR34][R168.64], P4 ;  /* 0x97800000a8b07fae */ /* 0x000fe8000a121862 */
[----:B------:R-:W4:Y:S01]  /*120a0*/  LDL.LU.64 R188, [R1+0x4e8] ;  /* 0x0004e80001bc7983 */ /* 0x000f220000300a00 */
[----:B------:R-:W-:-:S03]  /*120b0*/  IMAD.WIDE R170, R4, 0x4, R190 ;  /* 0x0000000404aa7825 */ /* 0x000fc600078e02be */
[----:B------:R-:W4:Y:S04]  /*120c0*/  LDL.LU.64 R190, [R1+0x4d8] ;  /* 0x0004d80001be7983 */ /* 0x000f280000300a00 */
[----:B------:R-:W4:Y:S04]  /*120d0*/  LDL.LU.64 R212, [R1+0x4c8] ;  /* 0x0004c80001d47983 */ /* 0x000f280000300a00 */
[----:B------:R-:W4:Y:S04]  /*120e0*/  LDL.LU.64 R210, [R1+0x4b8] ;  /* 0x0004b80001d27983 */ /* 0x000f280000300a00 */
[----:B------:R-:W-:Y:S04]  /*120f0*/  LDGSTS.E [R157+-0x68400], desc[UR34][R170.64], P4 ;  /* 0x97c00000aa9d7fae */ /* 0x000fe8000a121862 */
[----:B------:R1:W-:Y:S02]  /*12100*/  LDGSTS.E [R178+-0x6fe00], desc[UR34][R172.64], P4 ;  /* 0x90200000acb27fae */ /* 0x0003e4000a121862 */
[----:B-1----:R-:W-:-:S04]  /*12110*/  IMAD.WIDE R178, R4, 0x4, R198 ;  /* 0x0000000404b27825 */ /* 0x002fc800078e02c6 */
[----:B------:R-:W-:Y:S02]  /*12120*/  IMAD.WIDE R180, R4, 0x4, R196 ;  /* 0x0000000404b47825 */ /* 0x000fe400078e02c4 */
[----:B------:R-:W4:Y:S04]  /*12130*/  LDL.LU.64 R196, [R1+0x4a8] ;  /* 0x0004a80001c47983 */ /* 0x000f280000300a00 */
[----:B------:R-:W4:Y:S04]  /*12140*/  LDL.LU.64 R198, [R1+0x498] ;  /* 0x0004980001c67983 */ /* 0x000f280000300a00 */
[----:B------:R-:W4:Y:S04]  /*12150*/  LDL.LU.64 R220, [R1+0x488] ;  /* 0x0004880001dc7983 */ /* 0x000f280000300a00 */
[----:B------:R-:W4:Y:S01]  /*12160*/  LDL.LU.64 R224, [R1+0x478] ;  /* 0x0004780001e07983 */ /* 0x000f220000300a00 */
[----:B------:R-:W-:-:S02]  /*12170*/  VIADD R177, R0, 0x100000 ;  /* 0x0010000000b17836 */ /* 0x000fc40000000000 */
[----:B------:R-:W-:Y:S01]  /*12180*/  IMAD.WIDE R174, R4, 0x4, R186 ;  /* 0x0000000404ae7825 */ /* 0x000fe200078e02ba */
[----:B------:R-:W4:Y:S03]  /*12190*/  LDL.LU.64 R218, [R1+0x468] ;  /* 0x0004680001da7983 */ /* 0x000f260000300a00 */
[C---:B------:R-:W-:Y:S01]  /*121a0*/  VIADD R186, R0.reuse, 0x100000 ;  /* 0x0010000000ba7836 */ /* 0x040fe20000000000 */
[----:B------:R1:W-:Y:S01]  /*121b0*/  LDGSTS.E [R177+-0x6fa00], desc[UR34][R174.64], P4 ;  /* 0x90600000aeb17fae */ /* 0x0003e2000a121862 */
[C---:B------:R-:W-:Y:S02]  /*121c0*/  VIADD R185, R0.reuse, 0x100000 ;  /* 0x0010000000b97836 */ /* 0x040fe40000000000 */
[C---:B------:R-:W-:Y:S01]  /*121d0*/  VIADD R184, R0.reuse, 0x100000 ;  /* 0x0010000000b87836 */ /* 0x040fe20000000000 */
[----:B------:R-:W4:Y:S01]  /*121e0*/  LDL.LU.64 R216, [R1+0x458] ;  /* 0x0004580001d87983 */ /* 0x000f220000300a00 */
[----:B------:R-:W-:-:S03]  /*121f0*/  VIADD R157, R0, 0x100000 ;  /* 0x00100000009d7836 */ /* 0x000fc60000000000 */
[----:B------:R-:W4:Y:S01]  /*12200*/  LDL.LU.64 R230, [R1+0x448] ;  /* 0x0004480001e67983 */ /* 0x000f220000300a00 */
[----:B-1----:R-:W-:-:S03]  /*12210*/  IMAD.WIDE R176, R4, 0x4, R192 ;  /* 0x0000000404b07825 */ /* 0x002fc600078e02c0 */
[----:B------:R-:W4:Y:S04]  /*12220*/  LDL.LU.64 R226, [R1+0x438] ;  /* 0x0004380001e27983 */ /* 0x000f280000300a00 */
[----:B------:R-:W-:Y:S01]  /*12230*/  LDGSTS.E [R186+-0x6f600], desc[UR34][R176.64], P4 ;  /* 0x90a00000b0ba7fae */ /* 0x000fe2000a121862 */
[----:B------:R-:W-:-:S03]  /*12240*/  VIADD R193, R0, 0x100000 ;  /* 0x0010000000c17836 */ /* 0x000fc60000000000 */
[----:B------:R-:W-:Y:S01]  /*12250*/  LDGSTS.E [R185+-0x6f200], desc[UR34][R178.64], P4 ;  /* 0x90e00000b2b97fae */ /* 0x000fe2000a121862 */
[----:B------:R-:W-:-:S03]  /*12260*/  VIADD R192, R0, 0x100000 ;  /* 0x0010000000c07836 */ /* 0x000fc60000000000 */
[----:B------:R3:W-:Y:S01]  /*12270*/  LDGSTS.E [R184+-0x6ee00], desc[UR34][R180.64], P4 ;  /* 0x91200000b4b87fae */ /* 0x0007e2000a121862 */
[----:B--2---:R-:W-:-:S04]  /*12280*/  IMAD.WIDE R182, R4, 0x4, R194 ;  /* 0x0000000404b67825 */ /* 0x004fc800078e02c2 */
[----:B------:R-:W-:Y:S01]  /*12290*/  VIADD R194, R0, 0x100000 ;  /* 0x0010000000c27836 */ /* 0x000fe20000000000 */
[----:B------:R-:W-:Y:S01]  /*122a0*/  LDGSTS.E [R157+-0x6ea00], desc[UR34][R182.64], P4 ;  /* 0x91600000b69d7fae */ /* 0x000fe2000a121862 */
[----:B---3--:R-:W-:-:S04]  /*122b0*/  IMAD.WIDE R184, R4, 0x4, R200 ;  /* 0x0000000404b87825 */ /* 0x008fc800078e02c8 */
[----:B----4-:R-:W-:Y:S01]  /*122c0*/  IMAD.WIDE R186, R4, 0x4, R202 ;  /* 0x0000000404ba7825 */ /* 0x010fe200078e02ca */
[----:B------:R1:W-:Y:S04]  /*122d0*/  LDGSTS.E [R194+-0x6e600], desc[UR34][R184.64], P4 ;  /* 0x91a00000b8c27fae */ /* 0x0003e8000a121862 */
[----:B------:R-:W-:Y:S01]  /*122e0*/  LDGSTS.E [R193+-0x6e200], desc[UR34][R186.64], P4 ;  /* 0x91e00000bac17fae */ /* 0x000fe2000a121862 */
[C---:B------:R-:W-:Y:S02]  /*122f0*/  VIADD R202, R0.reuse, 0x100000 ;  /* 0x0010000000ca7836 */ /* 0x040fe40000000000 */
[----:B------:R-:W-:Y:S02]  /*12300*/  VIADD R201, R0, 0x100000 ;  /* 0x0010000000c97836 */ /* 0x000fe40000000000 */
[----:B------:R-:W-:-:S04]  /*12310*/  IMAD.WIDE R188, R4, 0x4, R188 ;  /* 0x0000000404bc7825 */ /* 0x000fc800078e02bc */
[----:B------:R-:W-:Y:S01]  /*12320*/  IMAD.WIDE R190, R4, 0x4, R190 ;  /* 0x0000000404be7825 */ /* 0x000fe200078e02be */
[----:B------:R2:W-:Y:S03]  /*12330*/  LDGSTS.E [R192+-0x6de00], desc[UR34][R188.64], P4 ;  /* 0x92200000bcc07fae */ /* 0x0005e6000a121862 */
[----:B------:R-:W-:Y:S01]  /*12340*/  VIADD R200, R0, 0x100000 ;  /* 0x0010000000c87836 */ /* 0x000fe20000000000 */
[----:B------:R-:W-:Y:S01]  /*12350*/  LDGSTS.E [R157+-0x6da00], desc[UR34][R190.64], P4 ;  /* 0x92600000be9d7fae */ /* 0x000fe2000a121862 */
[----:B-1----:R-:W-:-:S04]  /*12360*/  IMAD.WIDE R194, R4, 0x4, R210 ;  /* 0x0000000404c27825 */ /* 0x002fc800078e02d2 */
[C---:B--2---:R-:W-:Y:S02]  /*12370*/  IMAD.WIDE R192, R4.reuse, 0x4, R212 ;  /* 0x0000000404c07825 */ /* 0x044fe400078e02d4 */
[----:B------:R-:W2:Y:S04]  /*12380*/  LDL.LU.64 R212, [R1+0x428] ;  /* 0x0004280001d47983 */ /* 0x000ea80000300a00 */
[----:B------:R1:W-:Y:S04]  /*12390*/  LDGSTS.E [R202+-0x6d600], desc[UR34][R192.64], P4 ;  /* 0x92a00000c0ca7fae */ /* 0x0003e8000a121862 */
[----:B------:R-:W3:Y:S04]  /*123a0*/  LDL.LU.64 R214, [R1+0x418] ;  /* 0x0004180001d67983 */ /* 0x000ee80000300a00 */
[----:B------:R-:W-:Y:S04]  /*123b0*/  LDGSTS.E [R201+-0x6d200], desc[UR34][R194.64], P4 ;  /* 0x92e00000c2c97fae */ /* 0x000fe8000a121862 */
[----:B------:R-:W4:Y:S04]  /*123c0*/  LDL.LU.64 R8, [R1+0x408] ;  /* 0x0004080001087983 */ /* 0x000f280000300a00 */
[----:B------:R-:W4:Y:S01]  /*123d0*/  LDL.LU.64 R10, [R1+0x3f8] ;  /* 0x0003f800010a7983 */ /* 0x000f220000300a00 */
[----:B------:R-:W-:-:S05]  /*123e0*/  IMAD.WIDE R196, R4, 0x4, R196 ;  /* 0x0000000404c47825 */ /* 0x000fca00078e02c4 */
[----:B------:R1:W-:Y:S02]  /*123f0*/  LDGSTS.E [R200+-0x6ce00], desc[UR34][R196.64], P4 ;  /* 0x93200000c4c87fae */ /* 0x0003e4000a121862 */
[----:B-1----:R-:W-:-:S04]  /*12400*/  IMAD.WIDE R202, R4, 0x4, R224 ;  /* 0x0000000404ca7825 */ /* 0x002fc800078e02e0 */
[C---:B------:R-:W-:Y:S02]  /*12410*/  IMAD.WIDE R200, R4.reuse, 0x4, R220 ;  /* 0x0000000404c87825 */ /* 0x040fe400078e02dc */
[----:B------:R-:W4:Y:S04]  /*12420*/  LDL.LU.64 R220, [R1+0x3e8] ;  /* 0x0003e80001dc7983 */ /* 0x000f280000300a00 */
[----:B------:R-:W4:Y:S04]  /*12430*/  LDL.LU.64 R222, [R1+0x3d8] ;  /* 0x0003d80001de7983 */ /* 0x000f280000300a00 */
[----:B------:R-:W4:Y:S04]  /*12440*/  LDL.LU.64 R224, [R1+0x3c8] ;  /* 0x0003c80001e07983 */ /* 0x000f280000300a00 */
[----:B------:R-:W4:Y:S04]  /*12450*/  LDL.LU.64 R154, [R1+0x3b8] ;  /* 0x0003b800019a7983 */ /* 0x000f280000300a00 */
[----:B------:R-:W4:Y:S04]  /*12460*/  LDL.LU.64 R152, [R1+0x3a0] ;  /* 0x0003a00001987983 */ /* 0x000f280000300a00 */
[----:B------:R-:W4:Y:S04]  /*12470*/  LDL.LU.64 R232, [R1+0x390] ;  /* 0x0003900001e87983 */ /* 0x000f280000300a00 */
[----:B------:R-:W4:Y:S01]  /*12480*/  LDL.LU.64 R22, [R1+0x380] ;  /* 0x0003800001167983 */ /* 0x000f220000300a00 */
[----:B------:R-:W-:-:S03]  /*12490*/  IMAD.WIDE R198, R4, 0x4, R198 ;  /* 0x0000000404c67825 */ /* 0x000fc600078e02c6 */
[----:B------:R-:W4:Y:S01]  /*124a0*/  LDL.LU.64 R12, [R1+0x360] ;  /* 0x00036000010c7983 */ /* 0x000f220000300a00 */
[C---:B------:R-:W-:Y:S02]  /*124b0*/  VIADD R210, R0.reuse, 0x100000 ;  /* 0x0010000000d27836 */ /* 0x040fe40000000000 */
[C---:B------:R-:W-:Y:S01]  /*124c0*/  VIADD R209, R0.reuse, 0x100000 ;  /* 0x0010000000d17836 */ /* 0x040fe20000000000 */
[----:B------:R-:W-:Y:S01]  /*124d0*/  LDGSTS.E [R157+-0x6ca00], desc[UR34][R198.64], P4 ;  /* 0x93600000c69d7fae */ /* 0x000fe2000a121862 */
[----:B------:R-:W-:Y:S02]  /*124e0*/  VIADD R208, R0, 0x100000 ;  /* 0x0010000000d07836 */ /* 0x000fe40000000000 */
[C---:B------:R-:W-:Y:S01]  /*124f0*/  IMAD.WIDE R204, R4.reuse, 0x4, R218 ;  /* 0x0000000404cc7825 */ /* 0x040fe200078e02da */
[----:B------:R1:W-:Y:S03]  /*12500*/  LDGSTS.E [R210+-0x6c600], desc[UR34][R200.64], P4 ;  /* 0x93a00000c8d27fae */ /* 0x0003e6000a121862 */
[----:B------:R-:W-:Y:S01]  /*12510*/  IMAD.WIDE R206, R4, 0x4, R216 ;  /* 0x0000000404ce7825 */ /* 0x000fe200078e02d8 */
[----:B------:R-:W-:Y:S03]  /*12520*/  LDGSTS.E [R209+-0x6c200], desc[UR34][R202.64], P4 ;  /* 0x93e00000cad17fae */ /* 0x000fe6000a121862 */
[C---:B------:R-:W-:Y:S01]  /*12530*/  VIADD R218, R0.reuse, 0x100000 ;  /* 0x0010000000da7836 */ /* 0x040fe20000000000 */
[----:B------:R1:W-:Y:S01]  /*12540*/  LDGSTS.E [R208+-0x6be00], desc[UR34][R204.64], P4 ;  /* 0x94200000ccd07fae */ /* 0x0003e2000a121862 */
[----:B------:R-:W-:-:S02]  /*12550*/  VIADD R217, R0, 0x100000 ;  /* 0x0010000000d97836 */ /* 0x000fc40000000000 */
[----:B------:R-:W-:Y:S01]  /*12560*/  VIADD R216, R0, 0x100000 ;  /* 0x0010000000d87836 */ /* 0x000fe20000000000 */
[----:B------:R-:W-:Y:S01]  /*12570*/  LDGSTS.E [R157+-0x6ba00], desc[UR34][R206.64], P4 ;  /* 0x94600000ce9d7fae */ /* 0x000fe2000a121862 */
[----:B-1----:R-:W-:-:S03]  /*12580*/  IMAD.WIDE R210, R4, 0x4, R226 ;  /* 0x0000000404d27825 */ /* 0x002fc600078e02e2 */
[----:B------:R-:W4:Y:S01]  /*12590*/  LDL.LU.64 R236, [R1+0x358] ;  /* 0x0003580001ec7983 */ /* 0x000f220000300a00 */
[----:B------:R-:W-:-:S03]  /*125a0*/  IMAD.WIDE R208, R4, 0x4, R230 ;  /* 0x0000000404d07825 */ /* 0x000fc600078e02e6 */
[----:B------:R-:W4:Y:S04]  /*125b0*/  LDL.LU.64 R240, [R1+0x338] ;  /* 0x0003380001f07983 */ /* 0x000f280000300a00 */
[----:B------:R-:W-:Y:S01]  /*125c0*/  LDGSTS.E [R218+-0x6b600], desc[UR34][R208.64], P4 ;  /* 0x94a00000d0da7fae */ /* 0x000fe2000a121862 */
[----:B------:R-:W-:-:S03]  /*125d0*/  VIADD R231, R0, 0x100000 ;  /* 0x0010000000e77836 */ /* 0x000fc60000000000 */
[----:B------:R-:W-:Y:S01]  /*125e0*/  LDGSTS.E [R217+-0x6b200], desc[UR34][R210.64], P4 ;  /* 0x94e00000d2d97fae */ /* 0x000fe2000a121862 */
[----:B------:R-:W-:-:S03]  /*125f0*/  VIADD R230, R0, 0x100000 ;  /* 0x0010000000e67836 */ /* 0x000fc60000000000 */
[----:B------:R-:W4:Y:S01]  /*12600*/  LDL.LU.64 R244, [R1+0x318] ;  /* 0x0003180001f47983 */ /* 0x000f220000300a00 */
[C---:B------:R-:W-:Y:S02]  /*12610*/  VIADD R227, R0.reuse, 0x100000 ;  /* 0x0010000000e37836 */ /* 0x040fe40000000000 */
[----:B------:R-:W-:Y:S01]  /*12620*/  VIADD R226, R0, 0x100000 ;  /* 0x0010000000e27836 */ /* 0x000fe20000000000 */
[----:B------:R-:W4:Y:S01]  /*12630*/  LDL.LU.64 R248, [R1+0x348] ;  /* 0x0003480001f87983 */ /* 0x000f220000300a00 */
[----:B--2---:R-:W-:-:S05]  /*12640*/  IMAD.WIDE R212, R4, 0x4, R212 ;  /* 0x0000000404d47825 */ /* 0x004fca00078e02d4 */
[----:B------:R4:W-:Y:S01]  /*12650*/  LDGSTS.E [R216+-0x6ae00], desc[UR34][R212.64], P4 ;  /* 0x95200000d4d87fae */ /* 0x0009e2000a121862 */
[----:B---3--:R-:W-:-:S05]  /*12660*/  IMAD.WIDE R214, R4, 0x4, R214 ;  /* 0x0000000404d67825 */ /* 0x008fca00078e02d6 */
[----:B------:R-:W-:Y:S01]  /*12670*/  LDGSTS.E [R157+-0x6aa00], desc[UR34][R214.64], P4 ;  /* 0x95600000d69d7fae */ /* 0x000fe2000a121862 */
[----:B----4-:R-:W-:-:S03]  /*12680*/  IMAD.WIDE R216, R4, 0x4, R8 ;  /* 0x0000000404d87825 */ /* 0x010fc600078e0208 */
[----:B------:R-:W2:Y:S01]  /*12690*/  LDL.LU.64 R8, [R1+0x340] ;  /* 0x0003400001087983 */ /* 0x000ea20000300a00 */
[----:B------:R-:W-:-:S03]  /*126a0*/  IMAD.WIDE R218, R4, 0x4, R10 ;  /* 0x0000000404da7825 */ /* 0x000fc600078e020a */
[----:B------:R-:W-:Y:S04]  /*126b0*/  LDGSTS.E [R231+-0x6a600], desc[UR34][R216.64], P4 ;  /* 0x95a00000d8e77fae */ /* 0x000fe8000a121862 */
[----:B------:R1:W-:Y:S04]  /*126c0*/  LDGSTS.E [R230+-0x6a200], desc[UR34][R218.64], P4 ;  /* 0x95e00000dae67fae */ /* 0x0003e8000a121862 */
[----:B------:R-:W3:Y:S01]  /*126d0*/  LDL.LU.64 R10, [R1+0x330] ;  /* 0x00033000010a7983 */ /* 0x000ee20000300a00 */
[----:B------:R-:W-:-:S04]  /*126e0*/  IMAD.WIDE R220, R4, 0x4, R220 ;  /* 0x0000000404dc7825 */ /* 0x000fc800078e02dc */
[C---:B------:R-:W-:Y:S01]  /*126f0*/  IMAD.WIDE R222, R4.reuse, 0x4, R222 ;  /* 0x0000000404de7825 */ /* 0x040fe200078e02de */
[----:B------:R-:W-:Y:S04]  /*12700*/  LDGSTS.E [R227+-0x69e00], desc[UR34][R220.64], P4 ;  /* 0x96200000dce37fae */ /* 0x000fe8000a121862 */
[----:B------:R4:W-:Y:S01]  /*12710*/  LDGSTS.E [R226+-0x69a00], desc[UR34][R222.64], P4 ;  /* 0x96600000dee27fae */ /* 0x0009e2000a121862 */
[----:B-1----:R-:W-:-:S03]  /*12720*/  IMAD.WIDE R230, R4, 0x4, R152 ;  /* 0x0000000404e67825 */ /* 0x002fc600078e0298 */
[----:B------:R-:W3:Y:S01]  /*12730*/  LDL.LU.64 R152, [R1+0x328] ;  /* 0x0003280001987983 */ /* 0x000ee20000300a00 */
[----:B----4-:R-:W-:-:S03]  /*12740*/  IMAD.WIDE R226, R4, 0x4, R154 ;  /* 0x0000000404e27825 */ /* 0x010fc600078e029a */
[----:B------:R-:W4:Y:S01]  /*12750*/  LDL.LU.64 R154, [R1+0x320] ;  /* 0x00032000019a7983 */ /* 0x000f220000300a00 */
[----:B------:R-:W-:-:S03]  /*12760*/  IMAD.WIDE R234, R4, 0x4, R22 ;  /* 0x0000000404ea7825 */ /* 0x000fc600078e0216 */
[----:B------:R-:W4:Y:S01]  /*12770*/  LDL.LU.64 R22, [R1+0x310] ;  /* 0x0003100001167983 */ /* 0x000f220000300a00 */
[----:B------:R-:W-:-:S04]  /*12780*/  IMAD.WIDE R224, R4, 0x4, R224 ;  /* 0x0000000404e07825 */ /* 0x000fc800078e02e0 */
[C---:B------:R-:W-:Y:S01]  /*12790*/  VIADD R243, R0.reuse, 0x100000 ;  /* 0x0010000000f37836 */ /* 0x040fe20000000000 */
[----:B------:R-:W-:Y:S01]  /*127a0*/  LDGSTS.E [R157+-0x69600], desc[UR34][R224.64], P4 ;  /* 0x96a00000e09d7fae */ /* 0x000fe2000a121862 */
[----:B------:R-:W-:Y:S02]  /*127b0*/  VIADD R242, R0, 0x100000 ;  /* 0x0010000000f27836 */ /* 0x000fe40000000000 */
[----:B------:R-:W-:Y:S01]  /*127c0*/  IMAD.WIDE R228, R4, 0x4, R228 ;  /* 0x0000000404e47825 */ /* 0x000fe200078e02e4 */
[----:B------:R-:W-:Y:S03]  /*127d0*/  LDGSTS.E [R243+-0x69200], desc[UR34][R226.64], P4 ;  /* 0x96e00000e2f37fae */ /* 0x000fe6000a121862 */
[C---:B------:R-:W-:Y:S01]  /*127e0*/  VIADD R239, R0.reuse, 0x100000 ;  /* 0x0010000000ef7836 */ /* 0x040fe20000000000 */
[----:B------:R1:W-:Y:S01]  /*127f0*/  LDGSTS.E [R242+-0x68e00], desc[UR34][R228.64], P4 ;  /* 0x97200000e4f27fae */ /* 0x0003e2000a121862 */
[----:B------:R-:W-:-:S02]  /*12800*/  VIADD R238, R0, 0x100000 ;  /* 0x0010000000ee7836 */ /* 0x000fc40000000000 */
[----:B------:R-:W-:Y:S01]  /*12810*/  IMAD.WIDE R232, R4, 0x4, R232 ;  /* 0x0000000404e87825 */ /* 0x000fe200078e02e8 */
[----:B------:R1:W-:Y:S04]  /*12820*/  LDGSTS.E [R239+-0x68a00], desc[UR34][R230.64], P4 ;  /* 0x97600000e6ef7fae */ /* 0x0003e8000a121862 */
[----:B------:R1:W-:Y:S01]  /*12830*/  LDGSTS.E [R238+-0x68600], desc[UR34][R232.64], P4 ;  /* 0x97a00000e8ee7fae */ /* 0x0003e2000a121862 */
[----:B------:R-:W-:-:S03]  /*12840*/  IMAD.WIDE R12, R2, 0x4, R12 ;  /* 0x00000004020c7825 */ /* 0x000fc600078e020c */
[----:B------:R1:W-:Y:S02]  /*12850*/  LDGSTS.E [R157+-0x68200], desc[UR34][R234.64], P4 ;  /* 0x97e00000ea9d7fae */ /* 0x0003e4000a121862 */
[----:B-1----:R-:W-:Y:S02]  /*12860*/  VIADD R242, R247, 0xffffff5f ;  /* 0xffffff5ff7f27836 */ /* 0x002fe40000000000 */
[----:B------:R-:W-:Y:S01]  /*12870*/  VIADD R239, R246, 0xffffff5e ;  /* 0xffffff5ef6ef7836 */ /* 0x000fe20000000000 */
[----:B------:R-:W0:Y:S01]  /*12880*/  LDGDEPBAR ;  /* 0x00000000000079af */ /* 0x000e220000000000 */
[----:B------:R-:W-:-:S03]  /*12890*/  VIADD R238, R250, 0xffffff5d ;  /* 0xffffff5dfaee7836 */ /* 0x000fc60000000000 */
[----:B------:R-:W4:Y:S01]  /*128a0*/  LDL.LU.64 R246, [R1+0x368] ;  /* 0x0003680001f67983 */ /* 0x000f220000300a00 */
[----:B------:R-:W-:Y:S01]  /*128b0*/  ISETP.GE.U32.AND P1, PT, R242, 0x7fffff40, PT ;  /* 0x7fffff40f200780c */ /* 0x000fe20003f26070 */
[----:B------:R-:W-:Y:S01]  /*128c0*/  IMAD.WIDE R236, R2, 0x4, R236 ;  /* 0x0000000402ec7825 */ /* 0x000fe200078e02ec */
[----:B------:R-:W-:-:S03]  /*128d0*/  ISETP.GE.U32.AND P2, PT, R239, 0x7fffff3f, PT ;  /* 0x7fffff3fef00780c */ /* 0x000fc60003f46070 */
[----:B------:R-:W-:Y:S01]  /*128e0*/  VIADD R157, R251, 0xffffff5c ;  /* 0xffffff5cfb9d7836 */ /* 0x000fe20000000000 */
[----:B------:R-:W-:Y:S01]  /*128f0*/  ISETP.GE.U32.AND P3, PT, R238, 0x7fffff3e, PT ;  /* 0x7fffff3eee00780c */ /* 0x000fe20003f66070 */
[----:B------:R-:W4:Y:S01]  /*12900*/  LDL.LU.64 R250, [R1+0x350] ;  /* 0x0003500001fa7983 */ /* 0x000f220000300a00 */
[----:B------:R-:W-:-:S03]  /*12910*/  IMAD.WIDE R240, R2, 0x4, R240 ;  /* 0x0000000402f07825 */ /* 0x000fc600078e02f0 */
[----:B------:R-:W4:Y:S01]  /*12920*/  LDL.LU.64 R242, [R1+0x370] ;  /* 0x0003700001f27983 */ /* 0x000f220000300a00 */
[----:B------:R-:W-:-:S03]  /*12930*/  IMAD.WIDE R244, R2, 0x4, R244 ;  /* 0x0000000402f47825 */ /* 0x000fc600078e02f4 */
[----:B------:R-:W4:Y:S01]  /*12940*/  LDL.LU.64 R238, [R1+0x378] ;  /* 0x0003780001ee7983 */ /* 0x000f220000300a00 */
[----:B------:R-:W-:-:S03]  /*12950*/  IMAD.WIDE R248, R2, 0x4, R248 ;  /* 0x0000000402f87825 */ /* 0x000fc600078e02f8 */
[----:B------:R1:W-:Y:S04]  /*12960*/  STL.64 [R1+0xe00], R12 ;  /* 0x000e000c01007387 */ /* 0x0003e80000100a00 */
[----:B-1----:R-:W4:Y:S04]  /*12970*/  LDL.LU.64 R12, [R1+0x1458] ;  /* 0x00145800010c7983 */ /* 0x002f280000300a00 */
[----:B------:R1:W-:Y:S04]  /*12980*/  STL.64 [R1+0xe10], R236 ;  /* 0x000e10ec01007387 */ /* 0x0003e80000100a00 */
[----:B-1----:R-:W4:Y:S04]  /*12990*/  LDL.LU.64 R236, [R1+0x1450] ;  /* 0x0014500001ec7983 */ /* 0x002f280000300a00 */
[----:B------:R1:W-:Y:S04]  /*129a0*/  STL.64 [R1+0xe38], R240 ;  /* 0x000e38f001007387 */ /* 0x0003e80000100a00 */
[----:B-1----:R-:W4:Y:S04]  /*129b0*/  LDL.LU.64 R240, [R1+0x1448] ;  /* 0x0014480001f07983 */ /* 0x002f280000300a00 */
[----:B------:R1:W-:Y:S04]  /*129c0*/  STL.64 [R1+0xea8], R244 ;  /* 0x000ea8f401007387 */ /* 0x0003e80000100a00 */
[----:B-1----:R-:W4:Y:S04]  /*129d0*/  LDL.LU.64 R244, [R1+0x1440] ;  /* 0x0014400001f47983 */ /* 0x002f280000300a00 */
[----:B------:R1:W-:Y:S04]  /*129e0*/  STL.64 [R1+0xe08], R248 ;  /* 0x000e08f801007387 */ /* 0x0003e80000100a00 */
[----:B-1----:R-:W4:Y:S01]  /*129f0*/  LDL.LU.64 R248, [R1+0x1438] ;  /* 0x0014380001f87983 */ /* 0x002f220000300a00 */
[----:B--2---:R-:W-:-:S05]  /*12a00*/  IMAD.WIDE R8, R2, 0x4, R8 ;  /* 0x0000000402087825 */ /* 0x004fca00078e0208 */
[----:B------:R1:W-:Y:S01]  /*12a10*/  STL.64 [R1+0xe18], R8 ;  /* 0x000e180801007387 */ /* 0x0003e20000100a00 */
[----:B---3--:R-:W-:-:S03]  /*12a20*/  IMAD.WIDE R10, R2, 0x4, R10 ;  /* 0x00000004020a7825 */ /* 0x008fc600078e020a */
[----:B-1----:R-:W2:Y:S04]  /*12a30*/  LDL.LU.64 R8, [R1+0x1430] ;  /* 0x0014300001087983 */ /* 0x002ea80000300a00 */
[----:B------:R1:W-:Y:S04]  /*12a40*/  STL.64 [R1+0xe20], R10 ;  /* 0x000e200a01007387 */ /* 0x0003e80000100a00 */
[----:B-1----:R-:W3:Y:S01]  /*12a50*/  LDL.LU.64 R10, [R1+0x1428] ;  /* 0x00142800010a7983 */ /* 0x002ee20000300a00 */
[----:B------:R-:W-:-:S04]  /*12a60*/  IMAD.WIDE R152, R2, 0x4, R152 ;  /* 0x0000000402987825 */ /* 0x000fc800078e0298 */
[C---:B----4-:R-:W-:Y:S01]  /*12a70*/  IMAD.WIDE R154, R2.reuse, 0x4, R154 ;  /* 0x00000004029a7825 */ /* 0x050fe200078e029a */
[----:B------:R1:W-:Y:S03]  /*12a80*/  STL.64 [R1+0xe28], R152 ;  /* 0x000e289801007387 */ /* 0x0003e60000100a00 */
[----:B------:R-:W-:Y:S01]  /*12a90*/  IMAD.WIDE R22, R2, 0x4, R22 ;  /* 0x0000000402167825 */ /* 0x000fe200078e0216 */
[----:B-1----:R-:W4:Y:S04]  /*12aa0*/  LDL.LU.64 R152, [R1+0x1420] ;  /* 0x0014200001987983 */ /* 0x002f280000300a00 */
[----:B------:R1:W-:Y:S04]  /*12ab0*/  STL.64 [R1+0xe30], R154 ;  /* 0x000e309a01007387 */ /* 0x0003e80000100a00 */
[----:B-1----:R-:W2:Y:S04]  /*12ac0*/  LDL.LU.64 R154, [R1+0x1418] ;  /* 0x00141800019a7983 */ /* 0x002ea80000300a00 */
[----:B------:R1:W-:Y:S04]  /*12ad0*/  STL.64 [R1+0xe48], R22 ;  /* 0x000e481601007387 */ /* 0x0003e80000100a00 */
[----:B-1----:R-:W3:Y:S01]  /*12ae0*/  LDL.LU.64 R22, [R1+0x1410] ;  /* 0x0014100001167983 */ /* 0x002ee20000300a00 */
[----:B------:R-:W-:-:S02]  /*12af0*/  ISETP.GE.U32.AND P4, PT, R157, 0x7fffff3d, PT ;  /* 0x7fffff3d9d00780c */ /* 0x000fc40003f86070 */
[----:B------:R-:W1:Y:S01]  /*12b00*/  LDC R157, c[0x0][0x230] ;  /* 0x00008c00ff9d7b82 */ /* 0x000e620000000800 */
[----:B--2---:R-:W-:-:S04]  /*12b10*/  IMAD.WIDE R154, R2, 0x4, R154 ;  /* 0x00000004029a7825 */ /* 0x004fc800078e029a */
[----:B---3--:R-:W-:-:S05]  /*12b20*/  IMAD.WIDE R22, R2, 0x4, R22 ;  /* 0x0000000402167825 */ /* 0x008fca00078e0216 */
[----:B------:R2:W-:Y:S04]  /*12b30*/  STL.64 [R1+0xeb8], R22 ;  /* 0x000eb81601007387 */ /* 0x0005e80000100a00 */
[----:B--2---:R-:W2:Y:S04]  /*12b40*/  LDL.LU.64 R22, [R1+0x1408] ;  /* 0x0014080001167983 */ /* 0x004ea80000300a00 */
[----:B------:R3:W-:Y:S04]  /*12b50*/  STL.64 [R1+0xec0], R154 ;  /* 0x000ec09a01007387 */ /* 0x0007e80000100a00 */
[----:B---3--:R-:W3:Y:S01]  /*12b60*/  LDL.LU.64 R154, [R1+0x1400] ;  /* 0x00140000019a7983 */ /* 0x008ee20000300a00 */
[----:B------:R-:W-:-:S04]  /*12b70*/  IMAD.WIDE R238, R2, 0x4, R238 ;  /* 0x0000000402ee7825 */ /* 0x000fc800078e02ee */
[----:B------:R-:W-:-:S04]  /*12b80*/  IMAD.WIDE R242, R2, 0x4, R242 ;  /* 0x0000000402f27825 */ /* 0x000fc800078e02f2 */
[----:B------:R-:W-:-:S04]  /*12b90*/  IMAD.WIDE R246, R2, 0x4, R246 ;  /* 0x0000000402f67825 */ /* 0x000fc800078e02f6 */
[----:B------:R-:W-:Y:S01]  /*12ba0*/  IMAD.WIDE R250, R2, 0x4, R250 ;  /* 0x0000000402fa7825 */ /* 0x000fe200078e02fa */
[----:B------:R1:W-:Y:S01]  /*12bb0*/  STL.64 [R1+0x1480], R206 ;  /* 0x001480ce01007387 */ /* 0x0003e20000100a00 */
[----:B------:R-:W-:Y:S06]  /*12bc0*/  BAR.SYNC.DEFER_BLOCKING 0x0 ;  /* 0x0000000000007b1d */ /* 0x000fec0000010000 */
[----:B-1----:R-:W2:Y:S04]  /*12bd0*/  LDL.64 R206, [R1+0xea8] ;  /* 0x000ea80001ce7983 */ /* 0x002ea80000100a00 */
[----:B------:R1:W-:Y:S04]  /*12be0*/  STL.64 [R1+0x1478], R208 ;  /* 0x001478d001007387 */ /* 0x0003e80000100a00 */
[----:B-1----:R-:W2:Y:S04]  /*12bf0*/  LDL.64 R208, [R1+0xe30] ;  /* 0x000e300001d07983 */ /* 0x002ea80000100a00 */
[----:B------:R1:W-:Y:S04]  /*12c00*/  STL.64 [R1+0x1470], R210 ;  /* 0x001470d201007387 */ /* 0x0003e80000100a00 */
[----:B------:R-:W-:Y:S01]  /*12c10*/  @!PT LDS RZ, [RZ] ;  /* 0x00000000fffff984 */ /* 0x000fe20000000800 */
[----:B------:R-:W-:Y:S01]  /*12c20*/  @!PT LDS RZ, [RZ] ;  /* 0x00000000fffff984 */ /* 0x000fe20000000800 */
[----:B------:R-:W-:Y:S01]  /*12c30*/  @!PT LDS RZ, [RZ] ;  /* 0x00000000fffff984 */ /* 0x000fe20000000800 */
[----:B----4-:R-:W-:Y:S04]  /*12c40*/  LDGSTS.E [R153+0x50000], desc[UR34][R238.64], !P1 ;  /* 0x50000000ee997fae */ /* 0x010fe8000c921862 */
[----:B------:R-:W-:Y:S04]  /*12c50*/  LDGSTS.E [R153+0x54000], desc[UR34][R242.64], !P1 ;  /* 0x54000000f2997fae */ /* 0x000fe8000c921862 */
[----:B-1----:R-:W4:Y:S04]  /*12c60*/  LDL.64 R210, [R1+0xec0] ;  /* 0x000ec00001d27983 */ /* 0x002f280000100a00 */
[----:B------:R1:W-:Y:S04]  /*12c70*/  STL.64 [R1+0x1468], R212 ;  /* 0x001468d401007387 */ /* 0x0003e80000100a00 */
[----:B------:R-:W-:Y:S04]  /*12c80*/  LDGSTS.E [R153+0x58000], desc[UR34][R246.64], !P1 ;  /* 0x58000000f6997fae */ /* 0x000fe8000c921862 */
[----:B-1----:R-:W4:Y:S04]  /*12c90*/  LDL.64 R212, [R1+0xeb8] ;  /* 0x000eb80001d47983 */ /* 0x002f280000100a00 */
[----:B------:R1:W-:Y:S04]  /*12ca0*/  STL.64 [R1+0x1460], R214 ;  /* 0x001460d601007387 */ /* 0x0003e80000100a00 */
        /* <DEDUP_REMOVED lines=15> */
[----:B------:R-:W-:Y:S04]  /*12da0*/  STL.64 [R1+0x1420], R230 ;  /* 0x001420e601007387 */ /* 0x000fe80000100a00 */
[----:B------:R-:W-:Y:S04]  /*12db0*/  STL.64 [R1+0x1418], R232 ;  /* 0x001418e801007387 */ /* 0x000fe80000100a00 */
[----:B------:R-:W-:Y:S04]  /*12dc0*/  STL.64 [R1+0x1410], R234 ;  /* 0x001410ea01007387 */ /* 0x000fe80000100a00 */
[----:B---3--:R-:W-:Y:S04]  /*12dd0*/  STL.64 [R1+0x1408], R154 ;  /* 0x0014089a01007387 */ /* 0x008fe80000100a00 */
[----:B--2---:R1:W-:Y:S02]  /*12de0*/  STL.64 [R1+0x1400], R22 ;  /* 0x0014001601007387 */ /* 0x0043e40000100a00 */
[----:B-1----:R-:W-:-:S02]  /*12df0*/  VIADD R22, R157, 0xffffff5b ;  /* 0xffffff5b9d167836 */ /* 0x002fc40000000000 */
[----:B----4-:R-:W-:Y:S04]  /*12e00*/  LDGSTS.E [R153+0x5c000], desc[UR34][R228.64], !P1 ;  /* 0x5c000000e4997fae */ /* 0x010fe8000c921862 */
[----:B------:R-:W-:Y:S04]  /*12e10*/  LDGSTS.E [R153+0x50004], desc[UR34][R226.64], !P2 ;  /* 0x50004000e2997fae */ /* 0x000fe8000d121862 */
        /* <DEDUP_REMOVED lines=10> */
[----:B------:R1:W-:Y:S04]  /*12ec0*/  LDGSTS.E [R153+0x5c00c], desc[UR34][R210.64], !P4 ;  /* 0x5c00c000d2997fae */ /* 0x0003e8000e121862 */
[----:B------:R-:W2:Y:S04]  /*12ed0*/  LDL.LU.64 R206, [R1+0x2e0] ;  /* 0x0002e00001ce7983 */ /* 0x000ea80000300a00 */
[----:B------:R-:W3:Y:S01]  /*12ee0*/  LDL.LU.64 R228, [R1+0x2a0] ;  /* 0x0002a00001e47983 */ /* 0x000ee20000300a00 */
[----:B-1----:R-:W1:Y:S03]  /*12ef0*/  LDC R210, c[0x0][0x230] ;  /* 0x00008c00ffd27b82 */ /* 0x002e660000000800 */
[----:B------:R-:W4:Y:S04]  /*12f00*/  LDL.LU.64 R220, [R1+0x260] ;  /* 0x0002600001dc7983 */ /* 0x000f280000300a00 */
[----:B------:R-:W4:Y:S01]  /*12f10*/  LDL.LU.64 R208, [R1+0x220] ;  /* 0x0002200001d07983 */ /* 0x000f220000300a00 */
[----:B------:R-:W1:Y:S03]  /*12f20*/  LDC R211, c[0x0][0x230] ;  /* 0x00008c00ffd37b82 */ /* 0x000e660000000800 */
[----:B------:R-:W4:Y:S04]  /*12f30*/  LDL.LU.64 R234, [R1+0x2d0] ;  /* 0x0002d00001ea7983 */ /* 0x000f280000300a00 */
[----:B------:R-:W4:Y:S04]  /*12f40*/  LDL.LU.64 R232, [R1+0x2c0] ;  /* 0x0002c00001e87983 */ /* 0x000f280000300a00 */
[----:B------:R-:W4:Y:S01]  /*12f50*/  LDL.LU.64 R230, [R1+0x2b0] ;  /* 0x0002b00001e67983 */ /* 0x000f220000300a00 */
[----:B------:R-:W-:-:S03]  /*12f60*/  VIADD R252, R252, 0xffffff5a ;  /* 0xffffff5afcfc7836 */ /* 0x000fc60000000000 */
[----:B------:R-:W4:Y:S01]  /*12f70*/  LDL.LU.64 R226, [R1+0x290] ;  /* 0x0002900001e27983 */ /* 0x000f220000300a00 */
[----:B-1----:R-:W-:-:S03]  /*12f80*/  VIADD R157, R210, 0xffffff59 ;  /* 0xffffff59d29d7836 */ /* 0x002fc60000000000 */
[----:B------:R-:W4:Y:S04]  /*12f90*/  LDL.LU.64 R224, [R1+0x280] ;  /* 0x0002800001e07983 */ /* 0x000f280000300a00 */
[----:B------:R-:W4:Y:S04]  /*12fa0*/  LDL.LU.64 R222, [R1+0x270] ;  /* 0x0002700001de7983 */ /* 0x000f280000300a00 */
[----:B------:R-:W4:Y:S01]  /*12fb0*/  LDL.LU.64 R218, [R1+0x250] ;  /* 0x0002500001da7983 */ /* 0x000f220000300a00 */
[----:B------:R-:W-:-:S03]  /*12fc0*/  VIADD R153, R211, 0xffffff58 ;  /* 0xffffff58d3997836 */ /* 0x000fc60000000000 */
[----:B------:R-:W4:Y:S04]  /*12fd0*/  LDL.LU.64 R216, [R1+0x240] ;  /* 0x0002400001d87983 */ /* 0x000f280000300a00 */
[----:B------:R-:W4:Y:S04]  /*12fe0*/  LDL.LU.64 R214, [R1+0x230] ;  /* 0x0002300001d67983 */ /* 0x000f280000300a00 */
[----:B------:R-:W4:Y:S04]  /*12ff0*/  LDL.LU.64 R212, [R1+0x210] ;  /* 0x0002100001d47983 */ /* 0x000f280000300a00 */
[----:B------:R-:W4:Y:S04]  /*13000*/  LDL.LU.64 R210, [R1+0x200] ;  /* 0x0002000001d27983 */ /* 0x000f280000300a00 */
[----:B------:R-:W4:Y:S01]  /*13010*/  LDL.LU.64 R154, [R1+0x1f0] ;  /* 0x0001f000019a7983 */ /* 0x000f220000300a00 */
[----:B------:R-:W-:-:S02]  /*13020*/  ISETP.GE.U32.AND P1, PT, R22, 0x7fffff3c, PT ;  /* 0x7fffff3c1600780c */ /* 0x000fc40003f26070 */
[----:B------:R-:W-:Y:S01]  /*13030*/  ISETP.GE.U32.AND P2, PT, R252, 0x7fffff3b, PT ;  /* 0x7fffff3bfc00780c */ /* 0x000fe20003f46070 */
[----:B------:R-:W1:Y:S01]  /*13040*/  LDC R22, c[0x0][0x230] ;  /* 0x00008c00ff167b82 */ /* 0x000e620000000800 */
[----:B------:R-:W-:Y:S02]  /*13050*/  ISETP.GE.U32.AND P3, PT, R157, 0x7fffff3a, PT ;  /* 0x7fffff3a9d00780c */ /* 0x000fe40003f66070 */
[----:B------:R-:W-:-:S05]  /*13060*/  ISETP.GE.U32.AND P4, PT, R153, 0x7fffff39, PT ;  /* 0x7fffff399900780c */ /* 0x000fca0003f86070 */
[----:B------:R-:W1:Y:S08]  /*13070*/  LDC R252, c[0x0][0x230] ;  /* 0x00008c00fffc7b82 */ /* 0x000e700000000800 */
[----:B------:R-:W1:Y:S08]  /*13080*/  LDC R157, c[0x0][0x230] ;  /* 0x00008c00ff9d7b82 */ /* 0x000e700000000800 */
[----:B------:R-:W1:Y:S01]  /*13090*/  LDC R153, c[0x0][0x230] ;  /* 0x00008c00ff997b82 */ /* 0x000e620000000800 */
[----:B--2---:R-:W-:-:S04]  /*130a0*/  IMAD.WIDE R206, R2, 0x4, R206 ;  /* 0x0000000402ce7825 */ /* 0x004fc800078e02ce */
[C---:B---3--:R-:W-:Y:S01]  /*130b0*/  IMAD.WIDE R228, R2.reuse, 0x4, R228 ;  /* 0x0000000402e47825 */ /* 0x048fe200078e02e4 */
[----:B------:R2:W-:Y:S03]  /*130c0*/  STL.64 [R1+0xec8], R206 ;  /* 0x000ec8ce01007387 */ /* 0x0005e60000100a00 */
[C---:B----4-:R-:W-:Y:S01]  /*130d0*/  IMAD.WIDE R220, R2.reuse, 0x4, R220 ;  /* 0x0000000402dc7825 */ /* 0x050fe200078e02dc */
[----:B------:R-:W-:Y:S03]  /*130e0*/  STL.64 [R1+0xee8], R228 ;  /* 0x000ee8e401007387 */ /* 0x000fe60000100a00 */
[----:B------:R-:W-:-:S04]  /*130f0*/  IMAD.WIDE R208, R2, 0x4, R208 ;  /* 0x0000000402d07825 */ /* 0x000fc800078e02d0 */
[C---:B------:R-:W-:Y:S01]  /*13100*/  IMAD.WIDE R234, R2.reuse, 0x4, R234 ;  /* 0x0000000402ea7825 */ /* 0x040fe200078e02ea */
[----:B------:R-:W-:Y:S03]  /*13110*/  STL.64 [R1+0xf08], R220 ;  /* 0x000f08dc01007387 */ /* 0x000fe60000100a00 */
[C---:B------:R-:W-:Y:S01]  /*13120*/  IMAD.WIDE R232, R2.reuse, 0x4, R232 ;  /* 0x0000000402e87825 */ /* 0x040fe200078e02e8 */
        /* <DEDUP_REMOVED lines=8> */
[----:B------:R4:W-:Y:S03]  /*131b0*/  STL.64 [R1+0xef0], R226 ;  /* 0x000ef0e201007387 */ /* 0x0009e60000100a00 */
[C---:B------:R-:W-:Y:S01]  /*131c0*/  IMAD.WIDE R218, R2.reuse, 0x4, R218 ;  /* 0x0000000402da7825 */ /* 0x040fe200078e02da */
[----:B------:R-:W-:Y:S03]  /*131d0*/  LDGSTS.E [R11+0x50000], desc[UR34][R206.64], !P1 ;  /* 0x50000000ce0b7fae */ /* 0x000fe6000c921862 */
[C---:B------:R-:W-:Y:S01]  /*131e0*/  IMAD.WIDE R216, R2.reuse, 0x4, R216 ;  /* 0x0000000402d87825 */ /* 0x040fe200078e02d8 */
[----:B------:R-:W-:Y:S03]  /*131f0*/  STL.64 [R1+0xef8], R224 ;  /* 0x000ef8e001007387 */ /* 0x000fe60000100a00 */
[C---:B------:R-:W-:Y:S01]  /*13200*/  IMAD.WIDE R214, R2.reuse, 0x4, R214 ;  /* 0x0000000402d67825 */ /* 0x040fe200078e02d6 */
[----:B------:R-:W-:Y:S03]  /*13210*/  LDGSTS.E [R11+0x54000], desc[UR34][R234.64], !P1 ;  /* 0x54000000ea0b7fae */ /* 0x000fe6000c921862 */
[C---:B------:R-:W-:Y:S01]  /*13220*/  IMAD.WIDE R212, R2.reuse, 0x4, R212 ;  /* 0x0000000402d47825 */ /* 0x040fe200078e02d4 */
[----:B------:R-:W-:Y:S03]  /*13230*/  STL.64 [R1+0xf00], R222 ;  /* 0x000f00de01007387 */ /* 0x000fe60000100a00 */
[C---:B------:R-:W-:Y:S01]  /*13240*/  IMAD.WIDE R210, R2.reuse, 0x4, R210 ;  /* 0x0000000402d27825 */ /* 0x040fe200078e02d2 */
[----:B------:R-:W-:Y:S03]  /*13250*/  LDGSTS.E [R11+0x58000], desc[UR34][R232.64], !P1 ;  /* 0x58000000e80b7fae */ /* 0x000fe6000c921862 */
[----:B------:R-:W-:Y:S01]  /*13260*/  IMAD.WIDE R154, R2, 0x4, R154 ;  /* 0x00000004029a7825 */ /* 0x000fe200078e029a */
[----:B------:R1:W-:Y:S04]  /*13270*/  STL.64 [R1+0xf10], R218 ;  /* 0x000f10da01007387 */ /* 0x0003e80000100a00 */
[----:B------:R-:W-:Y:S04]  /*13280*/  LDGSTS.E [R11+0x5c000], desc[UR34][R230.64], !P1 ;  /* 0x5c000000e60b7fae */ /* 0x000fe8000c921862 */
[----:B------:R1:W-:Y:S04]  /*13290*/  STL.64 [R1+0xf18], R216 ;  /* 0x000f18d801007387 */ /* 0x0003e80000100a00 */
[----:B------:R-:W-:Y:S04]  /*132a0*/  LDGSTS.E [R11+0x50004], desc[UR34][R228.64], !P2 ;  /* 0x50004000e40b7fae */ /* 0x000fe8000d121862 */
[----:B------:R1:W-:Y:S04]  /*132b0*/  STL.64 [R1+0xf20], R214 ;  /* 0x000f20d601007387 */ /* 0x0003e80000100a00 */
[----:B------:R-:W-:Y:S04]  /*132c0*/  LDGSTS.E [R11+0x54004], desc[UR34][R226.64], !P2 ;  /* 0x54004000e20b7fae */ /* 0x000fe8000d121862 */
[----:B--2---:R-:W2:Y:S04]  /*132d0*/  LDL.LU.64 R206, [R1+0x1480] ;  /* 0x0014800001ce7983 */ /* 0x004ea80000300a00 */
[----:B------:R-:W-:Y:S04]  /*132e0*/  LDGSTS.E [R11+0x58004], desc[UR34][R224.64], !P2 ;  /* 0x58004000e00b7fae */ /* 0x000fe8000d121862 */
[----:B------:R1:W-:Y:S04]  /*132f0*/  STL.64 [R1+0xf30], R212 ;  /* 0x000f30d401007387 */ /* 0x0003e80000100a00 */
[----:B------:R-:W-:Y:S04]  /*13300*/  LDGSTS.E [R11+0x5c004], desc[UR34][R222.64], !P2 ;  /* 0x5c004000de0b7fae */ /* 0x000fe8000d121862 */
[----:B------:R1:W-:Y:S04]  /*13310*/  STL.64 [R1+0xf38], R210 ;  /* 0x000f38d201007387 */ /* 0x0003e80000100a00 */
[----:B------:R-:W-:Y:S04]  /*13320*/  LDGSTS.E [R11+0x50008], desc[UR34][R220.64], !P3 ;  /* 0x50008000dc0b7fae */ /* 0x000fe8000d921862 */
[----:B------:R1:W-:Y:S04]  /*13330*/  STL.64 [R1+0xf40], R154 ;  /* 0x000f409a01007387 */ /* 0x0003e80000100a00 */
[----:B------:R-:W-:Y:S04]  /*13340*/  LDGSTS.E [R11+0x54008], desc[UR34][R218.64], !P3 ;  /* 0x54008000da0b7fae */ /* 0x000fe8000d921862 */
[----:B------:R-:W-:Y:S04]  /*13350*/  LDGSTS.E [R11+0x58008], desc[UR34][R216.64], !P3 ;  /* 0x58008000d80b7fae */ /* 0x000fe8000d921862 */
[----:B---3--:R-:W3:Y:S04]  /*13360*/  LDL.LU.64 R234, [R1+0x1e0] ;  /* 0x0001e00001ea7983 */ /* 0x008ee80000300a00 */
[----:B------:R-:W-:Y:S04]  /*13370*/  LDGSTS.E [R11+0x5c008], desc[UR34][R214.64], !P3 ;  /* 0x5c008000d60b7fae */ /* 0x000fe8000d921862 */
[----:B----4-:R-:W4:Y:S04]  /*13380*/  LDL.LU.64 R226, [R1+0x1b8] ;  /* 0x0001b80001e27983 */ /* 0x010f280000300a00 */
[----:B------:R-:W-:Y:S04]  /*13390*/  LDGSTS.E [R11+0x5000c], desc[UR34][R208.64], !P4 ;  /* 0x5000c000d00b7fae */ /* 0x000fe8000e121862 */
[----:B-1----:R-:W2:Y:S04]  /*133a0*/  LDL.LU.64 R218, [R1+0x198] ;  /* 0x0001980001da7983 */ /* 0x002ea80000300a00 */
[----:B------:R-:W-:Y:S04]  /*133b0*/  LDGSTS.E [R11+0x5400c], desc[UR34][R212.64], !P4 ;  /* 0x5400c000d40b7fae */ /* 0x000fe8000e121862 */
[----:B------:R-:W2:Y:S04]  /*133c0*/  LDL.LU.64 R208, [R1+0x178] ;  /* 0x0001780001d07983 */ /* 0x000ea80000300a00 */
        /* <DEDUP_REMOVED lines=8> */
[----:B------:R-:W-:Y:S04]  /*13450*/  LDGSTS.E [R11+0x5800c], desc[UR34][R210.64], !P4 ;  /* 0x5800c000d20b7fae */ /* 0x000fe8000e121862 */
[----:B------:R-:W2:Y:S04]  /*13460*/  LDL.LU.64 R212, [R1+0x180] ;  /* 0x0001800001d47983 */ /* 0x000ea80000300a00 */
[----:B------:R1:W-:Y:S04]  /*13470*/  LDGSTS.E [R11+0x5c00c], desc[UR34][R154.64], !P4 ;  /* 0x5c00c0009a0b7fae */ /* 0x0003e8000e121862 */
[----:B------:R-:W2:Y:S01]  /*13480*/  LDL.LU.64 R210, [R1+0x170] ;  /* 0x0001700001d27983 */ /* 0x000ea20000300a00 */
[----:B-1----:R-:W-:-:S03]  /*13490*/  VIADD R11, R22, 0xffffff54 ;  /* 0xffffff54160b7836 */ /* 0x002fc60000000000 */
[----:B------:R-:W2:Y:S04]  /*134a0*/  LDL.LU.64 R154, [R1+0x168] ;  /* 0x00016800019a7983 */ /* 0x000ea80000300a00 */
[----:B------:R-:W2:Y:S01]  /*134b0*/  LDL.LU.64 R22, [R1+0x160] ;  /* 0x0001600001167983 */ /* 0x000ea20000300a00 */
[----:B------:R-:W-:Y:S02]  /*134c0*/  VIADD R252, R252, 0xffffff57 ;  /* 0xffffff57fcfc7836 */ /* 0x000fe40000000000 */
[----:B------:R-:W-:-:S03]  /*134d0*/  VIADD R157, R157, 0xffffff56 ;  /* 0xffffff569d9d7836 */ /* 0x000fc60000000000 */
[----:B------:R-:W-:Y:S01]  /*134e0*/  ISETP.GE.U32.AND P1, PT, R252, 0x7fffff38, PT ;  /* 0x7fffff38fc00780c */ /* 0x000fe20003f26070 */
[----:B------:R-:W-:Y:S01]  /*134f0*/  VIADD R153, R153, 0xffffff55 ;  /* 0xffffff5599997836 */ /* 0x000fe20000000000 */
[----:B------:R-:W-:Y:S01]  /*13500*/  ISETP.GE.U32.AND P2, PT, R157, 0x7fffff37, PT ;  /* 0x7fffff379d00780c */ /* 0x000fe20003f46070 */
[----:B------:R-:W1:Y:S01]  /*13510*/  LDC R252, c[0x0][0x230] ;  /* 0x00008c00fffc7b82 */ /* 0x000e620000000800 */
[----:B------:R-:W-:Y:S02]  /*13520*/  ISETP.GE.U32.AND P4, PT, R11, 0x7fffff35, PT ;  /* 0x7fffff350b00780c */ /* 0x000fe40003f86070 */
[----:B------:R-:W-:-:S05]  /*13530*/  ISETP.GE.U32.AND P3, PT, R153, 0x7fffff36, PT ;  /* 0x7fffff369900780c */ /* 0x000fca0003f66070 */
[----:B------:R-:W1:Y:S08]  /*13540*/  LDC R11, c[0x0][0x230] ;  /* 0x00008c00ff0b7b82 */ /* 0x000e700000000800 */
[----:B------:R-:W2:Y:S08]  /*13550*/  LDC R157, c[0x0][0x230] ;  /* 0x00008c00ff9d7b82 */ /* 0x000eb00000000800 */
[----:B------:R-:W2:Y:S01]  /*13560*/  LDC R153, c[0x0][0x230] ;  /* 0x00008c00ff997b82 */ /* 0x000ea20000000800 */
[----:B-1----:R-:W-:-:S02]  /*13570*/  VIADD R11, R11, 0xffffff51 ;  /* 0xffffff510b0b7836 */ /* 0x002fc40000000000 */
[----:B---3--:R-:W-:-:S04]  /*13580*/  IMAD.WIDE R234, R2, 0x4, R234 ;  /* 0x0000000402ea7825 */ /* 0x008fc800078e02ea */
[C---:B----4-:R-:W-:Y:S01]  /*13590*/  IMAD.WIDE R226, R2.reuse, 0x4, R226 ;  /* 0x0000000402e27825 */ /* 0x050fe200078e02e2 */
[----:B------:R1:W-:Y:S03]  /*135a0*/  STL.64 [R1+0xf48], R234 ;  /* 0x000f48ea01007387 */ /* 0x0003e60000100a00 */
[C---:B--2---:R-:W-:Y:S01]  /*135b0*/  IMAD.WIDE R218, R2.reuse, 0x4, R218 ;  /* 0x0000000402da7825 */ /* 0x044fe200078e02da */
[----:B------:R-:W-:Y:S04]  /*135c0*/  STL.64 [R1+0xf68], R226 ;  /* 0x000f68e201007387 */ /* 0x000fe80000100a00 */
[----:B------:R-:W-:Y:S01]  /*135d0*/  STL.64 [R1+0xf88], R218 ;  /* 0x000f88da01007387 */ /* 0x000fe20000100a00 */
[----:B------:R-:W-:-:S03]  /*135e0*/  IMAD.WIDE R208, R2, 0x4, R208 ;  /* 0x0000000402d07825 */ /* 0x000fc600078e02d0 */
[----:B------:R-:W-:Y:S01]  /*135f0*/  LDGSTS.E [R10+0x50000], desc[UR34][R234.64], !P1 ;  /* 0x50000000ea0a7fae */ /* 0x000fe2000c921862 */
        /* <DEDUP_REMOVED lines=10> */
[----:B------:R-:W-:Y:S03]  /*136a0*/  STL.64 [R1+0xf70], R224 ;  /* 0x000f70e001007387 */ /* 0x000fe60000100a00 */
[C---:B------:R-:W-:Y:S01]  /*136b0*/  IMAD.WIDE R216, R2.reuse, 0x4, R216 ;  /* 0x0000000402d87825 */ /* 0x040fe200078e02d8 */
[----:B------:R-:W-:Y:S03]  /*136c0*/  LDGSTS.E [R10+0x54000], desc[UR34][R232.64], !P1 ;  /* 0x54000000e80a7fae */ /* 0x000fe6000c921862 */
[C---:B------:R-:W-:Y:S01]  /*136d0*/  IMAD.WIDE R214, R2.reuse, 0x4, R214 ;  /* 0x0000000402d67825 */ /* 0x040fe200078e02d6 */
[----:B------:R-:W-:Y:S04]  /*136e0*/  STL.64 [R1+0xf78], R222 ;  /* 0x000f78de01007387 */ /* 0x000fe80000100a00 */
[----:B------:R-:W-:Y:S01]  /*136f0*/  LDGSTS.E [R10+0x58000], desc[UR34][R230.64], !P1 ;  /* 0x58000000e60a7fae */ /* 0x000fe2000c921862 */
[----:B------:R-:W-:-:S03]  /*13700*/  IMAD.WIDE R212, R2, 0x4, R212 ;  /* 0x0000000402d47825 */ /* 0x000fc600078e02d4 */
[----:B------:R3:W-:Y:S04]  /*13710*/  STL.64 [R1+0xf80], R220 ;  /* 0x000f80dc01007387 */ /* 0x0007e80000100a00 */
[----:B------:R-:W-:Y:S01]  /*13720*/  LDGSTS.E [R10+0x5c000], desc[UR34][R228.64], !P1 ;  /* 0x5c000000e40a7fae */ /* 0x000fe2000c921862 */
[----:B------:R-:W-:-:S03]  /*13730*/  IMAD.WIDE R210, R2, 0x4, R210 ;  /* 0x0000000402d27825 */ /* 0x000fc600078e02d2 */
[----:B------:R4:W-:Y:S04]  /*13740*/  STL.64 [R1+0xf90], R216 ;  /* 0x000f90d801007387 */ /* 0x0009e80000100a00 */
[----:B------:R-:W-:Y:S01]  /*13750*/  LDGSTS.E [R10+0x50004], desc[UR34][R226.64], !P2 ;  /* 0x50004000e20a7fae */ /* 0x000fe2000d121862 */
[----:B------:R-:W-:-:S03]  /*13760*/  IMAD.WIDE R154, R2, 0x4, R154 ;  /* 0x00000004029a7825 */ /* 0x000fc600078e029a */
[----:B------:R-:W-:Y:S01]  /*13770*/  STL.64 [R1+0xf98], R214 ;  /* 0x000f98d601007387 */ /* 0x000fe20000100a00 */
[----:B------:R-:W-:-:S03]  /*13780*/  IMAD.WIDE R22, R2, 0x4, R22 ;  /* 0x0000000402167825 */ /* 0x000fc600078e0216 */
[----:B------:R-:W-:Y:S04]  /*13790*/  LDGSTS.E [R10+0x54004], desc[UR34][R224.64], !P2 ;  /* 0x54004000e00a7fae */ /* 0x000fe8000d121862 */
[----:B------:R-:W-:Y:S04]  /*137a0*/  STL.64 [R1+0xfa0], R212 ;  /* 0x000fa0d401007387 */ /* 0x000fe80000100a00 */
[----:B------:R-:W-:Y:S04]  /*137b0*/  LDGSTS.E [R10+0x58004], desc[UR34][R222.64], !P2 ;  /* 0x58004000de0a7fae */ /* 0x000fe8000d121862 */
[----:B------:R-:W-:Y:S04]  /*137c0*/  STL.64 [R1+0xfb0], R210 ;  /* 0x000fb0d201007387 */ /* 0x000fe80000100a00 */
[----:B------:R-:W-:Y:S04]  /*137d0*/  LDGSTS.E [R10+0x5c004], desc[UR34][R220.64], !P2 ;  /* 0x5c004000dc0a7fae */ /* 0x000fe8000d121862 */
[----:B------:R-:W-:Y:S04]  /*137e0*/  STL.64 [R1+0xfb8], R154 ;  /* 0x000fb89a01007387 */ /* 0x000fe80000100a00 */
[----:B------:R-:W-:Y:S04]  /*137f0*/  LDGSTS.E [R10+0x50008], desc[UR34][R218.64], !P3 ;  /* 0x50008000da0a7fae */ /* 0x000fe8000d921862 */
[----:B------:R4:W-:Y:S04]  /*13800*/  STL.64 [R1+0xfc0], R22 ;  /* 0x000fc01601007387 */ /* 0x0009e80000100a00 */
[----:B------:R-:W-:Y:S04]  /*13810*/  LDGSTS.E [R10+0x54008], desc[UR34][R216.64], !P3 ;  /* 0x54008000d80a7fae */ /* 0x000fe8000d921862 */
[----:B------:R-:W-:Y:S04]  /*13820*/  LDGSTS.E [R10+0x58008], desc[UR34][R214.64], !P3 ;  /* 0x58008000d60a7fae */ /* 0x000fe8000d921862 */
[----:B-1----:R-:W4:Y:S04]  /*13830*/  LDL.LU.64 R234, [R1+0x158] ;  /* 0x0001580001ea7983 */ /* 0x002f280000300a00 */
[----:B------:R-:W-:Y:S04]  /*13840*/  LDGSTS.E [R10+0x5c008], desc[UR34][R212.64], !P3 ;  /* 0x5c008000d40a7fae */ /* 0x000fe8000d921862 */
[----:B--2---:R-:W2:Y:S04]  /*13850*/  LDL.LU.64 R228, [R1+0x138] ;  /* 0x0001380001e47983 */ /* 0x004ea80000300a00 */
[----:B------:R-:W-:Y:S04]  /*13860*/  LDGSTS.E [R10+0x5000c], desc[UR34][R208.64], !P4 ;  /* 0x5000c000d00a7fae */ /* 0x000fe8000e121862 */
[----:B---3--:R-:W3:Y:S04]  /*13870*/  LDL.LU.64 R220, [R1+0x118] ;  /* 0x0001180001dc7983 */ /* 0x008ee80000300a00 */
[----:B------:R-:W-:Y:S04]  /*13880*/  LDGSTS.E [R10+0x5400c], desc[UR34][R210.64], !P4 ;  /* 0x5400c000d20a7fae */ /* 0x000fe8000e121862 */
[----:B------:R-:W3:Y:S04]  /*13890*/  LDL.LU.64 R208, [R1+0xf8] ;  /* 0x0000f80001d07983 */ /* 0x000ee80000300a00 */
[----:B------:R-:W3:Y:S04]  /*138a0*/  LDL.LU.64 R232, [R1+0x148] ;  /* 0x0001480001e87983 */ /* 0x000ee80000300a00 */
[----:B------:R-:W3:Y:S04]  /*138b0*/  LDL.LU.64 R230, [R1+0x140] ;  /* 0x0001400001e67983 */ /* 0x000ee80000300a00 */
[----:B------:R-:W3:Y:S04]  /*138c0*/  LDL.LU.64 R226, [R1+0x130] ;  /* 0x0001300001e27983 */ /* 0x000ee80000300a00 */
[----:B------:R-:W-:Y:S04]  /*138d0*/  LDGSTS.E [R10+0x5800c], desc[UR34][R154.64], !P4 ;  /* 0x5800c0009a0a7fae */ /* 0x000fe8000e121862 */
[----:B------:R-:W3:Y:S04]  /*138e0*/  LDL.LU.64 R224, [R1+0x128] ;  /* 0x0001280001e07983 */ /* 0x000ee80000300a00 */
[----:B------:R1:W-:Y:S04]  /*138f0*/  LDGSTS.E [R10+0x5c00c], desc[UR34][R22.64], !P4 ;  /* 0x5c00c000160a7fae */ /* 0x0003e8000e121862 */
[----:B------:R-:W3:Y:S04]  /*13900*/  LDL.LU.64 R222, [R1+0x120] ;  /* 0x0001200001de7983 */ /* 0x000ee80000300a00 */
[----:B------:R-:W3:Y:S01]  /*13910*/  LDL.LU.64 R218, [R1+0x110] ;  /* 0x0001100001da7983 */ /* 0x000ee20000300a00 */
[----:B-1----:R-:W-:-:S03]  /*13920*/  VIADD R10, R252, 0xffffff50 ;  /* 0xffffff50fc0a7836 */ /* 0x002fc60000000000 */
[----:B----4-:R-:W4:Y:S01]  /*13930*/  LDL.LU.64 R216, [R1+0x108] ;  /* 0x0001080001d87983 */ /* 0x010f220000300a00 */
[----:B------:R-:W-:Y:S01]  /*13940*/  ISETP.GE.U32.AND P3, PT, R11, 0x7fffff32, PT ;  /* 0x7fffff320b00780c */ /* 0x000fe20003f66070 */
[----:B------:R-:W-:Y:S01]  /*13950*/  VIADD R157, R157, 0xffffff53 ;  /* 0xffffff539d9d7836 */ /* 0x000fe20000000000 */
[----:B------:R-:W1:Y:S01]  /*13960*/  LDC R22, c[0x0][0x230] ;  /* 0x00008c00ff167b82 */ /* 0x000e620000000800 */
[----:B------:R-:W4:Y:S01]  /*13970*/  LDL.LU.64 R214, [R1+0x100] ;  /* 0x0001000001d67983 */ /* 0x000f220000300a00 */
[----:B------:R-:W-:-:S03]  /*13980*/  ISETP.GE.U32.AND P4, PT, R10, 0x7fffff31, PT ;  /* 0x7fffff310a00780c */ /* 0x000fc60003f86070 */
[----:B------:R-:W4:Y:S01]  /*13990*/  LDL.LU.64 R210, [R1+0xf0] ;  /* 0x0000f00001d27983 */ /* 0x000f220000300a00 */
[----:B------:R-:W-:Y:S02]  /*139a0*/  VIADD R153, R153, 0xffffff52 ;  /* 0xffffff5299997836 */ /* 0x000fe40000000000 */
[----:B------:R-:W1:Y:S01]  /*139b0*/  LDC R252, c[0x0][0x230] ;  /* 0x00008c00fffc7b82 */ /* 0x000e620000000800 */
[----:B------:R-:W4:Y:S04]  /*139c0*/  LDL.LU.64 R212, [R1+0xe8] ;  /* 0x0000e80001d47983 */ /* 0x000f280000300a00 */
[----:B------:R-:W4:Y:S04]  /*139d0*/  LDL.LU.64 R154, [R1+0xe0] ;  /* 0x0000e000019a7983 */ /* 0x000f280000300a00 */
[----:B------:R-:W4:Y:S01]  /*139e0*/  LDL.LU.64 R10, [R1+0x150] ;  /* 0x00015000010a7983 */ /* 0x000f220000300a00 */
[----:B------:R-:W-:-:S02]  /*139f0*/  ISETP.GE.U32.AND P1, PT, R157, 0x7fffff34, PT ;  /* 0x7fffff349d00780c */ /* 0x000fc40003f26070 */
[----:B------:R-:W-:Y:S01]  /*13a00*/  ISETP.GE.U32.AND P2, PT, R153, 0x7fffff33, PT ;  /* 0x7fffff339900780c */ /* 0x000fe20003f46070 */
[----:B------:R-:W1:Y:S08]  /*13a10*/  LDC R157, c[0x0][0x230] ;  /* 0x00008c00ff9d7b82 */ /* 0x000e700000000800 */
[----:B------:R-:W1:Y:S01]  /*13a20*/  LDC R153, c[0x0][0x230] ;  /* 0x00008c00ff997b82 */ /* 0x000e620000000800 */
[----:B------:R-:W-:-:S04]  /*13a30*/  IMAD.WIDE R234, R2, 0x4, R234 ;  /* 0x0000000402ea7825 */ /* 0x000fc800078e02ea */
[C---:B--2---:R-:W-:Y:S01]  /*13a40*/  IMAD.WIDE R228, R2.reuse, 0x4, R228 ;  /* 0x0000000402e47825 */ /* 0x044fe200078e02e4 */
[----:B------:R-:W-:Y:S03]  /*13a50*/  STL.64 [R1+0xfc8], R234 ;  /* 0x000fc8ea01007387 */ /* 0x000fe60000100a00 */
[C---:B---3--:R-:W-:Y:S01]  /*13a60*/  IMAD.WIDE R220, R2.reuse, 0x4, R220 ;  /* 0x0000000402dc7825 */ /* 0x048fe200078e02dc */
[----:B------:R-:W-:Y:S03]  /*13a70*/  STL.64 [R1+0xfe8], R228 ;  /* 0x000fe8e401007387 */ /* 0x000fe60000100a00 */
[C---:B------:R-:W-:Y:S01]  /*13a80*/  IMAD.WIDE R208, R2.reuse, 0x4, R208 ;  /* 0x0000000402d07825 */ /* 0x040fe200078e02d0 */
[----:B------:R-:W-:Y:S03]  /*13a90*/  STL.64 [R1+0x1008], R220 ;  /* 0x001008dc01007387 */ /* 0x000fe60000100a00 */
[C---:B------:R-:W-:Y:S01]  /*13aa0*/  IMAD.WIDE R232, R2.reuse, 0x4, R232 ;  /* 0x0000000402e87825 */ /* 0x040fe200078e02e8 */
[----:B------:R-:W-:Y:S03]  /*13ab0*/  LDGSTS.E [R9+0x50000], desc[UR34][R234.64], !P1 ;  /* 0x50000000ea097fae */ /* 0x000fe6000c921862 */
[C---:B------:R-:W-:Y:S01]  /*13ac0*/  IMAD.WIDE R230, R2.reuse, 0x4, R230 ;  /* 0x0000000402e67825 */ /* 0x040fe200078e02e6 */
[----:B------:R2:W-:Y:S03]  /*13ad0*/  STL.64 [R1+0x1028], R208 ;  /* 0x001028d001007387 */ /* 0x0005e60000100a00 */
[C---:B------:R-:W-:Y:S01]  /*13ae0*/  IMAD.WIDE R226, R2.reuse, 0x4, R226 ;  /* 0x0000000402e27825 */ /* 0x040fe200078e02e2 */
[----:B------:R-:W-:Y:S04]  /*13af0*/  STL.64 [R1+0xfd8], R232 ;  /* 0x000fd8e801007387 */ /* 0x000fe80000100a00 */
[----:B------:R-:W-:Y:S01]  /*13b00*/  STL.64 [R1+0xfe0], R230 ;  /* 0x000fe0e601007387 */ /* 0x000fe20000100a00 */
[----:B------:R-:W-:-:S03]  /*13b10*/  IMAD.WIDE R224, R2, 0x4, R224 ;  /* 0x0000000402e07825 */ /* 0x000fc600078e02e0 */
[----:B------:R-:W-:Y:S01]  /*13b20*/  STL.64 [R1+0xff0], R226 ;  /* 0x000ff0e201007387 */ /* 0x000fe20000100a00 */
[----:B------:R-:W-:-:S03]  /*13b30*/  IMAD.WIDE R222, R2, 0x4, R222 ;  /* 0x0000000402de7825 */ /* 0x000fc600078e02de */
[----:B------:R-:W-:Y:S01]  /*13b40*/  STL.64 [R1+0xff8], R224 ;  /* 0x000ff8e001007387 */ /* 0x000fe20000100a00 */
[----:B------:R-:W-:-:S03]  /*13b50*/  IMAD.WIDE R218, R2, 0x4, R218 ;  /* 0x0000000402da7825 */ /* 0x000fc600078e02da */
[----:B------:R-:W-:Y:S01]  /*13b60*/  STL.64 [R1+0x1000], R222 ;  /* 0x001000de01007387 */ /* 0x000fe20000100a00 */
[----:B----4-:R-:W-:-:S03]  /*13b70*/  IMAD.WIDE R216, R2, 0x4, R216 ;  /* 0x0000000402d87825 */ /* 0x010fc600078e02d8 */
[----:B------:R-:W-:Y:S01]  /*13b80*/  STL.64 [R1+0x1010], R218 ;  /* 0x001010da01007387 */ /* 0x000fe20000100a00 */
[----:B------:R-:W-:-:S03]  /*13b90*/  IMAD.WIDE R214, R2, 0x4, R214 ;  /* 0x0000000402d67825 */ /* 0x000fc600078e02d6 */
[----:B------:R3:W-:Y:S01]  /*13ba0*/  STL.64 [R1+0x1018], R216 ;  /* 0x001018d801007387 */ /* 0x0007e20000100a00 */
[----:B------:R-:W-:-:S04]  /*13bb0*/  IMAD.WIDE R210, R2, 0x4, R210 ;  /* 0x0000000402d27825 */ /* 0x000fc800078e02d2 */
[----:B------:R-:W-:-:S05]  /*13bc0*/  IMAD.WIDE R10, R2, 0x4, R10 ;  /* 0x00000004020a7825 */ /* 0x000fca00078e020a */
[----:B------:R-:W-:Y:S04]  /*13bd0*/  LDGSTS.E [R9+0x54000], desc[UR34][R10.64], !P1 ;  /* 0x540000000a097fae */ /* 0x000fe8000c921862 */
[----:B------:R-:W-:Y:S01]  /*13be0*/  LDGSTS.E [R9+0x58000], desc[UR34][R232.64], !P1 ;  /* 0x58000000e8097fae */ /* 0x000fe2000c921862 */
[----:B------:R-:W-:-:S03]  /*13bf0*/  IMAD.WIDE R212, R2, 0x4, R212 ;  /* 0x0000000402d47825 */ /* 0x000fc600078e02d4 */
[----:B------:R-:W-:Y:S01]  /*13c00*/  LDGSTS.E [R9+0x5c000], desc[UR34][R230.64], !P1 ;  /* 0x5c000000e6097fae */ /* 0x000fe2000c921862 */
[----:B------:R-:W-:-:S03]  /*13c10*/  IMAD.WIDE R154, R2, 0x4, R154 ;  /* 0x00000004029a7825 */ /* 0x000fc600078e029a */
[----:B------:R-:W-:Y:S04]  /*13c20*/  LDGSTS.E [R9+0x50004], desc[UR34][R228.64], !P2 ;  /* 0x50004000e4097fae */ /* 0x000fe8000d121862 */
[----:B------:R-:W-:Y:S04]  /*13c30*/  LDGSTS.E [R9+0x54004], desc[UR34][R226.64], !P2 ;  /* 0x54004000e2097fae */ /* 0x000fe8000d121862 */
[----:B------:R-:W-:Y:S04]  /*13c40*/  LDGSTS.E [R9+0x58004], desc[UR34][R224.64], !P2 ;  /* 0x58004000e0097fae */ /* 0x000fe8000d121862 */
[----:B------:R-:W-:Y:S04]  /*13c50*/  LDGSTS.E [R9+0x5c004], desc[UR34][R222.64], !P2 ;  /* 0x5c004000de097fae */ /* 0x000fe8000d121862 */
[----:B------:R-:W-:Y:S04]  /*13c60*/  LDGSTS.E [R9+0x50008], desc[UR34][R220.64], !P3 ;  /* 0x50008000dc097fae */ /* 0x000fe8000d921862 */
[----:B------:R-:W-:Y:S04]  /*13c70*/  STL.64 [R1+0x1020], R214 ;  /* 0x001020d601007387 */ /* 0x000fe80000100a00 */
        /* <DEDUP_REMOVED lines=8> */
[----:B------:R-:W-:Y:S04]  /*13d00*/  LDGSTS.E [R9+0x5800c], desc[UR34][R212.64], !P4 ;  /* 0x5800c000d4097fae */ /* 0x000fe8000e121862 */
[----:B--2---:R-:W2:Y:S04]  /*13d10*/  LDL.LU.64 R208, [R1+0xd8] ;  /* 0x0000d80001d07983 */ /* 0x004ea80000300a00 */
[----:B---3--:R-:W3:Y:S04]  /*13d20*/  LDL.LU.64 R216, [R1+0xb0] ;  /* 0x0000b00001d87983 */ /* 0x008ee80000300a00 */
[----:B------:R-:W3:Y:S04]  /*13d30*/  LDL.LU.64 R224, [R1+0x70] ;  /* 0x0000700001e07983 */ /* 0x000ee80000300a00 */
[----:B------:R-:W3:Y:S04]  /*13d40*/  LDL.LU.64 R232, [R1+0x30] ;  /* 0x0000300001e87983 */ /* 0x000ee80000300a00 */
[----:B----4-:R-:W4:Y:S04]  /*13d50*/  LDL.LU.64 R210, [R1+0xd0] ;  /* 0x0000d00001d27983 */ /* 0x010f280000300a00 */
[----:B-1----:R-:W4:Y:S04]  /*13d60*/  LDL.LU.64 R212, [R1+0xc8] ;  /* 0x0000c80001d47983 */ /* 0x002f280000300a00 */
        /* <DEDUP_REMOVED lines=8> */
[----:B------:R1:W-:Y:S04]  /*13df0*/  LDGSTS.E [R9+0x5c00c], desc[UR34][R154.64], !P4 ;  /* 0x5c00c0009a097fae */ /* 0x0003e8000e121862 */
[----:B------:R-:W4:Y:S01]  /*13e00*/  LDL.LU.64 R154, [R1+0x10] ;  /* 0x00001000019a7983 */ /* 0x000f220000300a00 */
[----:B-1----:R-:W-:-:S03]  /*13e10*/  VIADD R9, R22, 0xffffff4c ;  /* 0xffffff4c16097836 */ /* 0x002fc60000000000 */
[----:B------:R-:W4:Y:S01]  /*13e20*/  LDL.LU.64 R22, [R1] ;  /* 0x0000000001167983 */ /* 0x000f220000300a00 */
[----:B------:R-:W-:Y:S02]  /*13e30*/  VIADD R252, R252, 0xffffff4f ;  /* 0xffffff4ffcfc7836 */ /* 0x000fe40000000000 */
[----:B------:R-:W-:-:S03]  /*13e40*/  VIADD R157, R157, 0xffffff4e ;  /* 0xffffff4e9d9d7836 */ /* 0x000fc60000000000 */
[----:B------:R-:W-:Y:S01]  /*13e50*/  ISETP.GE.U32.AND P1, PT, R252, 0x7fffff30, PT ;  /* 0x7fffff30fc00780c */ /* 0x000fe20003f26070 */
[----:B------:R-:W-:Y:S01]  /*13e60*/  VIADD R153, R153, 0xffffff4d ;  /* 0xffffff4d99997836 */ /* 0x000fe20000000000 */
[----:B------:R-:W-:Y:S01]  /*13e70*/  ISETP.GE.U32.AND P2, PT, R157, 0x7fffff2f, PT ;  /* 0x7fffff2f9d00780c */ /* 0x000fe20003f46070 */
[----:B------:R-:W1:Y:S03]  /*13e80*/  LDC R252, c[0x0][0x230] ;  /* 0x00008c00fffc7b82 */ /* 0x000e660000000800 */
[----:B------:R-:W-:Y:S02]  /*13e90*/  ISETP.GE.U32.AND P3, PT, R153, 0x7fffff2e, PT ;  /* 0x7fffff2e9900780c */ /* 0x000fe40003f66070 */
[----:B------:R-:W-:-:S03]  /*13ea0*/  ISETP.GE.U32.AND P4, PT, R9, 0x7fffff2d, PT ;  /* 0x7fffff2d0900780c */ /* 0x000fc60003f86070 */
[----:B------:R-:W1:Y:S08]  /*13eb0*/  LDC R157, c[0x0][0x230] ;  /* 0x00008c00ff9d7b82 */ /* 0x000e700000000800 */
[----:B------:R-:W1:Y:S08]  /*13ec0*/  LDC R153, c[0x0][0x230] ;  /* 0x00008c00ff997b82 */ /* 0x000e700000000800 */
[----:B------:R-:W1:Y:S02]  /*13ed0*/  LDC R9, c[0x0][0x230] ;  /* 0x00008c00ff097b82 */ /* 0x000e640000000800 */
[----:B-1----:R-:W-:-:S02]  /*13ee0*/  VIADD R157, R157, 0xffffff4b ;  /* 0xffffff4b9d9d7836 */ /* 0x002fc40000000000 */
[----:B------:R-:W-:Y:S02]  /*13ef0*/  VIADD R153, R153, 0xffffff4a ;  /* 0xffffff4a99997836 */ /* 0x000fe40000000000 */
        /* <DEDUP_REMOVED lines=8> */
[----:B------:R-:W-:-:S04]  /*13f80*/  IMAD.WIDE R18, R2, 0x4, R18 ;  /* 0x0000000402127825 */ /* 0x000fc800078e0212 */
[----:B--2---:R-:W-:-:S04]  /*13f90*/  IMAD.WIDE R208, R2, 0x4, R208 ;  /* 0x0000000402d07825 */ /* 0x004fc800078e02d0 */
[C---:B---3--:R-:W-:Y:S01]  /*13fa0*/  IMAD.WIDE R216, R2.reuse, 0x4, R216 ;  /* 0x0000000402d87825 */ /* 0x048fe200078e02d8 */
[----:B------:R1:W-:Y:S03]  /*13fb0*/  STL.64 [R1+0x1048], R208 ;  /* 0x001048d001007387 */ /* 0x0003e60000100a00 */
[C---:B------:R-:W-:Y:S01]  /*13fc0*/  IMAD.WIDE R224, R2.reuse, 0x4, R224 ;  /* 0x0000000402e07825 */ /* 0x040fe200078e02e0 */
[----:B------:R-:W-:Y:S03]  /*13fd0*/  STL.64 [R1+0x1068], R216 ;  /* 0x001068d801007387 */ /* 0x000fe60000100a00 */
[----:B------:R-:W-:-:S04]  /*13fe0*/  IMAD.WIDE R232, R2, 0x4, R232 ;  /* 0x0000000402e87825 */ /* 0x000fc800078e02e8 */
[C---:B----4-:R-:W-:Y:S01]  /*13ff0*/  IMAD.WIDE R210, R2.reuse, 0x4, R210 ;  /* 0x0000000402d27825 */ /* 0x050fe200078e02d2 */
[----:B------:R-:W-:Y:S03]  /*14000*/  STL.64 [R1+0x1088], R224 ;  /* 0x001088e001007387 */ /* 0x000fe60000100a00 */
[C---:B------:R-:W-:Y:S01]  /*14010*/  IMAD.WIDE R212, R2.reuse, 0x4, R212 ;  /* 0x0000000402d47825 */ /* 0x040fe200078e02d4 */
[----:B------:R2:W-:Y:S03]  /*14020*/  STL.64 [R1+0x1050], R210 ;  /* 0x001050d201007387 */ /* 0x0005e60000100a00 */
[C---:B------:R-:W-:Y:S01]  /*14030*/  IMAD.WIDE R214, R2.reuse, 0x4, R214 ;  /* 0x0000000402d67825 */ /* 0x040fe200078e02d6 */
[----:B------:R-:W-:Y:S03]  /*14040*/  STL.64 [R1+0x10a8], R232 ;  /* 0x0010a8e801007387 */ /* 0x000fe60000100a00 */
[C---:B------:R-:W-:Y:S01]  /*14050*/  IMAD.WIDE R218, R2.reuse, 0x4, R218 ;  /* 0x0000000402da7825 */ /* 0x040fe200078e02da */
[----:B------:R3:W-:Y:S03]  /*14060*/  STL.64 [R1+0x1058], R212 ;  /* 0x001058d401007387 */ /* 0x0007e60000100a00 */
        /* <DEDUP_REMOVED lines=11> */
[----:B------:R4:W-:Y:S04]  /*14120*/  STL.64 [R1+0x1098], R228 ;  /* 0x001098e401007387 */ /* 0x0009e80000100a00 */
[----:B------:R4:W-:Y:S04]  /*14130*/  STL.64 [R1+0x10a0], R230 ;  /* 0x0010a0e601007387 */ /* 0x0009e80000100a00 */
[----:B------:R-:W-:Y:S04]  /*14140*/  LDGSTS.E [R8+0x50000], desc[UR34][R208.64], !P1 ;  /* 0x50000000d0087fae */ /* 0x000fe8000c921862 */
[----:B------:R-:W-:Y:S01]  /*14150*/  LDGSTS.E [R8+0x54000], desc[UR34][R210.64], !P1 ;  /* 0x54000000d2087fae */ /* 0x000fe2000c921862 */
[----:B------:R-:W-:-:S03]  /*14160*/  IMAD.WIDE R154, R2, 0x4, R154 ;  /* 0x00000004029a7825 */ /* 0x000fc600078e029a */
[----:B------:R-:W-:Y:S01]  /*14170*/  LDGSTS.E [R8+0x58000], desc[UR34][R212.64], !P1 ;  /* 0x58000000d4087fae */ /* 0x000fe2000c921862 */
[----:B------:R-:W-:-:S03]  /*14180*/  IMAD.WIDE R22, R2, 0x4, R22 ;  /* 0x0000000402167825 */ /* 0x000fc600078e0216 */
[----:B-1----:R-:W4:Y:S04]  /*14190*/  LDL.LU.64 R208, [R1+0x1478] ;  /* 0x0014780001d07983 */ /* 0x002f280000300a00 */
[----:B------:R1:W-:Y:S04]  /*141a0*/  STL.64 [R1+0x10b0], R234 ;  /* 0x0010b0ea01007387 */ /* 0x0003e80000100a00 */
[----:B--2---:R-:W2:Y:S04]  /*141b0*/  LDL.LU.64 R210, [R1+0x1470] ;  /* 0x0014700001d27983 */ /* 0x004ea80000300a00 */
[----:B------:R-:W-:Y:S04]  /*141c0*/  STL.64 [R1+0x10b8], R154 ;  /* 0x0010b89a01007387 */ /* 0x000fe80000100a00 */
[----:B---3--:R-:W3:Y:S04]  /*141d0*/  LDL.LU.64 R212, [R1+0x1468] ;  /* 0x0014680001d47983 */ /* 0x008ee80000300a00 */
[----:B------:R1:W-:Y:S04]  /*141e0*/  STL.64 [R1+0x10c0], R22 ;  /* 0x0010c01601007387 */ /* 0x0003e80000100a00 */
[----:B------:R-:W-:Y:S04]  /*141f0*/  LDGSTS.E [R8+0x5c000], desc[UR34][R214.64], !P1 ;  /* 0x5c000000d6087fae */ /* 0x000fe8000c921862 */
[----:B------:R-:W-:Y:S04]  /*14200*/  LDGSTS.E [R8+0x50004], desc[UR34][R216.64], !P2 ;  /* 0x50004000d8087fae */ /* 0x000fe8000d121862 */
[----:B------:R-:W-:Y:S04]  /*14210*/  LDGSTS.E [R8+0x54004], desc[UR34][R218.64], !P2 ;  /* 0x54004000da087fae */ /* 0x000fe8000d121862 */
[----:B----4-:R-:W4:Y:S04]  /*14220*/  LDL.LU.64 R214, [R1+0x1460] ;  /* 0x0014600001d67983 */ /* 0x010f280000300a00 */
[----:B------:R-:W4:Y:S04]  /*14230*/  LDL.LU.64 R216, [R1+0x1458] ;  /* 0x0014580001d87983 */ /* 0x000f280000300a00 */
[----:B------:R-:W4:Y:S04]  /*14240*/  LDL.LU.64 R218, [R1+0x1450] ;  /* 0x0014500001da7983 */ /* 0x000f280000300a00 */
[----:B------:R-:W-:Y:S04]  /*14250*/  LDGSTS.E [R8+0x58004], desc[UR34][R220.64], !P2 ;  /* 0x58004000dc087fae */ /* 0x000fe8000d121862 */
[----:B------:R-:W-:Y:S04]  /*14260*/  LDGSTS.E [R8+0x5c004], desc[UR34][R222.64], !P2 ;  /* 0x5c004000de087fae */ /* 0x000fe8000d121862 */
[----:B------:R-:W-:Y:S04]  /*14270*/  LDGSTS.E [R8+0x50008], desc[UR34][R224.64], !P3 ;  /* 0x50008000e0087fae */ /* 0x000fe8000d921862 */
[----:B------:R-:W4:Y:S04]  /*14280*/  LDL.LU.64 R220, [R1+0x1448] ;  /* 0x0014480001dc7983 */ /* 0x000f280000300a00 */
        /* <DEDUP_REMOVED lines=9> */
[----:B------:R-:W-:Y:S01]  /*14320*/  LDGSTS.E [R8+0x5400c], desc[UR34][R234.64], !P4 ;  /* 0x5400c000ea087fae */ /* 0x000fe2000e121862 */
[----:B------:R-:W-:-:S02]  /*14330*/  ISETP.GE.U32.AND P1, PT, R157, 0x7fffff2c, PT ;  /* 0x7fffff2c9d00780c */ /* 0x000fc40003f26070 */
[----:B------:R-:W-:Y:S01]  /*14340*/  ISETP.GE.U32.AND P2, PT, R153, 0x7fffff2b, PT ;  /* 0x7fffff2b9900780c */ /* 0x000fe20003f46070 */
[----:B------:R-:W-:Y:S01]  /*14350*/  LDGSTS.E [R8+0x5800c], desc[UR34][R154.64], !P4 ;  /* 0x5800c0009a087fae */ /* 0x000fe2000e121862 */
[----:B------:R-:W-:Y:S01]  /*14360*/  ISETP.GE.U32.AND P3, PT, R9, 0x7fffff2a, PT ;  /* 0x7fffff2a0900780c */ /* 0x000fe20003f66070 */
[C---:B------:R-:W-:Y:S01]  /*14370*/  IMAD.WIDE R28, R2.reuse, 0x4, R28 ;  /* 0x00000004021c7825 */ /* 0x040fe200078e021c */
[----:B------:R-:W1:Y:S01]  /*14380*/  LDC R153, c[0x0][0x230] ;  /* 0x00008c00ff997b82 */ /* 0x000e620000000800 */
[----:B------:R-:W4:Y:S04]  /*14390*/  LDL.LU.64 R232, [R1+0x1418] ;  /* 0x0014180001e87983 */ /* 0x000f280000300a00 */
[----:B-1----:R-:W4:Y:S01]  /*143a0*/  LDL.LU.64 R234, [R1+0x1410] ;  /* 0x0014100001ea7983 */ /* 0x002f220000300a00 */
[----:B------:R-:W-:-:S02]  /*143b0*/  IMAD.WIDE R30, R2, 0x4, R30 ;  /* 0x00000004021e7825 */ /* 0x000fc400078e021e */
[----:B------:R-:W1:Y:S01]  /*143c0*/  LDC R157, c[0x0][0x230] ;  /* 0x00008c00ff9d7b82 */ /* 0x000e620000000800 */
[----:B------:R1:W-:Y:S04]  /*143d0*/  LDGSTS.E [R8+0x5c00c], desc[UR34][R22.64], !P4 ;  /* 0x5c00c00016087fae */ /* 0x0003e8000e121862 */
[----:B------:R-:W-:Y:S04]  /*143e0*/  LDGSTS.E [R7+0x50000], desc[UR34][R248.64], !P1 ;  /* 0x50000000f8077fae */ /* 0x000fe8000c921862 */
[----:B------:R-:W-:Y:S01]  /*143f0*/  LDGSTS.E [R7+0x54000], desc[UR34][R244.64], !P1 ;  /* 0x54000000f4077fae */ /* 0x000fe2000c921862 */
[----:B-1----:R-:W-:-:S03]  /*14400*/  VIADD R8, R252, 0xffffff48 ;  /* 0xffffff48fc087836 */ /* 0x002fc60000000000 */
[----:B------:R-:W-:Y:S01]  /*14410*/  LDGSTS.E [R7+0x58000], desc[UR34][R240.64], !P1 ;  /* 0x58000000f0077fae */ /* 0x000fe2000c921862 */
[----:B------:R-:W-:Y:S01]  /*14420*/  IMAD.WIDE R22, R2, 0x4, R20 ;  /* 0x0000000402167825 */ /* 0x000fe200078e0214 */
[----:B------:R-:W1:Y:S01]  /*14430*/  LDC R252, c[0x0][0x230] ;  /* 0x00008c00fffc7b82 */ /* 0x000e620000000800 */
[----:B------:R-:W-:Y:S01]  /*14440*/  ISETP.GE.U32.AND P4, PT, R8, 0x7fffff29, PT ;  /* 0x7fffff290800780c */ /* 0x000fe20003f86070 */
        /* <DEDUP_REMOVED lines=9> */
[----:B------:R-:W5:Y:S04]  /*144e0*/  LDL.LU.64 R154, [R1+0x1408] ;  /* 0x00140800019a7983 */ /* 0x000f680000300a00 */
[----:B------:R-:W-:Y:S04]  /*144f0*/  LDGSTS.E [R7+0x58008], desc[UR34][R20.64], !P3 ;  /* 0x5800800014077fae */ /* 0x000fe8000d921862 */
[----:B------:R-:W-:Y:S04]  /*14500*/  STL.64 [R1+0x1108], R22 ;  /* 0x0011081601007387 */ /* 0x000fe80000100a00 */
[----:B------:R-:W-:Y:S04]  /*14510*/  LDGSTS.E [R7+0x5c008], desc[UR34][R28.64], !P3 ;  /* 0x5c0080001c077fae */ /* 0x000fe8000d921862 */
[----:B------:R1:W-:Y:S04]  /*14520*/  STL.64 [R1+0x1128], R30 ;  /* 0x0011281e01007387 */ /* 0x0003e80000100a00 */
[----:B------:R1:W-:Y:S02]  /*14530*/  LDGSTS.E [R7+0x5000c], desc[UR34][R30.64], !P4 ;  /* 0x5000c0001e077fae */ /* 0x0003e4000e121862 */
[----:B-1----:R-:W1:Y:S01]  /*14540*/  LDC R31, c[0x0][0x230] ;  /* 0x00008c00ff1f7b82 */ /* 0x002e620000000800 */
[----:B------:R-:W-:-:S04]  /*14550*/  IMAD.WIDE R32, R2, 0x4, R32 ;  /* 0x0000000402207825 */ /* 0x000fc800078e0220 */
[C---:B------:R-:W-:Y:S01]  /*14560*/  IMAD.WIDE R34, R2.reuse, 0x4, R34 ;  /* 0x0000000402227825 */ /* 0x040fe200078e0222 */
[----:B------:R-:W-:Y:S03]  /*14570*/  LDGSTS.E [R7+0x5400c], desc[UR34][R32.64], !P4 ;  /* 0x5400c00020077fae */ /* 0x000fe6000e121862 */
[----:B------:R-:W-:Y:S01]  /*14580*/  IMAD.WIDE R36, R2, 0x4, R36 ;  /* 0x0000000402247825 */ /* 0x000fe200078e0224 */
[----:B------:R-:W-:Y:S03]  /*14590*/  LDGSTS.E [R7+0x5800c], desc[UR34][R34.64], !P4 ;  /* 0x5800c00022077fae */ /* 0x000fe6000e121862 */
[----:B------:R-:W-:Y:S01]  /*145a0*/  VIADD R24, R252, 0xffffff45 ;  /* 0xffffff45fc187836 */ /* 0x000fe20000000000 */
[----:B------:R1:W-:Y:S01]  /*145b0*/  LDGSTS.E [R7+0x5c00c], desc[UR34][R36.64], !P4 ;  /* 0x5c00c00024077fae */ /* 0x0003e2000e121862 */
[----:B------:R-:W-:-:S03]  /*145c0*/  VIADD R26, R153, 0xffffff47 ;  /* 0xffffff47991a7836 */ /* 0x000fc60000000000 */
[----:B------:R-:W-:Y:S02]  /*145d0*/  ISETP.GE.U32.AND P3, PT, R24, 0x7fffff26, PT ;  /* 0x7fffff261800780c */ /* 0x000fe40003f66070 */
[----:B------:R-:W2:Y:S01]  /*145e0*/  LDC R24, c[0x0][0x230] ;  /* 0x00008c00ff187b82 */ /* 0x000ea20000000800 */
[----:B------:R-:W-:Y:S02]  /*145f0*/  VIADD R25, R157, 0xffffff46 ;  /* 0xffffff469d197836 */ /* 0x000fe40000000000 */
[----:B-1----:R-:W-:Y:S01]  /*14600*/  VIADD R7, R31, 0xffffff44 ;  /* 0xffffff441f077836 */ /* 0x002fe20000000000 */
[----:B------:R-:W-:Y:S02]  /*14610*/  ISETP.GE.U32.AND P1, PT, R26, 0x7fffff28, PT ;  /* 0x7fffff281a00780c */ /* 0x000fe40003f26070 */
[----:B------:R-:W-:Y:S01]  /*14620*/  ISETP.GE.U32.AND P2, PT, R25, 0x7fffff27, PT ;  /* 0x7fffff271900780c */ /* 0x000fe20003f46070 */
[C---:B------:R-:W-:Y:S01]  /*14630*/  IMAD.WIDE R38, R2.reuse, 0x4, R38 ;  /* 0x0000000402267825 */ /* 0x040fe200078e0226 */
[----:B------:R-:W-:Y:S01]  /*14640*/  ISETP.GE.U32.AND P4, PT, R7, 0x7fffff25, PT ;  /* 0x7fffff250700780c */ /* 0x000fe20003f86070 */
[----:B------:R-:W1:Y:S08]  /*14650*/  LDC R25, c[0x0][0x230] ;  /* 0x00008c00ff197b82 */ /* 0x000e700000000800 */
[----:B------:R-:W1:Y:S01]  /*14660*/  LDC R7, c[0x0][0x230] ;  /* 0x00008c00ff077b82 */ /* 0x000e620000000800 */
[C---:B------:R-:W-:Y:S01]  /*14670*/  IMAD.WIDE R42, R2.reuse, 0x4, R42 ;  /* 0x00000004022a7825 */ /* 0x040fe200078e022a */
[----:B------:R-:W-:Y:S03]  /*14680*/  LDGSTS.E [R6+0x50000], desc[UR34][R38.64], !P1 ;  /* 0x5000000026067fae */ /* 0x000fe6000c921862 */
[C---:B------:R-:W-:Y:S01]  /*14690*/  IMAD.WIDE R44, R2.reuse, 0x4, R44 ;  /* 0x00000004022c7825 */ /* 0x040fe200078e022c */
[----:B------:R-:W-:Y:S02]  /*146a0*/  LDGSTS.E [R6+0x54000], desc[UR34][R42.64], !P1 ;  /* 0x540000002a067fae */ /* 0x000fe4000c921862 */
[----:B------:R-:W3:Y:S01]  /*146b0*/  LDC R26, c[0x0][0x230] ;  /* 0x00008c00ff1a7b82 */ /* 0x000ee20000000800 */
        /* <DEDUP_REMOVED lines=8> */
[C---:B------:R-:W-:Y:S01]  /*14740*/  IMAD.WIDE R52, R2.reuse, 0x4, R52 ;  /* 0x0000000402347825 */ /* 0x040fe200078e0234 */
[----:B------:R1:W-:Y:S03]  /*14750*/  STL.64 [R1+0x1138], R34 ;  /* 0x0011382201007387 */ /* 0x0003e60000100a00 */
[C---:B------:R-:W-:Y:S01]  /*14760*/  IMAD.WIDE R54, R2.reuse, 0x4, R54 ;  /* 0x0000000402367825 */ /* 0x040fe200078e0236 */
[----:B------:R-:W-:Y:S03]  /*14770*/  LDGSTS.E [R6+0x50004], desc[UR34][R40.64], !P2 ;  /* 0x5000400028067fae */ /* 0x000fe6000d121862 */
[C---:B------:R-:W-:Y:S01]  /*14780*/  IMAD.WIDE R56, R2.reuse, 0x4, R56 ;  /* 0x0000000402387825 */ /* 0x040fe200078e0238 */
[----:B------:R1:W-:Y:S03]  /*14790*/  STL.64 [R1+0x1140], R36 ;  /* 0x0011402401007387 */ /* 0x0003e60000100a00 */
[C---:B------:R-:W-:Y:S01]  /*147a0*/  IMAD.WIDE R58, R2.reuse, 0x4, R58 ;  /* 0x00000004023a7825 */ /* 0x040fe200078e023a */
[----:B------:R-:W-:Y:S03]  /*147b0*/  LDGSTS.E [R6+0x54004], desc[UR34][R48.64], !P2 ;  /* 0x5400400030067fae */ /* 0x000fe6000d121862 */
[C---:B-1----:R-:W-:Y:S01]  /*147c0*/  IMAD.WIDE R34, R2.reuse, 0x4, R66 ;  /* 0x0000000402227825 */ /* 0x042fe200078e0242 */
[----:B------:R-:W-:Y:S03]  /*147d0*/  LDGSTS.E [R6+0x58004], desc[UR34][R50.64], !P2 ;  /* 0x5800400032067fae */ /* 0x000fe6000d121862 */
[C---:B------:R-:W-:Y:S01]  /*147e0*/  IMAD.WIDE R36, R2.reuse, 0x4, R60 ;  /* 0x0000000402247825 */ /* 0x040fe200078e023c */
[----:B------:R-:W-:Y:S03]  /*147f0*/  LDGSTS.E [R6+0x5c004], desc[UR34][R52.64], !P2 ;  /* 0x5c00400034067fae */ /* 0x000fe6000d121862 */
[----:B------:R-:W-:Y:S01]  /*14800*/  IMAD.WIDE R32, R2, 0x4, R76 ;  /* 0x0000000402207825 */ /* 0x000fe200078e024c */
[----:B------:R-:W-:Y:S03]  /*14810*/  LDGSTS.E [R6+0x50008], desc[UR34][R54.64], !P3 ;  /* 0x5000800036067fae */ /* 0x000fe6000d921862 */
[----:B--2---:R-:W-:Y:S01]  /*14820*/  VIADD R24, R24, 0xffffff43 ;  /* 0xffffff4318187836 */ /* 0x004fe20000000000 */
[----:B------:R-:W-:Y:S01]  /*14830*/  LDGSTS.E [R6+0x54008], desc[UR34][R56.64], !P3 ;  /* 0x5400800038067fae */ /* 0x000fe2000d921862 */
[----:B------:R-:W-:-:S03]  /*14840*/  IMAD.WIDE R30, R2, 0x4, R78 ;  /* 0x00000004021e7825 */ /* 0x000fc600078e024e */
[----:B------:R-:W5:Y:S01]  /*14850*/  LDL.LU.64 R22, [R1+0x1400] ;  /* 0x0014000001167983 */ /* 0x000f620000300a00 */
[----:B------:R-:W-:-:S03]  /*14860*/  IMAD.WIDE R28, R2, 0x4, R80 ;  /* 0x00000004021c7825 */ /* 0x000fc600078e0250 */
[----:B------:R-:W-:Y:S01]  /*14870*/  LDGSTS.E [R6+0x58008], desc[UR34][R58.64], !P3 ;  /* 0x580080003a067fae */ /* 0x000fe2000d921862 */
[----:B------:R-:W-:Y:S01]  /*14880*/  VIADD R7, R7, 0xffffff42 ;  /* 0xffffff4207077836 */ /* 0x000fe20000000000 */
[----:B------:R-:W-:Y:S02]  /*14890*/  ISETP.GE.U32.AND P1, PT, R24, 0x7fffff24, PT ;  /* 0x7fffff241800780c */ /* 0x000fe40003f26070 */
[----:B------:R-:W-:Y:S04]  /*148a0*/  STL.64 [R1+0x1148], R38 ;  /* 0x0011482601007387 */ /* 0x000fe80000100a00 */
[----:B------:R-:W-:Y:S04]  /*148b0*/  LDGSTS.E [R6+0x5c008], desc[UR34][R36.64], !P3 ;  /* 0x5c00800024067fae */ /* 0x000fe8000d921862 */
[----:B------:R-:W-:Y:S04]  /*148c0*/  STL.64 [R1+0x1168], R40 ;  /* 0x0011682801007387 */ /* 0x000fe80000100a00 */
[----:B------:R-:W-:Y:S04]  /*148d0*/  LDGSTS.E [R6+0x5000c], desc[UR34][R34.64], !P4 ;  /* 0x5000c00022067fae */ /* 0x000fe8000e121862 */
[----:B------:R1:W-:Y:S04]  /*148e0*/  STL.64 [R1+0x1188], R54 ;  /* 0x0011883601007387 */ /* 0x0003e80000100a00 */
[----:B------:R-:W-:Y:S01]  /*148f0*/  LDGSTS.E [R6+0x5400c], desc[UR34][R32.64], !P4 ;  /* 0x5400c00020067fae */ /* 0x000fe2000e121862 */
[----:B------:R-:W-:-:S03]  /*14900*/  ISETP.GE.U32.AND P2, PT, R7, 0x7fffff23, PT ;  /* 0x7fffff230700780c */ /* 0x000fc60003f46070 */
[----:B------:R-:W-:Y:S04]  /*14910*/  STL.64 [R1+0x1150], R42 ;  /* 0x0011502a01007387 */ /* 0x000fe80000100a00 */
[----:B------:R-:W-:Y:S04]  /*14920*/  LDGSTS.E [R6+0x5800c], desc[UR34][R30.64], !P4 ;  /* 0x5800c0001e067fae */ /* 0x000fe8000e121862 */
[----:B------:R-:W-:Y:S04]  /*14930*/  STL.64 [R1+0x11a8], R34 ;  /* 0x0011a82201007387 */ /* 0x000fe80000100a00 */
[----:B------:R2:W-:Y:S04]  /*14940*/  LDGSTS.E [R6+0x5c00c], desc[UR34][R28.64], !P4 ;  /* 0x5c00c0001c067fae */ /* 0x0005e8000e121862 */
[----:B------:R-:W-:Y:S01]  /*14950*/  STL.64 [R1+0x1158], R44 ;  /* 0x0011582c01007387 */ /* 0x000fe20000100a00 */
[----:B---3--:R-:W-:-:S03]  /*14960*/  VIADD R26, R26, 0xffffff40 ;  /* 0xffffff401a1a7836 */ /* 0x008fc60000000000 */
[----:B------:R-:W-:Y:S01]  /*14970*/  STL.64 [R1+0x1160], R46 ;  /* 0x0011602e01007387 */ /* 0x000fe20000100a00 */
[----:B--2---:R-:W-:-:S03]  /*14980*/  VIADD R6, R25, 0xffffff41 ;  /* 0xffffff4119067836 */ /* 0x004fc60000000000 */
[----:B------:R2:W-:Y:S01]  /*14990*/  STL.64 [R1+0x1170], R48 ;  /* 0x0011703001007387 */ /* 0x0005e20000100a00 */
[----:B-1----:R-:W-:-:S03]  /*149a0*/  IMAD.WIDE R54, R2, 0x4, R68 ;  /* 0x0000000402367825 */ /* 0x002fc600078e0244 */
[----:B------:R-:W-:Y:S01]  /*149b0*/  STL.64 [R1+0x1178], R50 ;  /* 0x0011783201007387 */ /* 0x000fe20000100a00 */
[----:B------:R-:W-:Y:S01]  /*149c0*/  ISETP.GE.U32.AND P3, PT, R6, 0x7fffff22, PT ;  /* 0x7fffff220600780c */ /* 0x000fe20003f66070 */
[C---:B------:R-:W-:Y:S02]  /*149d0*/  IMAD.WIDE R6, R2.reuse, 0x4, R82 ;  /* 0x0000000402067825 */ /* 0x040fe400078e0252 */
[----:B------:R1:W-:Y:S04]  /*149e0*/  STL.64 [R1+0x1180], R52 ;  /* 0x0011803401007387 */ /* 0x0003e80000100a00 */
[----:B------:R-:W-:Y:S01]  /*149f0*/  STL.64 [R1+0x1190], R56 ;  /* 0x0011903801007387 */ /* 0x000fe20000100a00 */
[----:B--2---:R-:W-:-:S03]  /*14a00*/  IMAD.WIDE R48, R2, 0x4, R70 ;  /* 0x0000000402307825 */ /* 0x004fc600078e0246 */
[----:B------:R-:W-:Y:S01]  /*14a10*/  STL.64 [R1+0x1198], R58 ;  /* 0x0011983a01007387 */ /* 0x000fe20000100a00 */
[----:B------:R-:W-:Y:S01]  /*14a20*/  IMAD.WIDE R40, R2, 0x4, R72 ;  /* 0x0000000402287825 */ /* 0x000fe200078e0248 */
[----:B------:R-:W-:Y:S02]  /*14a30*/  ISETP.GE.U32.AND P4, PT, R26, 0x7fffff21, PT ;  /* 0x7fffff211a00780c */ /* 0x000fe40003f86070 */
[----:B------:R-:W-:Y:S01]  /*14a40*/  STL.64 [R1+0x11a0], R36 ;  /* 0x0011a02401007387 */ /* 0x000fe20000100a00 */
[----:B-1----:R-:W-:-:S03]  /*14a50*/  IMAD.WIDE R52, R2, 0x4, R84 ;  /* 0x0000000402347825 */ /* 0x002fc600078e0254 */
[----:B------:R1:W-:Y:S01]  /*14a60*/  STL.64 [R1+0x11b0], R32 ;  /* 0x0011b02001007387 */ /* 0x0003e20000100a00 */
[----:B------:R-:W-:-:S03]  /*14a70*/  IMAD.WIDE R50, R2, 0x4, R86 ;  /* 0x0000000402327825 */ /* 0x000fc600078e0256 */
[----:B------:R2:W-:Y:S01]  /*14a80*/  STL.64 [R1+0x11b8], R30 ;  /* 0x0011b81e01007387 */ /* 0x0005e20000100a00 */
[----:B------:R-:W-:-:S03]  /*14a90*/  IMAD.WIDE R46, R2, 0x4, R88 ;  /* 0x00000004022e7825 */ /* 0x000fc600078e0258 */
[----:B------:R3:W-:Y:S01]  /*14aa0*/  STL.64 [R1+0x11c0], R28 ;  /* 0x0011c01c01007387 */ /* 0x0007e20000100a00 */
[----:B------:R-:W-:-:S03]  /*14ab0*/  IMAD.WIDE R44, R2, 0x4, R90 ;  /* 0x00000004022c7825 */ /* 0x000fc600078e025a */
[----:B------:R-:W-:Y:S01]  /*14ac0*/  LDGSTS.E [R5+0x50000], desc[UR34][R54.64], !P1 ;  /* 0x5000000036057fae */ /* 0x000fe2000c921862 */
[----:B-1----:R-:W-:-:S03]  /*14ad0*/  IMAD.WIDE R32, R2, 0x4, R74 ;  /* 0x0000000402207825 */ /* 0x002fc600078e024a */
[----:B------:R-:W-:Y:S01]  /*14ae0*/  STL.64 [R1+0x11c8], R54 ;  /* 0x0011c83601007387 */ /* 0x000fe20000100a00 */
[----:B------:R-:W-:-:S03]  /*14af0*/  IMAD.WIDE R42, R2, 0x4, R92 ;  /* 0x00000004022a7825 */ /* 0x000fc600078e025c */
[----:B------:R-:W-:Y:S01]  /*14b00*/  LDGSTS.E [R5+0x54000], desc[UR34][R6.64], !P1 ;  /* 0x5400000006057fae */ /* 0x000fe2000c921862 */
[----:B------:R-:W-:-:S03]  /*14b10*/  IMAD.WIDE R38, R2, 0x4, R94 ;  /* 0x0000000402267825 */ /* 0x000fc600078e025e */
[----:B------:R-:W-:Y:S01]  /*14b20*/  STL.64 [R1+0x11e8], R48 ;  /* 0x0011e83001007387 */ /* 0x000fe20000100a00 */
[----:B------:R-:W-:-:S03]  /*14b30*/  IMAD.WIDE R36, R2, 0x4, R96 ;  /* 0x0000000402247825 */ /* 0x000fc600078e0260 */
[----:B------:R-:W-:Y:S01]  /*14b40*/  LDGSTS.E [R5+0x58000], desc[UR34][R52.64], !P1 ;  /* 0x5800000034057fae */ /* 0x000fe2000c921862 */
[----:B------:R-:W-:-:S03]  /*14b50*/  IMAD.WIDE R34, R2, 0x4, R98 ;  /* 0x0000000402227825 */ /* 0x000fc600078e0262 */
[----:B------:R-:W-:Y:S04]  /*14b60*/  STL.64 [R1+0x1208], R40 ;  /* 0x0012082801007387 */ /* 0x000fe80000100a00 */
[----:B------:R-:W-:Y:S04]  /*14b70*/  LDGSTS.E [R5+0x5c000], desc[UR34][R50.64], !P1 ;  /* 0x5c00000032057fae */ /* 0x000fe8000c921862 */
[----:B------:R1:W-:Y:S04]  /*14b80*/  STL.64 [R1+0x1228], R32 ;  /* 0x0012282001007387 */ /* 0x0003e80000100a00 */
[----:B------:R-:W-:Y:S01]  /*14b90*/  LDGSTS.E [R5+0x50004], desc[UR34][R48.64], !P2 ;  /* 0x5000400030057fae */ /* 0x000fe2000d121862 */
[----:B--2---:R-:W-:-:S03]  /*14ba0*/  IMAD.WIDE R30, R2, 0x4, R100 ;  /* 0x00000004021e7825 */ /* 0x004fc600078e0264 */
[----:B------:R-:W-:Y:S04]  /*14bb0*/  STL.64 [R1+0x11d8], R52 ;  /* 0x0011d83401007387 */ /* 0x000fe80000100a00 */
[----:B------:R-:W-:Y:S01]  /*14bc0*/  LDGSTS.E [R5+0x54004], desc[UR34][R46.64], !P2 ;  /* 0x540040002e057fae */ /* 0x000fe2000d121862 */
[----:B---3--:R-:W-:-:S03]  /*14bd0*/  IMAD.WIDE R28, R2, 0x4, R102 ;  /* 0x00000004021c7825 */ /* 0x008fc600078e0266 */
[----:B------:R-:W-:Y:S04]  /*14be0*/  STL.64 [R1+0x11e0], R50 ;  /* 0x0011e03201007387 */ /* 0x000fe80000100a00 */
[----:B------:R-:W-:Y:S04]  /*14bf0*/  LDGSTS.E [R5+0x58004], desc[UR34][R44.64], !P2 ;  /* 0x580040002c057fae */ /* 0x000fe8000d121862 */
[----:B------:R-:W-:Y:S04]  /*14c00*/  STL.64 [R1+0x11f0], R46 ;  /* 0x0011f02e01007387 */ /* 0x000fe80000100a00 */
[----:B------:R-:W-:Y:S04]  /*14c10*/  LDGSTS.E [R5+0x5c004], desc[UR34][R42.64], !P2 ;  /* 0x5c0040002a057fae */ /* 0x000fe8000d121862 */
[----:B------:R-:W-:Y:S04]  /*14c20*/  STL.64 [R1+0x11f8], R44 ;  /* 0x0011f82c01007387 */ /* 0x000fe80000100a00 */
[----:B------:R-:W-:Y:S01]  /*14c30*/  LDGSTS.E [R5+0x50008], desc[UR34][R40.64], !P3 ;  /* 0x5000800028057fae */ /* 0x000fe2000d921862 */
[----:B------:R-:W-:-:S03]  /*14c40*/  IMAD.WIDE R24, R2, 0x4, R104 ;  /* 0x0000000402187825 */ /* 0x000fc600078e0268 */
[----:B------:R-:W-:Y:S04]  /*14c50*/  STL.64 [R1+0x1200], R42 ;  /* 0x0012002a01007387 */ /* 0x000fe80000100a00 */
[----:B------:R-:W-:Y:S04]  /*14c60*/  LDGSTS.E [R5+0x54008], desc[UR34][R38.64], !P3 ;  /* 0x5400800026057fae */ /* 0x000fe8000d921862 */
[----:B------:R-:W-:Y:S04]  /*14c70*/  STL.64 [R1+0x1210], R38 ;  /* 0x0012102601007387 */ /* 0x000fe80000100a00 */
[----:B------:R-:W-:Y:S04]  /*14c80*/  LDGSTS.E [R5+0x58008], desc[UR34][R36.64], !P3 ;  /* 0x5800800024057fae */ /* 0x000fe8000d921862 */
[----:B------:R-:W-:Y:S04]  /*14c90*/  STL.64 [R1+0x1218], R36 ;  /* 0x0012182401007387 */ /* 0x000fe80000100a00 */
[----:B------:R-:W-:Y:S01]  /*14ca0*/  LDGSTS.E [R5+0x5c008], desc[UR34][R34.64], !P3 ;  /* 0x5c00800022057fae */ /* 0x000fe2000d921862 */
[----:B------:R-:W-:-:S03]  /*14cb0*/  VIADD R26, R3, 0x100000 ;  /* 0x00100000031a7836 */ /* 0x000fc60000000000 */
[----:B------:R-:W-:Y:S04]  /*14cc0*/  STL.64 [R1+0x1220], R34 ;  /* 0x0012202201007387 */ /* 0x000fe80000100a00 */
[----:B------:R1:W-:Y:S04]  /*14cd0*/  LDGSTS.E [R5+0x5000c], desc[UR34][R32.64], !P4 ;  /* 0x5000c00020057fae */ /* 0x0003e8000e121862 */
[----:B------:R2:W-:Y:S04]  /*14ce0*/  STL.64 [R1+0x1230], R30 ;  /* 0x0012301e01007387 */ /* 0x0005e80000100a00 */
[----:B------:R2:W-:Y:S04]  /*14cf0*/  LDGSTS.E [R5+0x5400c], desc[UR34][R30.64], !P4 ;  /* 0x5400c0001e057fae */ /* 0x0005e8000e121862 */
[----:B------:R3:W-:Y:S04]  /*14d00*/  STL.64 [R1+0x1238], R28 ;  /* 0x0012381c01007387 */ /* 0x0007e80000100a00 */
[----:B------:R3:W-:Y:S01]  /*14d10*/  LDGSTS.E [R5+0x5800c], desc[UR34][R28.64], !P4 ;  /* 0x5800c0001c057fae */ /* 0x0007e2000e121862 */
[----:B-1----:R-:W-:-:S03]  /*14d20*/  IMAD.WIDE R32, R4, 0x4, R64 ;  /* 0x0000000404207825 */ /* 0x002fc600078e0240 */
[----:B------:R1:W-:Y:S01]  /*14d30*/  STL.64 [R1+0x1240], R24 ;  /* 0x0012401801007387 */ /* 0x0003e20000100a00 */
[----:B--2---:R-:W-:-:S03]  /*14d40*/  IMAD.WIDE R30, R4, 0x4, R106 ;  /* 0x00000004041e7825 */ /* 0x004fc600078e026a */
[----:B------:R1:W-:Y:S01]  /*14d50*/  LDGSTS.E [R5+0x5c00c], desc[UR34][R24.64], !P4 ;  /* 0x5c00c00018057fae */ /* 0x0003e2000e121862 */
[----:B---3--:R-:W-:-:S03]  /*14d60*/  IMAD.WIDE R28, R4, 0x4, R62 ;  /* 0x00000004041c7825 */ /* 0x008fc600078e023e */
[----:B------:R-:W0:Y:S04]  /*14d70*/  LDGDEPBAR ;  /* 0x00000000000079af */ /* 0x000e280000000000 */
[----:B------:R2:W-:Y:S01]  /*14d80*/  STL.64 [R1+0x1248], R28 ;  /* 0x0012481c01007387 */ /* 0x0005e20000100a00 */
[----:B-1----:R-:W-:-:S03]  /*14d90*/  VIADD R25, R3, 0x100000 ;  /* 0x0010000003197836 */ /* 0x002fc60000000000 */
[----:B------:R2:W-:Y:S01]  /*14da0*/  LDGSTS.E [R26+-0x68000], desc[UR34][R28.64], P0 ;  /* 0x980000001c1a7fae */ /* 0x0005e20008121862 */
[C---:B------:R-:W-:Y:S02]  /*14db0*/  VIADD R24, R3.reuse, 0x100000 ;  /* 0x0010000003187836 */ /* 0x040fe40000000000 */
[----:B------:R-:W-:Y:S01]  /*14dc0*/  VIADD R5, R3, 0x100000 ;  /* 0x0010000003057836 */ /* 0x000fe20000000000 */
        /* <DEDUP_REMOVED lines=8> */
[----:B--2---:R-:W-:-:S05]  /*14e50*/  IMAD.WIDE R30, R4, 0x4, R110 ;  /* 0x00000004041e7825 */ /* 0x004fca00078e026e */
[----:B------:R2:W-:Y:S01]  /*14e60*/  STL.64 [R1+0x12a8], R30 ;  /* 0x0012a81e01007387 */ /* 0x0005e20000100a00 */
[----:B-1----:R-:W-:-:S03]  /*14e70*/  IMAD.WIDE R28, R4, 0x4, R114 ;  /* 0x00000004041c7825 */ /* 0x002fc600078e0272 */
[----:B------:R2:W-:Y:S04]  /*14e80*/  LDGSTS.E [R26+-0x67000], desc[UR34][R30.64], P0 ;  /* 0x990000001e1a7fae */ /* 0x0005e80008121862 */
        /* <DEDUP_REMOVED lines=60> */
[----:B------:R-:W-:Y:S04]  /*15250*/  STL.64 [R1+0x1360], R32 ;  /* 0x0013602001007387 */ /* 0x000fe80000100a00 */
[----:B------:R-:W-:Y:S01]  /*15260*/  LDGSTS.E [R25+-0x61c00], desc[UR34][R32.64], P0 ;  /* 0x9e40000020197fae */ /* 0x000fe20008121862 */
[----:B--2---:R-:W-:-:S03]  /*15270*/  IMAD.WIDE R28, R4, 0x4, R162 ;  /* 0x00000004041c7825 */ /* 0x004fc600078e02a2 */
[----:B------:R1:W-:Y:S01]  /*15280*/  STL.64 [R1+0x1368], R30 ;  /* 0x0013681e01007387 */ /* 0x0003e20000100a00 */
[----:B------:R-:W-:-:S03]  /*15290*/  IMAD.WIDE R26, R4, 0x4, R164 ;  /* 0x00000004041a7825 */ /* 0x000fc600078e02a4 */
[----:B------:R1:W-:Y:S04]  /*152a0*/  LDGSTS.E [R24+-0x61800], desc[UR34][R30.64], P0 ;  /* 0x9e8000001e187fae */ /* 0x0003e80008121862 */
[----:B------:R2:W-:Y:S01]  /*152b0*/  STL.64 [R1+0x1370], R28 ;  /* 0x0013701c01007387 */ /* 0x0005e20000100a00 */
[----:B------:R-:W-:-:S03]  /*152c0*/  VIADD R3, R3, 0x100000 ;  /* 0x0010000003037836 */ /* 0x000fc60000000000 */
[----:B------:R2:W-:Y:S01]  /*152d0*/  LDGSTS.E [R5+-0x61400], desc[UR34][R28.64], P0 ;  /* 0x9ec000001c057fae */ /* 0x0005e20008121862 */
[----:B-1----:R-:W-:-:S03]  /*152e0*/  IMAD.WIDE R30, R4, 0x4, R166 ;  /* 0x00000004041e7825 */ /* 0x002fc600078e02a6 */
[----:B------:R1:W-:Y:S04]  /*152f0*/  STL.64 [R1+0x1378], R26 ;  /* 0x0013781a01007387 */ /* 0x0003e80000100a00 */
[----:B------:R1:W-:Y:S01]  /*15300*/  LDGSTS.E [R25+-0x61000], desc[UR34][R26.64], P0 ;  /* 0x9f0000001a197fae */ /* 0x0003e20008121862 */
[----:B--2---:R-:W-:-:S03]  /*15310*/  IMAD.WIDE R28, R4, 0x4, R168 ;  /* 0x00000004041c7825 */ /* 0x004fc600078e02a8 */
[----:B------:R2:W-:Y:S01]  /*15320*/  LDGSTS.E [R24+-0x60c00], desc[UR34][R30.64], P0 ;  /* 0x9f4000001e187fae */ /* 0x0005e20008121862 */
[----:B------:R-:W-:-:S03]  /*15330*/  IMAD.WIDE R172, R4, 0x4, R172 ;  /* 0x0000000404ac7825 */ /* 0x000fc600078e02ac */
[----:B------:R3:W-:Y:S01]  /*15340*/  LDGSTS.E [R5+-0x60800], desc[UR34][R28.64], P0 ;  /* 0x9f8000001c057fae */ /* 0x0007e20008121862 */
[----:B-1----:R-:W-:-:S04]  /*15350*/  IMAD.WIDE R26, R4, 0x4, R170 ;  /* 0x00000004041a7825 */ /* 0x002fc800078e02aa */
[C---:B------:R-:W-:Y:S01]  /*15360*/  VIADD R25, R0.reuse, 0x100000 ;  /* 0x0010000000197836 */ /* 0x040fe20000000000 */
[----:B------:R1:W-:Y:S01]  /*15370*/  LDGSTS.E [R3+-0x60400], desc[UR34][R26.64], P0 ;  /* 0x9fc000001a037fae */ /* 0x0003e20008121862 */
[----:B--2---:R-:W-:Y:S02]  /*15380*/  VIADD R24, R0, 0x100000 ;  /* 0x0010000000187836 */ /* 0x004fe40000000000 */
[----:B------:R-:W-:Y:S01]  /*15390*/  IMAD.WIDE R174, R4, 0x4, R174 ;  /* 0x0000000404ae7825 */ /* 0x000fe200078e02ae */
[----:B------:R-:W-:Y:S03]  /*153a0*/  LDGSTS.E [R25+-0x67e00], desc[UR34][R172.64], P0 ;  /* 0x98200000ac197fae */ /* 0x000fe60008121862 */
[----:B---3--:R-:W-:Y:S01]  /*153b0*/  VIADD R5, R0, 0x100000 ;  /* 0x0010000000057836 */ /* 0x008fe20000000000 */
[----:B------:R-:W-:Y:S01]  /*153c0*/  LDGSTS.E [R24+-0x67a00], desc[UR34][R174.64], P0 ;  /* 0x98600000ae187fae */ /* 0x000fe20008121862 */
[----:B------:R-:W-:-:S04]  /*153d0*/  IMAD.WIDE R176, R4, 0x4, R176 ;  /* 0x0000000404b07825 */ /* 0x000fc800078e02b0 */
[----:B-1----:R-:W-:Y:S01]  /*153e0*/  VIADD R3, R0, 0x100000 ;  /* 0x0010000000037836 */ /* 0x002fe20000000000 */
[----:B------:R-:W-:Y:S01]  /*153f0*/  LDGSTS.E [R5+-0x67600], desc[UR34][R176.64], P0 ;  /* 0x98a00000b0057fae */ /* 0x000fe20008121862 */
[----:B------:R-:W-:-:S04]  /*15400*/  IMAD.WIDE R178, R4, 0x4, R178 ;  /* 0x0000000404b27825 */ /* 0x000fc800078e02b2 */
[C---:B------:R-:W-:Y:S01]  /*15410*/  IMAD.WIDE R180, R4.reuse, 0x4, R180 ;  /* 0x0000000404b47825 */ /* 0x040fe200078e02b4 */
[----:B------:R-:W-:Y:S03]  /*15420*/  LDGSTS.E [R3+-0x67200], desc[UR34][R178.64], P0 ;  /* 0x98e00000b2037fae */ /* 0x000fe60008121862 */
        /* <DEDUP_REMOVED lines=27> */
[----:B------:R-:W-:Y:S03]  /*155e0*/  STL.64 [R1+0x1380], R30 ;  /* 0x0013801e01007387 */ /* 0x000fe60000100a00 */
[C---:B------:R-:W-:Y:S01]  /*155f0*/  IMAD.WIDE R162, R4.reuse, 0x4, R210 ;  /* 0x0000000404a27825 */ /* 0x040fe200078e02d2 */
[----:B------:R-:W-:Y:S03]  /*15600*/  LDGSTS.E [R24+-0x63a00], desc[UR34][R158.64], P0 ;  /* 0x9c6000009e187fae */ /* 0x000fe60008121862 */
[C---:B------:R-:W-:Y:S01]  /*15610*/  IMAD.WIDE R164, R4.reuse, 0x4, R212 ;  /* 0x0000000404a47825 */ /* 0x040fe200078e02d4 */
[----:B------:R1:W-:Y:S03]  /*15620*/  STL.64 [R1+0x1390], R28 ;  /* 0x0013901c01007387 */ /* 0x0003e60000100a00 */
[C---:B----4-:R-:W-:Y:S01]  /*15630*/  IMAD.WIDE R166, R4.reuse, 0x4, R214 ;  /* 0x0000000404a67825 */ /* 0x050fe200078e02d6 */
[----:B------:R-:W-:Y:S03]  /*15640*/  LDGSTS.E [R5+-0x63600], desc[UR34][R160.64], P0 ;  /* 0x9ca00000a0057fae */ /* 0x000fe60008121862 */
[C---:B------:R-:W-:Y:S01]  /*15650*/  IMAD.WIDE R168, R4.reuse, 0x4, R216 ;  /* 0x0000000404a87825 */ /* 0x040fe200078e02d8 */
[----:B------:R-:W-:Y:S03]  /*15660*/  LDGSTS.E [R3+-0x63200], desc[UR34][R162.64], P0 ;  /* 0x9ce00000a2037fae */ /* 0x000fe60008121862 */
[C---:B------:R-:W-:Y:S01]  /*15670*/  IMAD.WIDE R170, R4.reuse, 0x4, R218 ;  /* 0x0000000404aa7825 */ /* 0x040fe200078e02da */
[----:B------:R2:W-:Y:S03]  /*15680*/  STL.64 [R1+0x1388], R26 ;  /* 0x0013881a01007387 */ /* 0x0005e60000100a00 */
[C---:B-1----:R-:W-:Y:S01]  /*15690*/  IMAD.WIDE R28, R4.reuse, 0x4, R220 ;  /* 0x00000004041c7825 */ /* 0x042fe200078e02dc */
[----:B------:R-:W-:Y:S03]  /*156a0*/  LDGSTS.E [R25+-0x62e00], desc[UR34][R164.64], P0 ;  /* 0x9d200000a4197fae */ /* 0x000fe60008121862 */
[C---:B------:R-:W-:Y:S01]  /*156b0*/  IMAD.WIDE R30, R4.reuse, 0x4, R222 ;  /* 0x00000004041e7825 */ /* 0x040fe200078e02de */
[----:B------:R-:W-:Y:S03]  /*156c0*/  LDGSTS.E [R24+-0x62a00], desc[UR34][R166.64], P0 ;  /* 0x9d600000a6187fae */ /* 0x000fe60008121862 */
[C---:B--2---:R-:W-:Y:S01]  /*156d0*/  IMAD.WIDE R26, R4.reuse, 0x4, R224 ;  /* 0x00000004041a7825 */ /* 0x044fe200078e02e0 */
[----:B------:R-:W-:Y:S04]  /*156e0*/  LDGSTS.E [R5+-0x62600], desc[UR34][R168.64], P0 ;  /* 0x9da00000a8057fae */ /* 0x000fe80008121862 */
[----:B------:R-:W-:Y:S04]  /*156f0*/  LDGSTS.E [R3+-0x62200], desc[UR34][R170.64], P0 ;  /* 0x9de00000aa037fae */ /* 0x000fe80008121862 */
[----:B------:R1:W-:Y:S04]  /*15700*/  STL.64 [R1+0x1250], R28 ;  /* 0x0012501c01007387 */ /* 0x0003e80000100a00 */
[----:B------:R1:W-:Y:S04]  /*15710*/  LDGSTS.E [R25+-0x61e00], desc[UR34][R28.64], P0 ;  /* 0x9e2000001c197fae */ /* 0x0003e80008121862 */
        /* <DEDUP_REMOVED lines=8> */
[----:B-1----:R-:W-:-:S05]  /*157a0*/  IMAD.WIDE R26, R4, 0x4, R228 ;  /* 0x00000004041a7825 */ /* 0x002fca00078e02e4 */
[----:B------:R1:W-:Y:S01]  /*157b0*/  STL.64 [R1+0x1270], R26 ;  /* 0x0012701a01007387 */ /* 0x0003e20000100a00 */
[----:B--2---:R-:W-:-:S03]  /*157c0*/  IMAD.WIDE R28, R4, 0x4, R232 ;  /* 0x00000004041c7825 */ /* 0x004fc600078e02e8 */
[----:B------:R1:W-:Y:S04]  /*157d0*/  LDGSTS.E [R24+-0x60e00], desc[UR34][R26.64], P0 ;  /* 0x9f2000001a187fae */ /* 0x0003e80008121862 */
[----:B------:R2:W-:Y:S04]  /*157e0*/  STL.64 [R1+0x1278], R30 ;  /* 0x0012781e01007387 */ /* 0x0005e80000100a00 */
[----:B------:R3:W-:Y:S01]  /*157f0*/  STL.64 [R1+0x1288], R28 ;  /* 0x0012881c01007387 */ /* 0x0007e20000100a00 */
[----:B-1----:R-:W-:-:S03]  /*15800*/  IMAD.WIDE R26, R4, 0x4, R234 ;  /* 0x00000004041a7825 */ /* 0x002fc600078e02ea */
[----:B------:R-:W-:Y:S04]  /*15810*/  STL [R1+0xc00], RZ ;  /* 0x000c00ff01007387 */ /* 0x000fe80000100800 */
[----:B------:R1:W-:Y:S04]  /*15820*/  STL.64 [R1+0x1280], R26 ;  /* 0x0012801a01007387 */ /* 0x0003e80000100a00 */
[----:B------:R4:W-:Y:S04]  /*15830*/  STL [R1+0xc04], RZ ;  /* 0x000c04ff01007387 */ /* 0x0009e80000100800 */
        /* <DEDUP_REMOVED lines=766> */
[----:B------:R4:W-:Y:S04]  /*18820*/  STL [R1], RZ ;  /* 0x000000ff01007387 */ /* 0x0009e80000100800 */
        /* <DEDUP_REMOVED lines=127> */
[----:B------:R-:W4:Y:S01]  /*19020*/  LDL R207, [R1+0x12cc] ;  /* 0x0012cc0001cf7983 */ /* 0x000f220000100800 */
[----:B------:R-:W-:-:S03]  /*19030*/  VIADD R0, R0, 0x100000 ;  /* 0x0010000000007836 */ /* 0x000fc60000000000 */
[----:B------:R2:W-:Y:S04]  /*19040*/  LDGSTS.E [R5+-0x60a00], desc[UR34][R30.64], P0 ;  /* 0x9f6000001e057fae */ /* 0x0005e80008121862 */
[----:B------:R3:W-:Y:S04]  /*19050*/  LDGSTS.E [R3+-0x60600], desc[UR34][R28.64], P0 ;  /* 0x9fa000001c037fae */ /* 0x0007e80008121862 */
[----:B------:R1:W-:Y:S01]  /*19060*/  LDGSTS.E [R0+-0x60200], desc[UR34][R26.64], P0 ;  /* 0x9fe000001a007fae */ /* 0x0003e20008121862 */
[----:B------:R-:W-:-:S03]  /*19070*/  CS2R R24, SRZ ;  /* 0x0000000000187805 */ /* 0x000fc6000001ff00 */
[----:B------:R-:W0:Y:S01]  /*19080*/  LDGDEPBAR ;  /* 0x00000000000079af */ /* 0x000e220000000000 */
[----:B--2---:R-:W-:Y:S02]  /*19090*/  CS2R R30, SRZ ;  /* 0x00000000001e7805 */ /* 0x004fe4000001ff00 */
[----:B------:R-:W-:Y:S02]  /*190a0*/  CS2R R32, SRZ ;  /* 0x0000000000207805 */ /* 0x000fe4000001ff00 */
[----:B------:R-:W-:Y:S02]  /*190b0*/  CS2R R34, SRZ ;  /* 0x0000000000227805 */ /* 0x000fe4000001ff00 */
[----:B---3--:R-:W-:Y:S02]  /*190c0*/  CS2R R28, SRZ ;  /* 0x00000000001c7805 */ /* 0x008fe4000001ff00 */
[----:B------:R-:W-:Y:S02]  /*190d0*/  CS2R R36, SRZ ;  /* 0x0000000000247805 */ /* 0x000fe4000001ff00 */
[----:B------:R-:W-:-:S02]  /*190e0*/  CS2R R38, SRZ ;  /* 0x0000000000267805 */ /* 0x000fc4000001ff00 */
[----:B------:R-:W-:Y:S02]  /*190f0*/  CS2R R40, SRZ ;  /* 0x0000000000287805 */ /* 0x000fe4000001ff00 */
[----:B-1----:R-:W-:Y:S02]  /*19100*/  CS2R R26, SRZ ;  /* 0x00000000001a7805 */ /* 0x002fe4000001ff00 */
[----:B------:R-:W-:Y:S02]  /*19110*/  CS2R R42, SRZ ;  /* 0x00000000002a7805 */ /* 0x000fe4000001ff00 */
[----:B------:R-:W-:Y:S02]  /*19120*/  CS2R R44, SRZ ;  /* 0x00000000002c7805 */ /* 0x000fe4000001ff00 */
[----:B------:R-:W-:Y:S02]  /*19130*/  CS2R R46, SRZ ;  /* 0x00000000002e7805 */ /* 0x000fe4000001ff00 */
[----:B------:R-:W-:-:S02]  /*19140*/  CS2R R48, SRZ ;  /* 0x0000000000307805 */ /* 0x000fc4000001ff00 */
[----:B------:R-:W-:Y:S02]  /*19150*/  CS2R R50, SRZ ;  /* 0x0000000000327805 */ /* 0x000fe4000001ff00 */
[----:B------:R-:W-:Y:S02]  /*19160*/  CS2R R52, SRZ ;  /* 0x0000000000347805 */ /* 0x000fe4000001ff00 */
        /* <DEDUP_REMOVED lines=49> */
[----:B----4-:R-:W-:-:S13]  /*19480*/  ISETP.GE.AND P0, PT, R207, 0x20, PT ;  /* 0x00000020cf00780c */ /* 0x010fda0003f06270 */
[----:B------:R-:W-:Y:S05]  /*19490*/  @!P0 BRA `(.L_x_0) ;  /* 0x0000013400308947 */ /* 0x000fea0003800000 */
[----:B------:R-:W2:Y:S04]  /*194a0*/  LDL.LU.64 R214, [R1+0xe00] ;  /* 0x000e000001d67983 */ /* 0x000ea80000300a00 */
[----:B------:R-:W3:Y:S04]  /*194b0*/  LDL.LU.64 R208, [R1+0xe10] ;  /* 0x000e100001d07983 */ /* 0x000ee80000300a00 */
[----:B------:R-:W4:Y:S04]  /*194c0*/  LDL.LU.64 R212, [R1+0xe08] ;  /* 0x000e080001d47983 */ /* 0x000f280000300a00 */
[----:B------:R-:W4:Y:S04]  /*194d0*/  LDL.LU.64 R210, [R1+0xe18] ;  /* 0x000e180001d27983 */ /* 0x000f280000300a00 */
[----:B------:R-:W4:Y:S04]  /*194e0*/  LDL.LU.64 R226, [R1+0xe38] ;  /* 0x000e380001e27983 */ /* 0x000f280000300a00 */
[----:B------:R-:W4:Y:S04]  /*194f0*/  LDL.LU.64 R224, [R1+0xe20] ;  /* 0x000e200001e07983 */ /* 0x000f280000300a00 */
[----:B------:R-:W4:Y:S04]  /*19500*/  LDL.LU.64 R222, [R1+0xe28] ;  /* 0x000e280001de7983 */ /* 0x000f280000300a00 */
[----:B------:R-:W4:Y:S01]  /*19510*/  LDL.LU.64 R220, [R1+0xe30] ;  /* 0x000e300001dc7983 */ /* 0x000f220000300a00 */
[----:B------:R-:W-:-:S02]  /*19520*/  IMAD.MOV.U32 R157, RZ, RZ, R238 ;  /* 0x000000ffff9d7224 */ /* 0x000fc400078e00ee */
[----:B------:R-:W-:Y:S01]  /*19530*/  IMAD.MOV.U32 R153, RZ, RZ, R239 ;  /* 0x000000ffff997224 */ /* 0x000fe200078e00ef */
[----:B------:R-:W-:Y:S04]  /*19540*/  STL [R1+0xe50], R242 ;  /* 0x000e50f201007387 */ /* 0x000fe80000100800 */
[----:B------:R-:W4:Y:S01]  /*19550*/  LDL.LU.64 R218, [R1+0xea8] ;  /* 0x000ea80001da7983 */ /* 0x000f220000300a00 */
[----:B------:R-:W-:-:S03]  /*19560*/  IMAD.MOV.U32 R252, RZ, RZ, R243 ;  /* 0x000000fffffc7224 */ /* 0x000fc600078e00f3 */
[----:B------:R-:W-:Y:S04]  /*19570*/  STL [R1+0xe58], R246 ;  /* 0x000e58f601007387 */ /* 0x000fe80000100800 */
[----:B------:R-:W-:Y:S04]  /*19580*/  STL [R1+0xe54], R247 ;  /* 0x000e54f701007387 */ /* 0x000fe80000100800 */
[----:B------:R-:W4:Y:S04]  /*19590*/  LDL.LU.64 R216, [R1+0xe48] ;  /* 0x000e480001d87983 */ /* 0x000f280000300a00 */
[----:B--2---:R1:W-:Y:S01]  /*195a0*/  STL [R1+0xe60], R214 ;  /* 0x000e60d601007387 */ /* 0x0043e20000100800 */
[----:B------:R-:W-:-:S03]  /*195b0*/  IMAD.MOV.U32 R0, RZ, RZ, R215 ;  /* 0x000000ffff007224 */ /* 0x000fc600078e00d7 */
[----:B-1----:R-:W2:Y:S04]  /*195c0*/  LDL.LU.64 R214, [R1+0xeb8] ;  /* 0x000eb80001d67983 */ /* 0x002ea80000300a00 */
[----:B------:R1:W-:Y:S04]  /*195d0*/  STL [R1+0xe5c], R0 ;  /* 0x000e5c0001007387 */ /* 0x0003e80000100800 */
[----:B---3--:R3:W-:Y:S04]  /*195e0*/  STL [R1+0xe68], R208 ;  /* 0x000e68d001007387 */ /* 0x0087e80000100800 */
[----:B------:R-:W2:Y:S01]  /*195f0*/  LDL.LU.64 R228, [R1+0xec0] ;  /* 0x000ec00001e47983 */ /* 0x000ea20000300a00 */
[----:B-1----:R-:W-:-:S05]  /*19600*/  IMAD.MOV.U32 R0, RZ, RZ, R209 ;  /* 0x000000ffff007224 */ /* 0x002fca00078e00d1 */
[----:B------:R4:W-:Y:S04]  /*19610*/  STL [R1+0xe64], R0 ;  /* 0x000e640001007387 */ /* 0x0009e80000100800 */
[----:B------:R-:W-:Y:S04]  /*19620*/  STL [R1+0xe70], R250 ;  /* 0x000e70fa01007387 */ /* 0x000fe80000100800 */
[----:B------:R-:W-:Y:S04]  /*19630*/  STL [R1+0xe6c], R251 ;  /* 0x000e6cfb01007387 */ /* 0x000fe80000100800 */
[----:B---3--:R-:W3:Y:S01]  /*19640*/  LDL.LU.64 R208, [R1+0xec8] ;  /* 0x000ec80001d07983 */ /* 0x008ee20000300a00 */
[----:B----4-:R-:W-:-:S03]  /*19650*/  IMAD.MOV.U32 R0, RZ, RZ, R213 ;  /* 0x000000ffff007224 */ /* 0x010fc600078e00d5 */
[----:B------:R1:W-:Y:S04]  /*19660*/  STL [R1+0xe78], R212 ;  /* 0x000e78d401007387 */ /* 0x0003e80000100800 */
[----:B-1----:R-:W4:Y:S04]  /*19670*/  LDL.LU.64 R212, [R1+0xe40] ;  /* 0x000e400001d47983 */ /* 0x002f280000300a00 */
[----:B------:R1:W-:Y:S04]  /*19680*/  STL [R1+0xe74], R0 ;  /* 0x000e740001007387 */ /* 0x0003e80000100800 */
[----:B------:R1:W-:Y:S02]  /*19690*/  STL [R1+0xe80], R210 ;  /* 0x000e80d201007387 */ /* 0x0003e40000100800 */
[----:B-1----:R-:W-:-:S02]  /*196a0*/  IMAD.MOV.U32 R0, RZ, RZ, R211 ;  /* 0x000000ffff007224 */ /* 0x002fc400078e00d3 */
[----:B------:R-:W4:Y:S04]  /*196b0*/  LDL.LU.64 R210, [R1+0xed8] ;  /* 0x000ed80001d27983 */ /* 0x000f280000300a00 */
        /* <DEDUP_REMOVED lines=25> */
[----:B--2---:R2:W-:Y:S01]  /*19850*/  STL [R1+0xeb8], R214 ;  /* 0x000eb8d601007387 */ /* 0x0045e20000100800 */
[----:B-1----:R-:W-:-:S03]  /*19860*/  IMAD.MOV.U32 R0, RZ, RZ, R215 ;  /* 0x000000ffff007224 */ /* 0x002fc600078e00d7 */
[----:B--2---:R-:W2:Y:S04]  /*19870*/  LDL.LU.64 R214, [R1+0xf10] ;  /* 0x000f100001d67983 */ /* 0x004ea80000300a00 */
[----:B------:R1:W-:Y:S04]  /*19880*/  STL [R1+0xeb4], R0 ;  /* 0x000eb40001007387 */ /* 0x0003e80000100800 */
[----:B------:R3:W-:Y:S01]  /*19890*/  STL [R1+0xec0], R228 ;  /* 0x000ec0e401007387 */ /* 0x0007e20000100800 */
[----:B-1----:R-:W-:-:S03]  /*198a0*/  IMAD.MOV.U32 R0, RZ, RZ, R229 ;  /* 0x000000ffff007224 */ /* 0x002fc600078e00e5 */
[----:B---3--:R-:W3:Y:S04]  /*198b0*/  LDL.LU.64 R228, [R1+0xf18] ;  /* 0x000f180001e47983 */ /* 0x008ee80000300a00 */
[----:B------:R1:W-:Y:S04]  /*198c0*/  STL [R1+0xebc], R0 ;  /* 0x000ebc0001007387 */ /* 0x0003e80000100800 */
[----:B------:R1:W-:Y:S02]  /*198d0*/  STL [R1+0xec8], R208 ;  /* 0x000ec8d001007387 */ /* 0x0003e40000100800 */
[----:B-1----:R-:W-:-:S02]  /*198e0*/  IMAD.MOV.U32 R0, RZ, RZ, R209 ;  /* 0x000000ffff007224 */ /* 0x002fc400078e00d1 */
[----:B------:R-:W3:Y:S04]  /*198f0*/  LDL.LU.64 R208, [R1+0xf20] ;  /* 0x000f200001d07983 */ /* 0x000ee80000300a00 */
[----:B------:R1:W-:Y:S04]  /*19900*/  STL [R1+0xec4], R0 ;  /* 0x000ec40001007387 */ /* 0x0003e80000100800 */
[----:B----4-:R4:W-:Y:S01]  /*19910*/  STL [R1+0xed0], R212 ;  /* 0x000ed0d401007387 */ /* 0x0109e20000100800 */
[----:B-1----:R-:W-:-:S03]  /*19920*/  IMAD.MOV.U32 R0, RZ, RZ, R213 ;  /* 0x000000ffff007224 */ /* 0x002fc600078e00d5 */
[----:B----4-:R-:W4:Y:S04]  /*19930*/  LDL.LU.64 R212, [R1+0xf28] ;  /* 0x000f280001d47983 */ /* 0x010f280000300a00 */
        /* <DEDUP_REMOVED lines=33> */
[----:B---3--:R-:W-:Y:S04]  /*19b50*/  STL [R1+0xf18], R228 ;  /* 0x000f18e401007387 */ /* 0x008fe80000100800 */
[----:B------:R-:W3:Y:S01]  /*19b60*/  LDL.LU.64 R230, [R1+0xf70] ;  /* 0x000f700001e67983 */ /* 0x000ee20000300a00 */
[----:B-1----:R-:W-:-:S05]  /*19b70*/  IMAD.MOV.U32 R0, RZ, RZ, R229 ;  /* 0x000000ffff007224 */ /* 0x002fca00078e00e5 */
[----:B------:R1:W-:Y:S04]  /*19b80*/  STL [R1+0xf14], R0 ;  /* 0x000f140001007387 */ /* 0x0003e80000100800 */
[----:B------:R4:W-:Y:S01]  /*19b90*/  STL [R1+0xf20], R208 ;  /* 0x000f20d001007387 */ /* 0x0009e20000100800 */
[----:B-1----:R-:W-:-:S03]  /*19ba0*/  IMAD.MOV.U32 R0, RZ, RZ, R209 ;  /* 0x000000ffff007224 */ /* 0x002fc600078e00d1 */
[----:B------:R-:W3:Y:S04]  /*19bb0*/  LDL.LU.64 R228, [R1+0xf78] ;  /* 0x000f780001e47983 */ /* 0x000ee80000300a00 */
[----:B------:R1:W-:Y:S04]  /*19bc0*/  STL [R1+0xf1c], R0 ;  /* 0x000f1c0001007387 */ /* 0x0003e80000100800 */
[----:B----4-:R4:W-:Y:S04]  /*19bd0*/  STL [R1+0xf28], R212 ;  /* 0x000f28d401007387 */ /* 0x0109e80000100800 */
[----:B------:R-:W3:Y:S01]  /*19be0*/  LDL.LU.64 R208, [R1+0xf80] ;  /* 0x000f800001d07983 */ /* 0x000ee20000300a00 */
[----:B-1----:R-:W-:-:S03]  /*19bf0*/  IMAD.MOV.U32 R0, RZ, RZ, R213 ;  /* 0x000000ffff007224 */ /* 0x002fc600078e00d5 */
[----:B------:R-:W-:Y:S04]  /*19c00*/  STL [R1+0xf30], R210 ;  /* 0x000f30d201007387 */ /* 0x000fe80000100800 */
[----:B------:R1:W-:Y:S04]  /*19c10*/  STL [R1+0xf24], R0 ;  /* 0x000f240001007387 */ /* 0x0003e80000100800 */
[----:B----4-:R-:W4:Y:S01]  /*19c20*/  LDL.LU.64 R212, [R1+0xf88] ;  /* 0x000f880001d47983 */ /* 0x010f220000300a00 */
[----:B-1----:R-:W-:-:S03]  /*19c30*/  IMAD.MOV.U32 R0, RZ, RZ, R211 ;  /* 0x000000ffff007224 */ /* 0x002fc600078e00d3 */
[----:B------:R-:W-:Y:S04]  /*19c40*/  STL [R1+0xf38], R226 ;  /* 0x000f38e201007387 */ /* 0x000fe80000100800 */
[----:B------:R1:W-:Y:S04]  /*19c50*/  STL [R1+0xf2c], R0 ;  /* 0x000f2c0001007387 */ /* 0x0003e80000100800 */
[----:B------:R-:W4:Y:S01]  /*19c60*/  LDL.LU.64 R210, [R1+0xf90] ;  /* 0x000f900001d27983 */ /* 0x000f220000300a00 */
[----:B-1----:R-:W-:-:S03]  /*19c70*/  IMAD.MOV.U32 R0, RZ, RZ, R227 ;  /* 0x000000ffff007224 */ /* 0x002fc600078e00e3 */
[----:B------:R-:W-:Y:S04]  /*19c80*/  STL [R1+0xf40], R224 ;  /* 0x000f40e001007387 */ /* 0x000fe80000100800 */
[----:B------:R1:W-:Y:S04]  /*19c90*/  STL [R1+0xf34], R0 ;  /* 0x000f340001007387 */ /* 0x0003e80000100800 */
[----:B------:R-:W4:Y:S01]  /*19ca0*/  LDL.LU.64 R226, [R1+0xf98] ;  /* 0x000f980001e27983 */ /* 0x000f220000300a00 */
[----:B-1----:R-:W-:-:S05]  /*19cb0*/  IMAD.MOV.U32 R0, RZ, RZ, R225 ;  /* 0x000000ffff007224 */ /* 0x002fca00078e00e1 */
[----:B------:R1:W-:Y:S04]  /*19cc0*/  STL [R1+0xf3c], R0 ;  /* 0x000f3c0001007387 */ /* 0x0003e80000100800 */
[----:B------:R-:W-:Y:S04]  /*19cd0*/  STL [R1+0xf48], R222 ;  /* 0x000f48de01007387 */ /* 0x000fe80000100800 */
[----:B------:R-:W4:Y:S01]  /*19ce0*/  LDL.LU.64 R224, [R1+0xfa0] ;  /* 0x000fa00001e07983 */ /* 0x000f220000300a00 */
[----:B-1----:R-:W-:-:S05]  /*19cf0*/  IMAD.MOV.U32 R0, RZ, RZ, R223 ;  /* 0x000000ffff007224 */ /* 0x002fca00078e00df */
[----:B------:R1:W-:Y:S04]  /*19d00*/  STL [R1+0xf44], R0 ;  /* 0x000f440001007387 */ /* 0x0003e80000100800 */
[----:B------:R-:W-:Y:S01]  /*19d10*/  STL [R1+0xf50], R220 ;  /* 0x000f50dc01007387 */ /* 0x000fe20000100800 */
[----:B-1----:R-:W-:-:S03]  /*19d20*/  IMAD.MOV.U32 R0, RZ, RZ, R221 ;  /* 0x000000ffff007224 */ /* 0x002fc600078e00dd */
[----:B------:R-:W4:Y:S04]  /*19d30*/  LDL.LU.64 R222, [R1+0xfa8] ;  /* 0x000fa80001de7983 */ /* 0x000f280000300a00 */
[----:B------:R1:W-:Y:S02]  /*19d40*/  STL [R1+0xf4c], R0 ;  /* 0x000f4c0001007387 */ /* 0x0003e40000100800 */
[----:B-1----:R-:W-:Y:S02]  /*19d50*/  IMAD.MOV.U32 R0, RZ, RZ, R219 ;  /* 0x000000ffff007224 */ /* 0x002fe400078e00db */
[----:B------:R-:W-:Y:S04]  /*19d60*/  STL [R1+0xf58], R218 ;  /* 0x000f58da01007387 */ /* 0x000fe80000100800 */
[----:B------:R-:W4:Y:S04]  /*19d70*/  LDL.LU.64 R220, [R1+0xfb0] ;  /* 0x000fb00001dc7983 */ /* 0x000f280000300a00 */
[----:B------:R1:W-:Y:S02]  /*19d80*/  STL [R1+0xf54], R0 ;  /* 0x000f540001007387 */ /* 0x0003e40000100800 */
[----:B-1----:R-:W-:-:S02]  /*19d90*/  IMAD.MOV.U32 R0, RZ, RZ, R217 ;  /* 0x000000ffff007224 */ /* 0x002fc400078e00d9 */
[----:B------:R1:W-:Y:S04]  /*19da0*/  STL [R1+0xf60], R216 ;  /* 0x000f60d801007387 */ /* 0x0003e80000100800 */
[----:B------:R-:W4:Y:S04]  /*19db0*/  LDL.LU.64 R218, [R1+0xfb8] ;  /* 0x000fb80001da7983 */ /* 0x000f280000300a00 */
[----:B------:R1:W-:Y:S04]  /*19dc0*/  STL [R1+0xf5c], R0 ;  /* 0x000f5c0001007387 */ /* 0x0003e80000100800 */
[----:B--2---:R2:W-:Y:S04]  /*19dd0*/  STL [R1+0xf68], R214 ;  /* 0x000f68d601007387 */ /* 0x0045e80000100800 */
[----:B-1----:R-:W4:Y:S01]  /*19de0*/  LDL.LU.64 R216, [R1+0xfc0] ;  /* 0x000fc00001d87983 */ /* 0x002f220000300a00 */
[----:B------:R-:W-:-:S03]  /*19df0*/  IMAD.MOV.U32 R0, RZ, RZ, R215 ;  /* 0x000000ffff007224 */ /* 0x000fc600078e00d7 */
[----:B---3--:R-:W-:Y:S04]  /*19e00*/  STL [R1+0xf70], R230 ;  /* 0x000f70e601007387 */ /* 0x008fe80000100800 */
[----:B------:R1:W-:Y:S04]  /*19e10*/  STL [R1+0xf64], R0 ;  /* 0x000f640001007387 */ /* 0x0003e80000100800 */
[----:B--2---:R-:W2:Y:S01]  /*19e20*/  LDL.LU.64 R214, [R1+0xfc8] ;  /* 0x000fc80001d67983 */ /* 0x004ea20000300a00 */
[----:B-1----:R-:W-:-:S03]  /*19e30*/  IMAD.MOV.U32 R0, RZ, RZ, R231 ;  /* 0x000000ffff007224 */ /* 0x002fc600078e00e7 */
[----:B------:R-:W-:Y:S04]  /*19e40*/  STL [R1+0xf78], R228 ;  /* 0x000f78e401007387 */ /* 0x000fe80000100800 */
[----:B------:R1:W-:Y:S02]  /*19e50*/  STL [R1+0xf6c], R0 ;  /* 0x000f6c0001007387 */ /* 0x0003e40000100800 */
[----:B-1----:R-:W-:Y:S02]  /*19e60*/  IMAD.MOV.U32 R0, RZ, RZ, R229 ;  /* 0x000000ffff007224 */ /* 0x002fe400078e00e5 */
[----:B------:R-:W-:Y:S04]  /*19e70*/  STL [R1+0xf80], R208 ;  /* 0x000f80d001007387 */ /* 0x000fe80000100800 */
[----:B------:R1:W-:Y:S04]  /*19e80*/  STL [R1+0xf74], R0 ;  /* 0x000f740001007387 */ /* 0x0003e80000100800 */
[----:B------:R-:W3:Y:S01]  /*19e90*/  LDL.LU.64 R228, [R1+0xfd8] ;  /* 0x000fd80001e47983 */ /* 0x000ee20000300a00 */
[----:B-1----:R-:W-:-:S03]  /*19ea0*/  IMAD.MOV.U32 R0, RZ, RZ, R209 ;  /* 0x000000ffff007224 */ /* 0x002fc600078e00d1 */
[----:B----4-:R-:W-:Y:S04]  /*19eb0*/  STL [R1+0xf88], R212 ;  /* 0x000f88d401007387 */ /* 0x010fe80000100800 */
[----:B------:R1:W-:Y:S04]  /*19ec0*/  STL [R1+0xf7c], R0 ;  /* 0x000f7c0001007387 */ /* 0x0003e80000100800 */
[----:B------:R-:W4:Y:S01]  /*19ed0*/  LDL.LU.64 R208, [R1+0xfe0] ;  /* 0x000fe00001d07983 */ /* 0x000f220000300a00 */
[----:B-1----:R-:W-:-:S03]  /*19ee0*/  IMAD.MOV.U32 R0, RZ, RZ, R213 ;  /* 0x000000ffff007224 */ /* 0x002fc600078e00d5 */
[----:B------:R-:W-:Y:S04]  /*19ef0*/  STL [R1+0xf90], R210 ;  /* 0x000f90d201007387 */ /* 0x000fe80000100800 */
[----:B------:R1:W-:Y:S04]  /*19f00*/  STL [R1+0xf84], R0 ;  /* 0x000f840001007387 */ /* 0x0003e80000100800 */
[----:B------:R-:W4:Y:S01]  /*19f10*/  LDL.LU.64 R212, [R1+0xfe8] ;  /* 0x000fe80001d47983 */ /* 0x000f220000300a00 */
[----:B-1----:R-:W-:-:S03]  /*19f20*/  IMAD.MOV.U32 R0, RZ, RZ, R211 ;  /* 0x000000ffff007224 */ /* 0x002fc600078e00d3 */
        /* <DEDUP_REMOVED lines=20> */
[----:B------:R-:W-:Y:S04]  /*1a070*/  STL [R1+0xfc0], R216 ;  /* 0x000fc0d801007387 */ /* 0x000fe80000100800 */
[----:B------:R1:W-:Y:S04]  /*1a080*/  STL [R1+0xfb4], R0 ;  /* 0x000fb40001007387 */ /* 0x0003e80000100800 */
[----:B------:R-:W4:Y:S01]  /*1a090*/  LDL.LU.64 R218, [R1+0x1018] ;  /* 0x0010180001da7983 */ /* 0x000f220000300a00 */
[----:B-1----:R-:W-:-:S03]  /*1a0a0*/  IMAD.MOV.U32 R0, RZ, RZ, R217 ;  /* 0x000000ffff007224 */ /* 0x002fc600078e00d9 */
[----:B--2---:R-:W-:Y:S04]  /*1a0b0*/  STL [R1+0xfc8], R214 ;  /* 0x000fc8d601007387 */ /* 0x004fe80000100800 */
[----:B------:R1:W-:Y:S04]  /*1a0c0*/  STL [R1+0xfbc], R0 ;  /* 0x000fbc0001007387 */ /* 0x0003e80000100800 */
[----:B------:R-:W2:Y:S01]  /*1a0d0*/  LDL.LU.64 R216, [R1+0x1020] ;  /* 0x0010200001d87983 */ /* 0x000ea20000300a00 */
[----:B-1----:R-:W-:-:S05]  /*1a0e0*/  IMAD.MOV.U32 R0, RZ, RZ, R215 ;  /* 0x000000ffff007224 */ /* 0x002fca00078e00d7 */
[----:B------:R1:W-:Y:S04]  /*1a0f0*/  STL [R1+0xfc4], R0 ;  /* 0x000fc40001007387 */ /* 0x0003e80000100800 */
[----:B------:R-:W-:Y:S04]  /*1a100*/  STL [R1+0xfd0], R10 ;  /* 0x000fd00a01007387 */ /* 0x000fe80000100800 */
[----:B------:R-:W-:Y:S04]  /*1a110*/  STL [R1+0xfcc], R11 ;  /* 0x000fcc0b01007387 */ /* 0x000fe80000100800 */
[----:B---3--:R-:W-:Y:S04]  /*1a120*/  STL [R1+0xfd8], R228 ;  /* 0x000fd8e401007387 */ /* 0x008fe80000100800 */
[----:B------:R-:W3:Y:S01]  /*1a130*/  LDL.LU.64 R214, [R1+0x1028] ;  /* 0x0010280001d67983 */ /* 0x000ee20000300a00 */
[----:B-1----:R-:W-:-:S03]  /*1a140*/  IMAD.MOV.U32 R0, RZ, RZ, R229 ;  /* 0x000000ffff007224 */ /* 0x002fc600078e00e5 */
[----:B----4-:R-:W-:Y:S04]  /*1a150*/  STL [R1+0xfe0], R208 ;  /* 0x000fe0d001007387 */ /* 0x010fe80000100800 */
[----:B------:R1:W-:Y:S02]  /*1a160*/  STL [R1+0xfd4], R0 ;  /* 0x000fd40001007387 */ /* 0x0003e40000100800 */
[----:B-1----:R-:W-:Y:S02]  /*1a170*/  IMAD.MOV.U32 R0, RZ, RZ, R209 ;  /* 0x000000ffff007224 */ /* 0x002fe400078e00d1 */
        /* <DEDUP_REMOVED lines=21> */
[----:B------:R-:W-:Y:S04]  /*1a2d0*/  STL [R1+0x1010], R220 ;  /* 0x001010dc01007387 */ /* 0x000fe80000100800 */
[----:B------:R-:W4:Y:S01]  /*1a2e0*/  LDL.LU.64 R234, [R1+0x1058] ;  /* 0x0010580001ea7983 */ /* 0x000f220000300a00 */
[----:B-1----:R-:W-:-:S03]  /*1a2f0*/  IMAD.MOV.U32 R0, RZ, RZ, R221 ;  /* 0x000000ffff007224 */ /* 0x002fc600078e00dd */
[----:B------:R-:W4:Y:S04]  /*1a300*/  LDL.LU.64 R232, [R1+0x1060] ;  /* 0x0010600001e87983 */ /* 0x000f280000300a00 */
[----:B------:R1:W-:Y:S04]  /*1a310*/  STL [R1+0x100c], R0 ;  /* 0x00100c0001007387 */ /* 0x0003e80000100800 */
[----:B------:R-:W-:Y:S04]  /*1a320*/  STL [R1+0x1018], R218 ;  /* 0x001018da01007387 */ /* 0x000fe80000100800 */
[----:B------:R-:W4:Y:S01]  /*1a330*/  LDL.LU.64 R230, [R1+0x1068] ;  /* 0x0010680001e67983 */ /* 0x000f220000300a00 */
[----:B-1----:R-:W-:-:S03]  /*1a340*/  IMAD.MOV.U32 R0, RZ, RZ, R219 ;  /* 0x000000ffff007224 */ /* 0x002fc600078e00db */
[----:B------:R-:W4:Y:S04]  /*1a350*/  LDL.LU.64 R228, [R1+0x1070] ;  /* 0x0010700001e47983 */ /* 0x000f280000300a00 */
[----:B------:R1:W-:Y:S04]  /*1a360*/  STL [R1+0x1014], R0 ;  /* 0x0010140001007387 */ /* 0x0003e80000100800 */
[----:B--2---:R-:W-:Y:S04]  /*1a370*/  STL [R1+0x1020], R216 ;  /* 0x001020d801007387 */ /* 0x004fe80000100800 */
[----:B------:R-:W2:Y:S01]  /*1a380*/  LDL.LU.64 R226, [R1+0x1078] ;  /* 0x0010780001e27983 */ /* 0x000ea20000300a00 */
[----:B-1----:R-:W-:-:S03]  /*1a390*/  IMAD.MOV.U32 R0, RZ, RZ, R217 ;  /* 0x000000ffff007224 */ /* 0x002fc600078e00d9 */
[----:B------:R-:W2:Y:S04]  /*1a3a0*/  LDL.LU.64 R224, [R1+0x1080] ;  /* 0x0010800001e07983 */ /* 0x000ea80000300a00 */
[----:B------:R1:W-:Y:S04]  /*1a3b0*/  STL [R1+0x101c], R0 ;  /* 0x00101c0001007387 */ /* 0x0003e80000100800 */
[----:B---3--:R-:W-:Y:S04]  /*1a3c0*/  STL [R1+0x1028], R214 ;  /* 0x001028d601007387 */ /* 0x008fe80000100800 */
[----:B------:R-:W3:Y:S01]  /*1a3d0*/  LDL.LU.64 R222, [R1+0x1088] ;  /* 0x0010880001de7983 */ /* 0x000ee20000300a00 */
[----:B-1----:R-:W-:-:S03]  /*1a3e0*/  IMAD.MOV.U32 R0, RZ, RZ, R215 ;  /* 0x000000ffff007224 */ /* 0x002fc600078e00d7 */
[----:B------:R-:W3:Y:S04]  /*1a3f0*/  LDL.LU.64 R220, [R1+0x1090] ;  /* 0x0010900001dc7983 */ /* 0x000ee80000300a00 */
[----:B------:R1:W-:Y:S04]  /*1a400*/  STL [R1+0x1024], R0 ;  /* 0x0010240001007387 */ /* 0x0003e80000100800 */
[----:B----4-:R-:W-:Y:S04]  /*1a410*/  STL [R1+0x1030], R208 ;  /* 0x001030d001007387 */ /* 0x010fe80000100800 */
[----:B------:R-:W4:Y:S01]  /*1a420*/  LDL.LU.64 R218, [R1+0x1098] ;  /* 0x0010980001da7983 */ /* 0x000f220000300a00 */
[----:B-1----:R-:W-:-:S03]  /*1a430*/  IMAD.MOV.U32 R0, RZ, RZ, R209 ;  /* 0x000000ffff007224 */ /* 0x002fc600078e00d1 */
[----:B------:R-:W4:Y:S04]  /*1a440*/  LDL.LU.64 R216, [R1+0x10a0] ;  /* 0x0010a00001d87983 */ /* 0x000f280000300a00 */
[----:B------:R1:W-:Y:S04]  /*1a450*/  STL [R1+0x102c], R0 ;  /* 0x00102c0001007387 */ /* 0x0003e80000100800 */
[----:B------:R1:W-:Y:S02]  /*1a460*/  STL [R1+0x1038], R212 ;  /* 0x001038d401007387 */ /* 0x0003e40000100800 */
[----:B-1----:R-:W-:-:S02]  /*1a470*/  IMAD.MOV.U32 R0, RZ, RZ, R213 ;  /* 0x000000ffff007224 */ /* 0x002fc400078e00d5 */
[----:B------:R-:W4:Y:S04]  /*1a480*/  LDL.LU.64 R208, [R1+0x10a8] ;  /* 0x0010a80001d07983 */ /* 0x000f280000300a00 */
[----:B------:R-:W-:Y:S04]  /*1a490*/  STL [R1+0x1040], R210 ;  /* 0x001040d201007387 */ /* 0x000fe80000100800 */
[----:B------:R1:W-:Y:S04]  /*1a4a0*/  STL [R1+0x1034], R0 ;  /* 0x0010340001007387 */ /* 0x0003e80000100800 */
[----:B------:R-:W4:Y:S04]  /*1a4b0*/  LDL.LU.64 R214, [R1+0x10b0] ;  /* 0x0010b00001d67983 */ /* 0x000f280000300a00 */
[----:B------:R-:W4:Y:S01]  /*1a4c0*/  LDL.LU.64 R212, [R1+0x10b8] ;  /* 0x0010b80001d47983 */ /* 0x000f220000300a00 */
[----:B-1----:R-:W-:-:S05]  /*1a4d0*/  IMAD.MOV.U32 R0, RZ, RZ, R211 ;  /* 0x000000ffff007224 */ /* 0x002fca00078e00d3 */
[----:B------:R1:W-:Y:S04]  /*1a4e0*/  STL [R1+0x103c], R0 ;  /* 0x00103c0001007387 */ /* 0x0003e80000100800 */
[----:B------:R-:W-:Y:S04]  /*1a4f0*/  STL [R1+0x1048], R148 ;  /* 0x0010489401007387 */ /* 0x000fe80000100800 */
[----:B------:R-:W4:Y:S01]  /*1a500*/  LDL.LU.64 R210, [R1+0x10c0] ;  /* 0x0010c00001d27983 */ /* 0x000f220000300a00 */
[----:B-1----:R-:W-:-:S03]  /*1a510*/  IMAD.MOV.U32 R0, RZ, RZ, R149 ;  /* 0x000000ffff007224 */ /* 0x002fc600078e0095 */
[----:B------:R-:W-:Y:S04]  /*1a520*/  STL [R1+0x1050], R150 ;  /* 0x0010509601007387 */ /* 0x000fe80000100800 */
[----:B------:R1:W-:Y:S02]  /*1a530*/  STL [R1+0x1044], R0 ;  /* 0x0010440001007387 */ /* 0x0003e40000100800 */
[----:B-1----:R-:W-:Y:S02]  /*1a540*/  IMAD.MOV.U32 R0, RZ, RZ, R151 ;  /* 0x000000ffff007224 */ /* 0x002fe400078e0097 */
[----:B------:R-:W-:Y:S04]  /*1a550*/  STL [R1+0x1058], R234 ;  /* 0x001058ea01007387 */ /* 0x000fe80000100800 */
[----:B------:R1:W-:Y:S04]  /*1a560*/  STL [R1+0x104c], R0 ;  /* 0x00104c0001007387 */ /* 0x0003e80000100800 */
[----:B------:R-:W-:Y:S01]  /*1a570*/  STL [R1+0x1060], R232 ;  /* 0x001060e801007387 */ /* 0x000fe20000100800 */
[----:B-1----:R-:W-:-:S05]  /*1a580*/  IMAD.MOV.U32 R0, RZ, RZ, R235 ;  /* 0x000000ffff007224 */ /* 0x002fca00078e00eb */
[----:B------:R1:W-:Y:S02]  /*1a590*/  STL [R1+0x1054], R0 ;  /* 0x0010540001007387 */ /* 0x0003e40000100800 */
[----:B-1----:R-:W-:Y:S02]  /*1a5a0*/  IMAD.MOV.U32 R0, RZ, RZ, R233 ;  /* 0x000000ffff007224 */ /* 0x002fe400078e00e9 */
[----:B------:R-:W-:Y:S04]  /*1a5b0*/  STL [R1+0x1068], R230 ;  /* 0x001068e601007387 */ /* 0x000fe80000100800 */
[----:B------:R1:W-:Y:S04]  /*1a5c0*/  STL [R1+0x105c], R0 ;  /* 0x00105c0001007387 */ /* 0x0003e80000100800 */
[----:B------:R-:W-:Y:S01]  /*1a5d0*/  STL [R1+0x1070], R228 ;  /* 0x001070e401007387 */ /* 0x000fe20000100800 */
[----:B-1----:R-:W-:-:S05]  /*1a5e0*/  IMAD.MOV.U32 R0, RZ, RZ, R231 ;  /* 0x000000ffff007224 */ /* 0x002fca00078e00e7 */
[----:B------:R1:W-:Y:S04]  /*1a5f0*/  STL [R1+0x1064], R0 ;  /* 0x0010640001007387 */ /* 0x0003e80000100800 */
[----:B--2---:R-:W-:Y:S01]  /*1a600*/  STL [R1+0x1078], R226 ;  /* 0x001078e201007387 */ /* 0x004fe20000100800 */
[----:B-1----:R-:W-:-:S05]  /*1a610*/  IMAD.MOV.U32 R0, RZ, RZ, R229 ;  /* 0x000000ffff007224 */ /* 0x002fca00078e00e5 */
[----:B------:R1:W-:Y:S04]  /*1a620*/  STL [R1+0x106c], R0 ;  /* 0x00106c0001007387 */ /* 0x0003e80000100800 */
[----:B------:R-:W-:Y:S01]  /*1a630*/  STL [R1+0x1080], R224 ;  /* 0x001080e001007387 */ /* 0x000fe20000100800 */
[----:B-1----:R-:W-:-:S05]  /*1a640*/  IMAD.MOV.U32 R0, RZ, RZ, R227 ;  /* 0x000000ffff007224 */ /* 0x002fca00078e00e3 */
[----:B------:R1:W-:Y:S04]  /*1a650*/  STL [R1+0x1074], R0 ;  /* 0x0010740001007387 */ /* 0x0003e80000100800 */
[----:B---3--:R-:W-:Y:S01]  /*1a660*/  STL [R1+0x1088], R222 ;  /* 0x001088de01007387 */ /* 0x008fe20000100800 */
[----:B-1----:R-:W-:-:S05]  /*1a670*/  IMAD.MOV.U32 R0, RZ, RZ, R225 ;  /* 0x000000ffff007224 */ /* 0x002fca00078e00e1 */
[----:B------:R1:W-:Y:S04]  /*1a680*/  STL [R1+0x107c], R0 ;  /* 0x00107c0001007387 */ /* 0x0003e80000100800 */
[----:B------:R-:W-:Y:S01]  /*1a690*/  STL [R1+0x1090], R220 ;  /* 0x001090dc01007387 */ /* 0x000fe20000100800 */
[----:B-1----:R-:W-:-:S05]  /*1a6a0*/  IMAD.MOV.U32 R0, RZ, RZ, R223 ;  /* 0x000000ffff007224 */ /* 0x002fca00078e00df */
[----:B------:R1:W-:Y:S02]  /*1a6b0*/  STL [R1+0x1084], R0 ;  /* 0x0010840001007387 */ /* 0x0003e40000100800 */
[----:B-1----:R-:W-:Y:S02]  /*1a6c0*/  IMAD.MOV.U32 R0, RZ, RZ, R221 ;  /* 0x000000ffff007224 */ /* 0x002fe400078e00dd */
[----:B----4-:R-:W-:Y:S04]  /*1a6d0*/  STL [R1+0x1098], R218 ;  /* 0x001098da01007387 */ /* 0x010fe80000100800 */
[----:B------:R1:W-:Y:S04]  /*1a6e0*/  STL [R1+0x108c], R0 ;  /* 0x00108c0001007387 */ /* 0x0003e80000100800 */
[----:B------:R-:W-:Y:S01]  /*1a6f0*/  STL [R1+0x10a0], R216 ;  /* 0x0010a0d801007387 */ /* 0x000fe20000100800 */
[----:B-1----:R-:W-:-:S05]  /*1a700*/  IMAD.MOV.U32 R0, RZ, RZ, R219 ;  /* 0x000000ffff007224 */ /* 0x002fca00078e00db */
[----:B------:R1:W-:Y:S04]  /*1a710*/  STL [R1+0x1094], R0 ;  /* 0x0010940001007387 */ /* 0x0003e80000100800 */
[----:B------:R-:W-:Y:S01]  /*1a720*/  STL [R1+0x10a8], R208 ;  /* 0x0010a8d001007387 */ /* 0x000fe20000100800 */
[----:B-1----:R-:W-:-:S05]  /*1a730*/  IMAD.MOV.U32 R0, RZ, RZ, R217 ;  /* 0x000000ffff007224 */ /* 0x002fca00078e00d9 */
[----:B------:R1:W-:Y:S02]  /*1a740*/  STL [R1+0x109c], R0 ;  /* 0x00109c0001007387 */ /* 0x0003e40000100800 */
[----:B-1----:R-:W-:Y:S02]  /*1a750*/  IMAD.MOV.U32 R0, RZ, RZ, R209 ;  /* 0x000000ffff007224 */ /* 0x002fe400078e00d1 */
[----:B------:R-:W2:Y:S04]  /*1a760*/  LDL.LU.64 R208, [R1+0x1108] ;  /* 0x0011080001d07983 */ /* 0x000ea80000300a00 */
[----:B------:R1:W-:Y:S04]  /*1a770*/  STL [R1+0x10a4], R0 ;  /* 0x0010a40001007387 */ /* 0x0003e80000100800 */
[----:B------:R-:W-:Y:S01]  /*1a780*/  STL [R1+0x10b0], R214 ;  /* 0x0010b0d601007387 */ /* 0x000fe20000100800 */
[----:B-1----:R-:W-:-:S03]  /*1a790*/  IMAD.MOV.U32 R0, RZ, RZ, R215 ;  /* 0x000000ffff007224 */ /* 0x002fc600078e00d7 */
[----:B------:R-:W-:Y:S04]  /*1a7a0*/  STL [R1+0x10b8], R212 ;  /* 0x0010b8d401007387 */ /* 0x000fe80000100800 */
[----:B------:R1:W-:Y:S04]  /*1a7b0*/  STL [R1+0x10ac], R0 ;  /* 0x0010ac0001007387 */ /* 0x0003e80000100800 */
[----:B------:R-:W-:Y:S01]  /*1a7c0*/  STL [R1+0x10c0], R210 ;  /* 0x0010c0d201007387 */ /* 0x000fe20000100800 */
[----:B-1----:R-:W-:-:S05]  /*1a7d0*/  IMAD.MOV.U32 R0, RZ, RZ, R213 ;  /* 0x000000ffff007224 */ /* 0x002fca00078e00d5 */
[----:B------:R1:W-:Y:S04]  /*1a7e0*/  STL [R1+0x10b4], R0 ;  /* 0x0010b40001007387 */ /* 0x0003e80000100800 */
[----:B------:R-:W-:Y:S01]  /*1a7f0*/  STL [R1+0x10c8], R248 ;  /* 0x0010c8f801007387 */ /* 0x000fe20000100800 */
[----:B-1----:R-:W-:-:S05]  /*1a800*/  IMAD.MOV.U32 R0, RZ, RZ, R211 ;  /* 0x000000ffff007224 */ /* 0x002fca00078e00d3 */
[----:B------:R2:W-:Y:S04]  /*1a810*/  STL [R1+0x10bc], R0 ;  /* 0x0010bc0001007387 */ /* 0x0005e80000100800 */
[----:B------:R-:W-:Y:S04]  /*1a820*/  STL [R1+0x10c4], R249 ;  /* 0x0010c4f901007387 */ /* 0x000fe80000100800 */
[----:B------:R-:W3:Y:S04]  /*1a830*/  LDL.LU.64 R224, [R1+0x1120] ;  /* 0x0011200001e07983 */ /* 0x000ee80000300a00 */
[----:B------:R-:W-:Y:S04]  /*1a840*/  STL [R1+0x10d0], R244 ;  /* 0x0010d0f401007387 */ /* 0x000fe80000100800 */
[----:B------:R-:W-:Y:S04]  /*1a850*/  STL [R1+0x10cc], R245 ;  /* 0x0010ccf501007387 */ /* 0x000fe80000100800 */
[----:B------:R-:W-:Y:S04]  /*1a860*/  STL [R1+0x10d8], R240 ;  /* 0x0010d8f001007387 */ /* 0x000fe80000100800 */
[----:B------:R-:W4:Y:S04]  /*1a870*/  LDL.LU.64 R222, [R1+0x1128] ;  /* 0x0011280001de7983 */ /* 0x000f280000300a00 */
        /* <DEDUP_REMOVED lines=13> */
[----:B------:R-:W4:Y:S04]  /*1a950*/  LDL.LU.64 R230, [R1+0x1150] ;  /* 0x0011500001e67983 */ /* 0x000f280000300a00 */
[----:B------:R-:W-:Y:S04]  /*1a960*/  STL [R1+0x1100], R18 ;  /* 0x0011001201007387 */ /* 0x000fe80000100800 */
[----:B------:R-:W-:Y:S04]  /*1a970*/  STL [R1+0x10fc], R19 ;  /* 0x0010fc1301007387 */ /* 0x000fe80000100800 */
[----:B------:R-:W4:Y:S01]  /*1a980*/  LDL.LU.64 R214, [R1+0x1158] ;  /* 0x0011580001d67983 */ /* 0x000f220000300a00 */
[----:B--2---:R-:W-:-:S03]  /*1a990*/  IMAD.MOV.U32 R0, RZ, RZ, R209 ;  /* 0x000000ffff007224 */ /* 0x004fc600078e00d1 */
[----:B------:R1:W-:Y:S04]  /*1a9a0*/  STL [R1+0x1108], R208 ;  /* 0x001108d001007387 */ /* 0x0003e80000100800 */
[----:B------:R-:W2:Y:S04]  /*1a9b0*/  LDL.LU.64 R212, [R1+0x1160] ;  /* 0x0011600001d47983 */ /* 0x000ea80000300a00 */
[----:B------:R1:W-:Y:S04]  /*1a9c0*/  STL [R1+0x1104], R0 ;  /* 0x0011040001007387 */ /* 0x0003e80000100800 */
[----:B------:R-:W-:Y:S04]  /*1a9d0*/  STL [R1+0x1110], R8 ;  /* 0x0011100801007387 */ /* 0x000fe80000100800 */
[----:B------:R-:W2:Y:S04]  /*1a9e0*/  LDL.LU.64 R228, [R1+0x1168] ;  /* 0x0011680001e47983 */ /* 0x000ea80000300a00 */
[----:B------:R-:W-:Y:S04]  /*1a9f0*/  STL [R1+0x110c], R9 ;  /* 0x00110c0901007387 */ /* 0x000fe80000100800 */
[----:B------:R-:W-:Y:S04]  /*1aa00*/  STL [R1+0x1118], R20 ;  /* 0x0011181401007387 */ /* 0x000fe80000100800 */
[----:B------:R-:W2:Y:S04]  /*1aa10*/  LDL.LU.64 R210, [R1+0x1170] ;  /* 0x0011700001d27983 */ /* 0x000ea80000300a00 */
[----:B------:R-:W-:Y:S04]  /*1aa20*/  STL [R1+0x1114], R21 ;  /* 0x0011141501007387 */ /* 0x000fe80000100800 */
[----:B---3--:R3:W-:Y:S04]  /*1aa30*/  STL [R1+0x1120], R224 ;  /* 0x001120e001007387 */ /* 0x0087e80000100800 */
[----:B-1----:R-:W2:Y:S04]  /*1aa40*/  LDL.LU.64 R208, [R1+0x1178] ;  /* 0x0011780001d07983 */ /* 0x002ea80000300a00 */
[----:B------:R-:W2:Y:S01]  /*1aa50*/  LDL.LU.64 R226, [R1+0x1180] ;  /* 0x0011800001e27983 */ /* 0x000ea20000300a00 */
[----:B------:R-:W-:-:S05]  /*1aa60*/  IMAD.MOV.U32 R0, RZ, RZ, R225 ;  /* 0x000000ffff007224 */ /* 0x000fca00078e00e1 */
[----:B------:R1:W-:Y:S04]  /*1aa70*/  STL [R1+0x111c], R0 ;  /* 0x00111c0001007387 */ /* 0x0003e80000100800 */
[----:B----4-:R4:W-:Y:S04]  /*1aa80*/  STL [R1+0x1128], R222 ;  /* 0x001128de01007387 */ /* 0x0109e80000100800 */
[----:B---3--:R-:W3:Y:S01]  /*1aa90*/  LDL.LU.64 R224, [R1+0x1188] ;  /* 0x0011880001e07983 */ /* 0x008ee20000300a00 */
[----:B-1----:R-:W-:-:S05]  /*1aaa0*/  IMAD.MOV.U32 R0, RZ, RZ, R223 ;  /* 0x000000ffff007224 */ /* 0x002fca00078e00df */
[----:B------:R1:W-:Y:S04]  /*1aab0*/  STL [R1+0x1124], R0 ;  /* 0x0011240001007387 */ /* 0x0003e80000100800 */
        /* <DEDUP_REMOVED lines=22> */
[----:B------:R2:W-:Y:S02]  /*1ac20*/  STL [R1+0x1154], R0 ;  /* 0x0011540001007387 */ /* 0x0005e40000100800 */
[----:B--2---:R-:W-:-:S02]  /*1ac30*/  IMAD.MOV.U32 R0, RZ, RZ, R213 ;  /* 0x000000ffff007224 */ /* 0x004fc400078e00d5 */
[----:B------:R1:W-:Y:S04]  /*1ac40*/  STL [R1+0x1160], R212 ;  /* 0x001160d401007387 */ /* 0x0003e80000100800 */
[----:B------:R-:W-:Y:S04]  /*1ac50*/  STL [R1+0x1168], R228 ;  /* 0x001168e401007387 */ /* 0x000fe80000100800 */
[----:B------:R2:W-:Y:S04]  /*1ac60*/  STL [R1+0x115c], R0 ;  /* 0x00115c0001007387 */ /* 0x0005e80000100800 */
[----:B-1----:R-:W4:Y:S01]  /*1ac70*/  LDL.LU.64 R212, [R1+0x11b8] ;  /* 0x0011b80001d47983 */ /* 0x002f220000300a00 */
[----:B--2---:R-:W-:-:S03]  /*1ac80*/  IMAD.MOV.U32 R0, RZ, RZ, R229 ;  /* 0x000000ffff007224 */ /* 0x004fc600078e00e5 */
[----:B------:R-:W-:Y:S04]  /*1ac90*/  STL [R1+0x1170], R210 ;  /* 0x001170d201007387 */ /* 0x000fe80000100800 */
[----:B------:R1:W-:Y:S02]  /*1aca0*/  STL [R1+0x1164], R0 ;  /* 0x0011640001007387 */ /* 0x0003e40000100800 */
[----:B-1----:R-:W-:Y:S02]  /*1acb0*/  IMAD.MOV.U32 R0, RZ, RZ, R211 ;  /* 0x000000ffff007224 */ /* 0x002fe400078e00d3 */
[----:B------:R-:W2:Y:S04]  /*1acc0*/  LDL.LU.64 R210, [R1+0x11c0] ;  /* 0x0011c00001d27983 */ /* 0x000ea80000300a00 */
[----:B------:R1:W-:Y:S02]  /*1acd0*/  STL [R1+0x116c], R0 ;  /* 0x00116c0001007387 */ /* 0x0003e40000100800 */
[----:B-1----:R-:W-:-:S02]  /*1ace0*/  IMAD.MOV.U32 R0, RZ, RZ, R209 ;  /* 0x000000ffff007224 */ /* 0x002fc400078e00d1 */
[----:B------:R1:W-:Y:S04]  /*1acf0*/  STL [R1+0x1178], R208 ;  /* 0x001178d001007387 */ /* 0x0003e80000100800 */
[----:B------:R-:W-:Y:S04]  /*1ad00*/  STL [R1+0x1180], R226 ;  /* 0x001180e201007387 */ /* 0x000fe80000100800 */
[----:B------:R3:W-:Y:S04]  /*1ad10*/  STL [R1+0x1174], R0 ;  /* 0x0011740001007387 */ /* 0x0007e80000100800 */
[----:B-1----:R-:W2:Y:S01]  /*1ad20*/  LDL.LU.64 R208, [R1+0x11c8] ;  /* 0x0011c80001d07983 */ /* 0x002ea20000300a00 */
[----:B---3--:R-:W-:-:S03]  /*1ad30*/  IMAD.MOV.U32 R0, RZ, RZ, R227 ;  /* 0x000000ffff007224 */ /* 0x008fc600078e00e3 */
[----:B------:R-:W-:Y:S04]  /*1ad40*/  STL [R1+0x1188], R224 ;  /* 0x001188e001007387 */ /* 0x000fe80000100800 */
[----:B------:R1:W-:Y:S02]  /*1ad50*/  STL [R1+0x117c], R0 ;  /* 0x00117c0001007387 */ /* 0x0003e40000100800 */
[----:B-1----:R-:W-:Y:S02]  /*1ad60*/  IMAD.MOV.U32 R0, RZ, RZ, R225 ;  /* 0x000000ffff007224 */ /* 0x002fe400078e00e1 */
[----:B----4-:R-:W-:Y:S04]  /*1ad70*/  STL [R1+0x1190], R222 ;  /* 0x001190de01007387 */ /* 0x010fe80000100800 */
[----:B------:R1:W-:Y:S04]  /*1ad80*/  STL [R1+0x1184], R0 ;  /* 0x0011840001007387 */ /* 0x0003e80000100800 */
[----:B------:R-:W3:Y:S01]  /*1ad90*/  LDL.LU.64 R150, [R1+0x11d8] ;  /* 0x0011d80001967983 */ /* 0x000ee20000300a00 */
        /* <DEDUP_REMOVED lines=27> */
[----:B--2---:R-:W-:Y:S01]  /*1af50*/  STL [R1+0x11c0], R210 ;  /* 0x0011c0d201007387 */ /* 0x004fe20000100800 */
[----:B-1----:R-:W-:-:S03]  /*1af60*/  IMAD.MOV.U32 R0, RZ, RZ, R211 ;  /* 0x000000ffff007224 */ /* 0x002fc600078e00d3 */
[----:B------:R-:W2:Y:S04]  /*1af70*/  LDL.LU.64 R214, [R1+0x1230] ;  /* 0x0012300001d67983 */ /* 0x000ea80000300a00 */
[----:B------:R-:W2:Y:S04]  /*1af80*/  LDL.LU.64 R212, [R1+0x1238] ;  /* 0x0012380001d47983 */ /* 0x000ea80000300a00 */
[----:B------:R1:W-:Y:S02]  /*1af90*/  STL [R1+0x11bc], R0 ;  /* 0x0011bc0001007387 */ /* 0x0003e40000100800 */
[----:B-1----:R-:W-:-:S02]  /*1afa0*/  IMAD.MOV.U32 R0, RZ, RZ, R209 ;  /* 0x000000ffff007224 */ /* 0x002fc400078e00d1 */
[----:B------:R1:W-:Y:S04]  /*1afb0*/  STL [R1+0x11c8], R208 ;  /* 0x0011c8d001007387 */ /* 0x0003e80000100800 */
[----:B------:R-:W2:Y:S04]  /*1afc0*/  LDL.LU.64 R210, [R1+0x1240] ;  /* 0x0012400001d27983 */ /* 0x000ea80000300a00 */
[----:B------:R-:W-:Y:S04]  /*1afd0*/  STL [R1+0x11d0], R6 ;  /* 0x0011d00601007387 */ /* 0x000fe80000100800 */
[----:B------:R3:W-:Y:S04]  /*1afe0*/  STL [R1+0x11c4], R0 ;  /* 0x0011c40001007387 */ /* 0x0007e80000100800 */
[----:B-1----:R-:W2:Y:S04]  /*1aff0*/  LDL.LU.64 R208, [R1+0x1248] ;  /* 0x0012480001d07983 */ /* 0x002ea80000300a00 */
[----:B------:R-:W-:Y:S01]  /*1b000*/  STL [R1+0x11cc], R7 ;  /* 0x0011cc0701007387 */ /* 0x000fe20000100800 */
[----:B---3--:R-:W-:-:S03]  /*1b010*/  IMAD.MOV.U32 R0, RZ, RZ, R151 ;  /* 0x000000ffff007224 */ /* 0x008fc600078e0097 */
[----:B------:R-:W-:Y:S04]  /*1b020*/  STL [R1+0x11d8], R150 ;  /* 0x0011d89601007387 */ /* 0x000fe80000100800 */
[----:B----4-:R-:W-:Y:S04]  /*1b030*/  STL [R1+0x11e0], R234 ;  /* 0x0011e0ea01007387 */ /* 0x010fe80000100800 */
[----:B------:R1:W-:Y:S04]  /*1b040*/  STL [R1+0x11d4], R0 ;  /* 0x0011d40001007387 */ /* 0x0003e80000100800 */
[----:B------:R-:W-:Y:S01]  /*1b050*/  STL [R1+0x11e8], R232 ;  /* 0x0011e8e801007387 */ /* 0x000fe20000100800 */
[----:B-1----:R-:W-:-:S05]  /*1b060*/  IMAD.MOV.U32 R0, RZ, RZ, R235 ;  /* 0x000000ffff007224 */ /* 0x002fca00078e00eb */
        /* <DEDUP_REMOVED lines=30> */
[----:B------:R1:W-:Y:S01]  /*1b250*/  STL [R1+0x122c], R0 ;  /* 0x00122c0001007387 */ /* 0x0003e20000100800 */
[----:B------:R-:W-:-:S03]  /*1b260*/  IMAD.MOV.U32 R3, RZ, RZ, R211 ;  /* 0x000000ffff037224 */ /* 0x000fc600078e00d3 */
[----:B------:R-:W-:Y:S01]  /*1b270*/  STL [R1+0x1240], R210 ;  /* 0x001240d201007387 */ /* 0x000fe20000100800 */
[----:B-1----:R-:W-:-:S05]  /*1b280*/  IMAD.MOV.U32 R0, RZ, RZ, R213 ;  /* 0x000000ffff007224 */ /* 0x002fca00078e00d5 */
[----:B------:R-:W-:Y:S04]  /*1b290*/  STL [R1+0x1234], R0 ;  /* 0x0012340001007387 */ /* 0x000fe80000100800 */
[----:B------:R-:W-:Y:S04]  /*1b2a0*/  STL [R1+0x1248], R208 ;  /* 0x001248d001007387 */ /* 0x000fe80000100800 */
[----:B------:R1:W-:Y:S02]  /*1b2b0*/  STL [R1+0x123c], R3 ;  /* 0x00123c0301007387 */ /* 0x0003e40000100800 */
[----:B-1----:R-:W-:-:S05]  /*1b2c0*/  IMAD.MOV.U32 R3, RZ, RZ, R209 ;  /* 0x000000ffff037224 */ /* 0x002fca00078e00d1 */
[----:B------:R-:W-:Y:S04]  /*1b2d0*/  STL [R1+0x1244], R3 ;  /* 0x0012440301007387 */ /* 0x000fe80000100800 */
[----:B------:R-:W-:Y:S04]  /*1b2e0*/  STL.64 [R1+0xe40], R172 ;  /* 0x000e40ac01007387 */ /* 0x000fe80000100a00 */
[----:B------:R-:W2:Y:S04]  /*1b2f0*/  LDL.LU.64 R6, [R1+0x1290] ;  /* 0x0012900001067983 */ /* 0x000ea80000300a00 */
[----:B------:R-:W-:Y:S04]  /*1b300*/  STL.64 [R1+0xe30], R174 ;  /* 0x000e30ae01007387 */ /* 0x000fe80000100a00 */
[----:B--2---:R1:W-:Y:S04]  /*1b310*/  STL.64 [R1+0xe38], R6 ;  /* 0x000e380601007387 */ /* 0x0043e80000100a00 */
[----:B-1----:R-:W2:Y:S04]  /*1b320*/  LDL.LU.64 R6, [R1+0x1298] ;  /* 0x0012980001067983 */ /* 0x002ea80000300a00 */
[----:B------:R-:W-:Y:S04]  /*1b330*/  STL.64 [R1+0xe20], R176 ;  /* 0x000e20b001007387 */ /* 0x000fe80000100a00 */
[----:B--2---:R1:W-:Y:S04]  /*1b340*/  STL.64 [R1+0xe28], R6 ;  /* 0x000e280601007387 */ /* 0x0043e80000100a00 */
[----:B-1----:R-:W2:Y:S04]  /*1b350*/  LDL.LU.64 R6, [R1+0x12a0] ;  /* 0x0012a00001067983 */ /* 0x002ea80000300a00 */
[----:B------:R-:W-:Y:S04]  /*1b360*/  STL.64 [R1+0xe10], R178 ;  /* 0x000e10b201007387 */ /* 0x000fe80000100a00 */
[----:B--2---:R1:W-:Y:S04]  /*1b370*/  STL.64 [R1+0xe18], R6 ;  /* 0x000e180601007387 */ /* 0x0043e80000100a00 */
[----:B-1----:R-:W2:Y:S04]  /*1b380*/  LDL.LU.64 R6, [R1+0x12a8] ;  /* 0x0012a80001067983 */ /* 0x002ea80000300a00 */
[----:B------:R1:W-:Y:S01]  /*1b390*/  STL.64 [R1+0xe00], R180 ;  /* 0x000e00b401007387 */ /* 0x0003e20000100a00 */
[----:B------:R-:W-:Y:S01]  /*1b3a0*/  SHF.R.S32.HI R0, RZ, 0x1f, R207 ;  /* 0x0000001fff007819 */ /* 0x000fe200000114cf */
[----:B------:R-:W-:-:S02]  /*1b3b0*/  IMAD.MOV.U32 R208, RZ, RZ, R202 ;  /* 0x000000ffffd07224 */ /* 0x000fc400078e00ca */
[----:B------:R-:W-:Y:S01]  /*1b3c0*/  IMAD.MOV.U32 R209, RZ, RZ, R203 ;  /* 0x000000ffffd17224 */ /* 0x000fe200078e00cb */
[----:B------:R-:W-:Y:S01]  /*1b3d0*/  LEA.HI R5, R0, R207, RZ, 0x5 ;  /* 0x000000cf00057211 */ /* 0x000fe200078f28ff */
[----:B------:R-:W-:Y:S02]  /*1b3e0*/  IMAD.MOV.U32 R216, RZ, RZ, R198 ;  /* 0x000000ffffd87224 */ /* 0x000fe400078e00c6 */
[----:B------:R-:W-:Y:S02]  /*1b3f0*/  IMAD.MOV.U32 R217, RZ, RZ, R199 ;  /* 0x000000ffffd97224 */ /* 0x000fe400078e00c7 */
[----:B------:R-:W-:Y:S02]  /*1b400*/  IMAD.MOV.U32 R224, RZ, RZ, R194 ;  /* 0x000000ffffe07224 */ /* 0x000fe400078e00c2 */
[----:B------:R-:W-:Y:S02]  /*1b410*/  IMAD.MOV.U32 R225, RZ, RZ, R195 ;  /* 0x000000ffffe17224 */ /* 0x000fe400078e00c3 */
[----:B------:R-:W-:-:S02]  /*1b420*/  IMAD.MOV.U32 R232, RZ, RZ, R190 ;  /* 0x000000ffffe87224 */ /* 0x000fc400078e00be */
[----:B------:R-:W-:Y:S02]  /*1b430*/  IMAD.MOV.U32 R233, RZ, RZ, R191 ;  /* 0x000000ffffe97224 */ /* 0x000fe400078e00bf */
        /* <DEDUP_REMOVED lines=8> */
[----:B-1----:R-:W-:Y:S02]  /*1b4c0*/  IMAD.MOV.U32 R180, RZ, RZ, R168 ;  /* 0x000000ffffb47224 */ /* 0x002fe400078e00a8 */
        /* <DEDUP_REMOVED lines=18> */
[----:B------:R-:W-:Y:S01]  /*1b5f0*/  IMAD.MOV.U32 R201, RZ, RZ, R159 ;  /* 0x000000ffffc97224 */ /* 0x000fe200078e009f */
[----:B--2---:R-:W-:Y:S04]  /*1b600*/  STL.64 [R1+0xe08], R6 ;  /* 0x000e080601007387 */ /* 0x004fe80000100a00 */
[----:B------:R1:W5:Y:S04]  /*1b610*/  LDL.LU.64 R250, [R1+0x12b0] ;  /* 0x0012b00001fa7983 */ /* 0x0003680000300a00 */
        /* <DEDUP_REMOVED lines=34> */
[----:B------:R-:W-:Y:S04]  /*1b840*/  STL [R1+0xc00], RZ ;  /* 0x000c00ff01007387 */ /* 0x000fe80000100800 */
        /* <DEDUP_REMOVED lines=767> */
[----:B------:R-:W-:Y:S04]  /*1e840*/  STL [R1], RZ ;  /* 0x000000ff01007387 */ /* 0x000fe80000100800 */
        /* <DEDUP_REMOVED lines=118> */
[----:B------:R-:W-:Y:S01]  /*1efb0*/  STL [R1+0x1dc], RZ ;  /* 0x0001dcff01007387 */ /* 0x000fe20000100800 */
[----:B------:R-:W-:-:S03]  /*1efc0*/  SHF.R.S32.HI R5, RZ, 0x5, R5 ;  /* 0x00000005ff057819 */ /* 0x000fc60000011405 */
        /* <DEDUP_REMOVED lines=8> */
[----:B------:R2:W-:Y:S02]  /*1f050*/  STL [R1+0x12bc], R5 ;  /* 0x0012bc0501007387 */ /* 0x0005e40000100800 */
[----:B--2---:R-:W-:-:S05]  /*1f060*/  VIADD R5, R5, 0xfffffffa ;  /* 0xfffffffa05057836 */ /* 0x004fca0000000000 */
[----:B------:R1:W-:Y:S01]  /*1f070*/  STL [R1+0x12cc], R5 ;  /* 0x0012cc0501007387 */ /* 0x0003e20000100800 */
[----:B------:R-:W-:Y:S02]  /*1f080*/  SHF.R.S32.HI R0, RZ, 0x1f, R2 ;  /* 0x0000001fff007819 */ /* 0x000fe40000011402 */
[----:B------:R-:W-:Y:S01]  /*1f090*/  SHF.R.S32.HI R3, RZ, 0x1f, R4 ;  /* 0x0000001fff037819 */ /* 0x000fe20000011404 */
[----:B------:R-:W-:Y:S01]  /*1f0a0*/  IMAD.MOV.U32 R7, RZ, RZ, RZ ;  /* 0x000000ffff077224 */ /* 0x000fe200078e00ff */
[C---:B------:R-:W-:Y:S01]  /*1f0b0*/  SHF.L.U64.HI R0, R2.reuse, 0x2, R0 ;  /* 0x0000000202007819 */ /* 0x040fe20000010200 */
[----:B------:R-:W-:Y:S01]  /*1f0c0*/  IMAD.SHL.U32 R2, R2, 0x4, RZ ;  /* 0x0000000402027824 */ /* 0x000fe200078e00ff */
[C---:B------:R-:W-:Y:S01]  /*1f0d0*/  SHF.L.U64.HI R3, R4.reuse, 0x2, R3 ;  /* 0x0000000204037819 */ /* 0x040fe20000010203 */
[----:B------:R-:W-:Y:S01]  /*1f0e0*/  IMAD.SHL.U32 R4, R4, 0x4, RZ ;  /* 0x0000000404047824 */ /* 0x000fe200078e00ff */
        /* <DEDUP_REMOVED lines=63> */
[----:B------:R-:W-:Y:S01]  /*1f4e0*/  CS2R R150, SRZ ;  /* 0x0000000000967805 */ /* 0x000fe2000001ff00 */
[----:B------:R-:W-:Y:S01]  /*1f4f0*/  UMOV UR10, 0x5 ;  /* 0x00000005000a7882 */ /* 0x000fe20000000000 */
[----:B-1----:R-:W-:-:S05]  /*1f500*/  UMOV UR9, 0xffffffff ;  /* 0xffffffff00097882 */ /* 0x002fca0000000000 */
.L_x_1:
[----:B-----5:R-:W-:Y:S01]  /*1f510*/  STL.64 [R1+0x1640], R150 ;  /* 0x0016409601007387 */ /* 0x020fe20000100a00 */
[----:B------:R-:W-:Y:S01]  /*1f520*/  UIADD3 UR9, UR9, 0x1, URZ ;  /* 0x0000000109097890 */ /* 0x000fe2000fffe03f */
[----:B------:R-:W-:-:S04]  /*1f530*/  DEPBAR.LE SB0, 0xa ;  /* 0x000082800000791a */ /* 0x000fc80000000000 */
[----:B------:R-:W-:Y:S01]  /*1f540*/  STL.64 [R1+0x1638], R148 ;  /* 0x0016389401007387 */ /* 0x000fe20000100a00 */
[----:B------:R-:W-:Y:S01]  /*1f550*/  UMOV UR7, 0x40000040 ;  /* 0x4000004000077882 */ /* 0x000fe20000000000 */
[----:B------:R-:W1:Y:S02]  /*1f560*/  LDC R6, c[0x0][0x230] ;  /* 0x00008c00ff067b82 */ /* 0x000e640000000800 */
[----:B------:R-:W-:Y:S04]  /*1f570*/  STL.64 [R1+0x1630], R146 ;  /* 0x0016309201007387 */ /* 0x000fe80000100a00 */
        /* <DEDUP_REMOVED lines=60> */
[----:B------:R2:W-:Y:S04]  /*1f940*/  STL.64 [R1+0x1448], R24 ;  /* 0x0014481801007387 */ /* 0x0005e80000100a00 */
[----:B--2---:R-:W2:Y:S04]  /*1f950*/  LDL.LU.64 R24, [R1+0xa00] ;  /* 0x000a000001187983 */ /* 0x004ea80000300a00 */
[----:B------:R-:W3:Y:S04]  /*1f960*/  LDL.LU.64 R26, [R1+0xa08] ;  /* 0x000a0800011a7983 */ /* 0x000ee80000300a00 */
[----:B------:R-:W4:Y:S04]  /*1f970*/  LDL.LU.64 R28, [R1+0xa10] ;  /* 0x000a1000011c7983 */ /* 0x000f280000300a00 */
[----:B------:R-:W2:Y:S04]  /*1f980*/  LDL.LU.64 R30, [R1+0xa18] ;  /* 0x000a1800011e7983 */ /* 0x000ea80000300a00 */
        /* <DEDUP_REMOVED lines=59> */
[----:B------:R-:W2:Y:S01]  /*1fd40*/  LDL.LU.64 R150, [R1+0xbf8] ;  /* 0x000bf80001967983 */ /* 0x000ea20000300a00 */
[----:B------:R-:W-:Y:S01]  /*1fd50*/  UISETP.GT.AND UP0, UPT, UR9, 0x6, UPT ;  /* 0x000000060900788c */ /* 0x000fe2000bf04270 */
[----:B------:R-:W-:Y:S06]  /*1fd60*/  BAR.SYNC.DEFER_BLOCKING 0x0 ;  /* 0x0000000000007b1d */ /* 0x000fec0000010000 */
[----:B--2---:R-:W-:Y:S04]  /*1fd70*/  STL.64 [R1+0x1e40], R150 ;  /* 0x001e409601007387 */ /* 0x004fe80000100a00 */
[----:B----4-:R-:W-:Y:S04]  /*1fd80*/  STL.64 [R1+0x1e38], R148 ;  /* 0x001e389401007387 */ /* 0x010fe80000100a00 */
[----:B---3--:R-:W-:Y:S04]  /*1fd90*/  STL.64 [R1+0x1e30], R146 ;  /* 0x001e309201007387 */ /* 0x008fe80000100a00 */
        /* <DEDUP_REMOVED lines=124> */
[----:B------:R-:W2:Y:S01]  /*20560*/  LDL.LU.64 R150, [R1+0xdf8] ;  /* 0x000df80001967983 */ /* 0x000ea20000300a00 */
[----:B------:R-:W-:-:S03]  /*20570*/  USEL UR9, UR9, URZ, !UP0 ;  /* 0x0000003f09097287 */ /* 0x000fc6000c000000 */
[----:B-----5:R-:W-:Y:S01]  /*20580*/  STL [R1+0x142c], R156 ;  /* 0x00142c9c01007387 */ /* 0x020fe20000100800 */
[----:B------:R-:W-:Y:S02]  /*20590*/  ULEA UR5, UR9, UR8, 0xf ;  /* 0x0000000809057291 */ /* 0x000fe4000f8e783f */
[----:B------:R-:W-:Y:S01]  /*205a0*/  ULEA UR4, UR9, UR8, 0x10 ;  /* 0x0000000809047291 */ /* 0x000fe2000f8e803f */
[----:B------:R-:W-:Y:S01]  /*205b0*/  STL [R1+0x1428], R152 ;  /* 0x0014289801007387 */ /* 0x000fe20000100800 */
[----:B------:R-:W-:Y:S02]  /*205c0*/  UIADD3 UR5, UR5, 0x70000, URZ ;  /* 0x0007000005057890 */ /* 0x000fe4000fffe03f */
[----:B------:R-:W-:Y:S01]  /*205d0*/  USHF.R.U32.HI UR4, URZ, 0x4, UR4 ;  /* 0x000000043f047899 */ /* 0x000fe20008011604 */
[----:B------:R-:W-:Y:S01]  /*205e0*/  STL.64 [R1+0x1400], R154 ;  /* 0x0014009a01007387 */ /* 0x000fe20000100a00 */
[----:B------:R-:W-:Y:S02]  /*205f0*/  USHF.R.U32.HI UR5, URZ, 0x4, UR5 ;  /* 0x000000043f057899 */ /* 0x000fe40008011605 */
[----:B------:R-:W-:-:S02]  /*20600*/  USGXT.U32 UR4, UR4, 0xe ;  /* 0x0000000e0404789a */ /* 0x000fc40008000000 */
[----:B------:R-:W-:Y:S02]  /*20610*/  USGXT.U32 UR6, UR5, 0xe ;  /* 0x0000000e0506789a */ /* 0x000fe40008000000 */
[----:B------:R-:W-:Y:S01]  /*20620*/  UIADD3 UR12, UP0, UR4, 0x2, URZ ;  /* 0x00000002040c7890 */ /* 0x000fe2000ff1e03f */
[----:B------:R-:W-:Y:S01]  /*20630*/  UMOV UR5, 0x40000040 ;  /* 0x4000004000057882 */ /* 0x000fe20000000000 */
[----:B------:R-:W-:Y:S01]  /*20640*/  UIADD3 UR14, UP1, UR6, 0x2, URZ ;  /* 0x00000002060e7890 */ /* 0x000fe2000ff3e03f */
[----:B--2---:R-:W-:-:S06]  /*20650*/  WARPGROUP.ARRIVE ;  /* 0x00000000000079c5 */ /* 0x004fcc0000000000 */
[----:B------:R-:W-:Y:S01]  /*20660*/  HGMMA.64x256x8.F32.TF32 R24, gdesc[UR4], R24, gsb0 ;  /* 0x07e00000041879f0 */ /* 0x000fe20008002818 */
[----:B------:R-:W-:Y:S01]  /*20670*/  UMOV UR4, URZ ;  /* 0x0000003f00047c82 */ /* 0x000fe20008000000 */
[----:B------:R-:W-:Y:S01]  /*20680*/  UMOV UR5, URZ ;  /* 0x0000003f00057c82 */ /* 0x000fe20008000000 */
[----:B------:R-:W-:Y:S02]  /*20690*/  UIADD3.X UR13, UR4, 0x40000040, URZ, UP0, !UPT ;  /* 0x40000040040d7890 */ /* 0x000fe400087fe43f */
[----:B------:R-:W-:Y:S02]  /*206a0*/  UIADD3.X UR15, UR5, 0x40000040, URZ, UP1, !UPT ;  /* 0x40000040050f7890 */ /* 0x000fe40008ffe43f */
[----:B------:R-:W-:Y:S02]  /*206b0*/  UIADD3.64 UR20, UR12, 0x2, URZ ;  /* 0x000000020c147897 */ /* 0x000fe4000fffe03f */
[----:B------:R-:W-:Y:S02]  /*206c0*/  UIADD3.64 UR22, UR14, 0x2, URZ ;  /* 0x000000020e167897 */ /* 0x000fe4000fffe03f */
[----:B------:R-:W-:-:S02]  /*206d0*/  UIADD3.64 UR16, UR12, 0x4, URZ ;  /* 0x000000040c107897 */ /* 0x000fc4000fffe03f */
[----:B------:R-:W-:Y:S01]  /*206e0*/  UIADD3.64 UR18, UR14, 0x4, URZ ;  /* 0x000000040e127897 */ /* 0x000fe2000fffe03f */
[----:B------:R-:W-:Y:S02]  /*206f0*/  WARPGROUP.DEPBAR.LE gsb0, 0x0 ;  /* 0x00008000000079c5 */ /* 0x000fe40000010000 */
[----:B------:R-:W-:-:S12]  /*20700*/  WARPGROUP.ARRIVE ;  /* 0x00000000000079c5 */ /* 0x000fd80000000000 */
[----:B------:R-:W-:Y:S03]  /*20710*/  HGMMA.64x256x8.F32.TF32 R24, gdesc[UR12], R24, gsb0 ;  /* 0x07e000000c1879f0 */ /* 0x000fe60008002818 */
[----:B------:R-:W-:Y:S02]  /*20720*/  WARPGROUP.DEPBAR.LE gsb0, 0x0 ;  /* 0x00008000000079c5 */ /* 0x000fe40000010000 */
[----:B------:R-:W-:-:S15]  /*20730*/  WARPGROUP.ARRIVE ;  /* 0x00000000000079c5 */ /* 0x000fde0000000000 */
[----:B------:R-:W-:-:S08]  /*20740*/  NOP ;  /* 0x0000000000007918 */ /* 0x000fd00000000000 */
[----:B------:R-:W-:Y:S03]  /*20750*/  HGMMA.64x256x8.F32.TF32 R24, gdesc[UR20], R24, gsb0 ;  /* 0x07e00000141879f0 */ /* 0x000fe60008002818 */
[----:B------:R-:W-:Y:S02]  /*20760*/  WARPGROUP.DEPBAR.LE gsb0, 0x0 ;  /* 0x00008000000079c5 */ /* 0x000fe40000010000 */
[----:B------:R-:W-:-:S15]  /*20770*/  WARPGROUP.ARRIVE ;  /* 0x00000000000079c5 */ /* 0x000fde0000000000 */
[----:B------:R-:W-:-:S08]  /*20780*/  NOP ;  /* 0x0000000000007918 */ /* 0x000fd00000000000 */
[----:B------:R-:W-:Y:S03]  /*20790*/  HGMMA.64x256x8.F32.TF32 R24, gdesc[UR16], R24, gsb0 ;  /* 0x07e00000101879f0 */ /* 0x000fe60008002818 */
[----:B------:R-:W-:Y:S02]  /*207a0*/  WARPGROUP.DEPBAR.LE gsb0, 0x0 ;  /* 0x00008000000079c5 */ /* 0x000fe40000010000 */
        /* <DEDUP_REMOVED lines=128> */
[----:B------:R-:W-:-:S02]  /*20fb0*/  UIADD3.64 UR4, UR12, 0x1fe, URZ ;  /* 0x000001fe0c047897 */ /* 0x000fc4000fffe03f */
[----:B------:R-:W-:Y:S01]  /*20fc0*/  UIADD3.64 UR24, UR12, 0x200, URZ ;  /* 0x000002000c187897 */ /* 0x000fe2000fffe03f */
[----:B------:R-:W-:Y:S01]  /*20fd0*/  UMOV UR26, UR14 ;  /* 0x0000000e001a7c82 */ /* 0x000fe20008000000 */
[----:B------:R-:W-:Y:S01]  /*20fe0*/  UMOV UR27, UR15 ;  /* 0x0000000f001b7c82 */ /* 0x000fe20008000000 */
[----:B------:R-:W-:Y:S02]  /*20ff0*/  UIADD3.64 UR20, UR12, 0x202, URZ ;  /* 0x000002020c147897 */ /* 0x000fe4000fffe03f */
[----:B------:R-:W-:Y:S01]  /*21000*/  UIADD3.64 UR16, UR12, 0x204, URZ ;  /* 0x000002040c107897 */ /* 0x000fe2000fffe03f */
[----:B--2---:R-:W-:-:S06]  /*21010*/  WARPGROUP.ARRIVE ;  /* 0x00000000000079c5 */ /* 0x004fcc0000000000 */
        /* <DEDUP_REMOVED lines=14> */
[----:B------:R2:W-:Y:S04]  /*21100*/  STL.64 [R1+0xa00], R24 ;  /* 0x000a001801007387 */ /* 0x0005e80000100a00 */
        /* <DEDUP_REMOVED lines=63> */
[----:B--2---:R-:W2:Y:S04]  /*21500*/  LDL.LU.64 R24, [R1+0x400] ;  /* 0x0004000001187983 */ /* 0x004ea80000300a00 */
[----:B---3--:R-:W3:Y:S04]  /*21510*/  LDL.LU.64 R26, [R1+0x408] ;  /* 0x00040800011a7983 */ /* 0x008ee80000300a00 */
[----:B----4-:R-:W4:Y:S04]  /*21520*/  LDL.LU.64 R28, [R1+0x410] ;  /* 0x00041000011c7983 */ /* 0x010f280000300a00 */
[----:B-1----:R-:W2:Y:S04]  /*21530*/  LDL.LU.64 R30, [R1+0x418] ;  /* 0x00041800011e7983 */ /* 0x002ea80000300a00 */
        /* <DEDUP_REMOVED lines=699> */
[----:B-1----:R-:W4:Y:S04]  /*240f0*/  LDL.LU.64 R24, [R1] ;  /* 0x0000000001187983 */ /* 0x002f280000300a00 */
[----:B--2---:R-:W2:Y:S04]  /*24100*/  LDL.LU.64 R26, [R1+0x8] ;  /* 0x00000800011a7983 */ /* 0x004ea80000300a00 */
[----:B---3--:R-:W3:Y:S04]  /*24110*/  LDL.LU.64 R28, [R1+0x10] ;  /* 0x00001000011c7983 */ /* 0x008ee80000300a00 */
[----:B----4-:R-:W4:Y:S04]  /*24120*/  LDL.LU.64 R30, [R1+0x18] ;  /* 0x00001800011e7983 */ /* 0x010f280000300a00 */
        /* <DEDUP_REMOVED lines=60> */
[----:B----4-:R-:W-:Y:S04]  /*244f0*/  STL.64 [R1+0x1840], R150 ;  /* 0x0018409601007387 */ /* 0x010fe80000100a00 */
[----:B---3--:R-:W-:Y:S04]  /*24500*/  STL.64 [R1+0x1838], R148 ;  /* 0x0018389401007387 */ /* 0x008fe80000100a00 */
[----:B--2---:R-:W-:Y:S04]  /*24510*/  STL.64 [R1+0x1830], R146 ;  /* 0x0018309201007387 */ /* 0x004fe80000100a00 */
        /* <DEDUP_REMOVED lines=276> */
[----:B------:R-:W3:Y:S01]  /*25660*/  LDL R5, [R1+0x12cc] ;  /* 0x0012cc0001057983 */ /* 0x000ee20000100800 */
        /* <DEDUP_REMOVED lines=19> */
[----:B------:R-:W-:Y:S04]  /*257a0*/  STL.64 [R1], R24 ;  /* 0x0000001801007387 */ /* 0x000fe80000100a00 */
        /* <DEDUP_REMOVED lines=127> */
[----:B------:R-:W-:Y:S01]  /*25fa0*/  UIADD3.64 UR4, UR12, 0xdfe, URZ ;  /* 0x00000dfe0c047897 */ /* 0x000fe2000fffe03f */
[----:B------:R-:W-:Y:S01]  /*25fb0*/  VIADD R6, R6, 0xffffff40 ;  /* 0xffffff4006067836 */ /* 0x000fe20000000000 */
[----:B------:R-:W-:Y:S01]  /*25fc0*/  UIADD3.64 UR20, UR12, 0xe02, URZ ;  /* 0x00000e020c147897 */ /* 0x000fe2000fffe03f */
[----:B------:R-:W4:Y:S01]  /*25fd0*/  LDL.LU R155, [R1+0xe50] ;  /* 0x000e5000019b7983 */ /* 0x000f220000300800 */
[----:B------:R-:W-:Y:S01]  /*25fe0*/  UIADD3 UR10, UR10, 0x1, URZ ;  /* 0x000000010a0a7890 */ /* 0x000fe2000fffe03f */
[C---:B------:R-:W-:Y:S01]  /*25ff0*/  IMAD R6, R7.reuse, -0x20, R6 ;  /* 0xffffffe007067824 */ /* 0x040fe200078e0206 */
[----:B---3--:R-:W-:Y:S01]  /*26000*/  ISETP.GE.AND P0, PT, R7, R5, PT ;  /* 0x000000050700720c */ /* 0x008fe20003f06270 */
[----:B------:R-:W3:Y:S03]  /*26010*/  LDL.LU R154, [R1+0xe54] ;  /* 0x000e5400019a7983 */ /* 0x000ee60000300800 */
[----:B------:R-:W-:Y:S01]  /*26020*/  ISETP.GT.AND P1, PT, R6, RZ, PT ;  /* 0x000000ff0600720c */ /* 0x000fe20003f24270 */
[----:B------:R-:W3:Y:S01]  /*26030*/  LDL.LU R152, [R1+0xe58] ;  /* 0x000e580001987983 */ /* 0x000ee20000300800 */
[----:B--2---:R-:W-:-:S06]  /*26040*/  WARPGROUP.ARRIVE ;  /* 0x00000000000079c5 */ /* 0x004fcc0000000000 */
[----:B------:R-:W-:Y:S01]  /*26050*/  HGMMA.64x256x8.F32.TF32 R24, gdesc[UR4], R24, gsb0 ;  /* 0x07e00000041879f0 */ /* 0x000fe20008002818 */
[----:B------:R-:W-:Y:S01]  /*26060*/  UIADD3.64 UR4, UR12, 0xe00, URZ ;  /* 0x00000e000c047897 */ /* 0x000fe2000fffe03f */
[----:B------:R-:W-:Y:S01]  /*26070*/  UMOV UR6, UR14 ;  /* 0x0000000e00067c82 */ /* 0x000fe20008000000 */
[----:B------:R-:W-:Y:S01]  /*26080*/  UMOV UR7, UR15 ;  /* 0x0000000f00077c82 */ /* 0x000fe20008000000 */
[----:B------:R-:W-:Y:S02]  /*26090*/  WARPGROUP.DEPBAR.LE gsb0, 0x0 ;  /* 0x00008000000079c5 */ /* 0x000fe40000010000 */
[----:B------:R-:W-:-:S15]  /*260a0*/  WARPGROUP.ARRIVE ;  /* 0x00000000000079c5 */ /* 0x000fde0000000000 */
[----:B------:R-:W-:-:S07]  /*260b0*/  NOP ;  /* 0x0000000000007918 */ /* 0x000fce0000000000 */
        /* <DEDUP_REMOVED lines=8> */
[----:B------:R-:W-:Y:S01]  /*26140*/  STL [R1+0x1430], R7 ;  /* 0x0014300701007387 */ /* 0x000fe20000100800 */
[----:B------:R-:W-:Y:S01]  /*26150*/  SEL R5, RZ, 0x4, !P1 ;  /* 0x00000004ff057807 */ /* 0x000fe20004800000 */
[----:B------:R-:W-:Y:S02]  /*26160*/  UISETP.GT.AND UP0, UPT, UR10, 0x6, UPT ;  /* 0x000000060a00788c */ /* 0x000fe4000bf04270 */
[----:B------:R1:W-:Y:S01]  /*26170*/  STL.64 [R1+0x1408], R22 ;  /* 0x0014081601007387 */ /* 0x0003e20000100a00 */
[----:B------:R-:W-:Y:S01]  /*26180*/  SEL R5, R5, RZ, !P0 ;  /* 0x000000ff05057207 */ /* 0x000fe20004000000 */
[----:B------:R-:W-:Y:S01]  /*26190*/  USEL UR10, UR10, URZ, !UP0 ;  /* 0x0000003f0a0a7287 */ /* 0x000fe2000c000000 */
[----:B------:R-:W-:Y:S02]  /*261a0*/  IADD3 R157, P2, R157, R2, RZ ;  /* 0x000000029d9d7210 */ /* 0x000fe40007f5e0ff */
[----:B------:R-:W-:Y:S01]  /*261b0*/  ISETP.NE.U32.AND P1, PT, R5, RZ, PT ;  /* 0x000000ff0500720c */ /* 0x000fe20003f25070 */
[----:B------:R-:W-:-:S02]  /*261c0*/  ULEA UR4, UR10, UR8, 0x10 ;  /* 0x000000080a047291 */ /* 0x000fc4000f8e803f */
[----:B------:R-:W-:Y:S01]  /*261d0*/  IMAD.X R153, R153, 0x1, R0, P2 ;  /* 0x0000000199997824 */ /* 0x000fe200010e0600 */
[----:B----4-:R-:W-:-:S03]  /*261e0*/  IADD3 R155, P2, R155, R2, RZ ;  /* 0x000000029b9b7210 */ /* 0x010fc60007f5e0ff */
[----:B------:R-:W-:Y:S02]  /*261f0*/  VIADD R5, R22, UR4 ;  /* 0x0000000416057c36 */ /* 0x000fe40008000000 */
[----:B-1----:R-:W-:Y:S02]  /*26200*/  IMAD.MOV.U32 R22, RZ, RZ, R157 ;  /* 0x000000ffff167224 */ /* 0x002fe400078e009d */
[----:B------:R-:W-:Y:S01]  /*26210*/  IMAD.MOV.U32 R23, RZ, RZ, R153 ;  /* 0x000000ffff177224 */ /* 0x000fe200078e0099 */
[----:B---3--:R-:W-:Y:S01]  /*26220*/  IADD3 R152, P3, R152, R2, RZ ;  /* 0x0000000298987210 */ /* 0x008fe20007f7e0ff */
[----:B------:R-:W-:-:S04]  /*26230*/  IMAD.X R252, R252, 0x1, R0, P2 ;  /* 0x00000001fcfc7824 */ /* 0x000fc800010e0600 */
[----:B------:R-:W-:Y:S01]  /*26240*/  IMAD.X R154, R154, 0x1, R0, P3 ;  /* 0x000000019a9a7824 */ /* 0x000fe200018e0600 */
[----:B------:R-:W-:Y:S01]  /*26250*/  ISETP.GT.AND P2, PT, R6, 0x1, PT ;  /* 0x000000010600780c */ /* 0x000fe20003f44270 */
[----:B------:R-:W-:Y:S02]  /*26260*/  WARPGROUP.DEPBAR.LE gsb0, 0x0 ;  /* 0x00008000000079c5 */ /* 0x000fe40000010000 */
[----:B------:R-:W-:-:S06]  /*26270*/  WARPGROUP.ARRIVE ;  /* 0x00000000000079c5 */ /* 0x000fcc0000000000 */
[----:B------:R-:W-:Y:S03]  /*26280*/  HGMMA.64x256x8.F32.TF32 R24, gdesc[UR12], R24, gsb0 ;  /* 0x07e000000c1879f0 */ /* 0x000fe60008002818 */
[----:B------:R-:W-:Y:S02]  /*26290*/  WARPGROUP.DEPBAR.LE gsb0, 0x0 ;  /* 0x00008000000079c5 */ /* 0x000fe40000010000 */
[----:B------:R-:W-:Y:S06]  /*262a0*/  BAR.SYNC.DEFER_BLOCKING 0x0 ;  /* 0x0000000000007b1d */ /* 0x000fec0000010000 */
[----:B------:R-:W-:Y:S04]  /*262b0*/  STL [R1+0x1444], R141 ;  /* 0x0014448d01007387 */ /* 0x000fe80000100800 */
[----:B------:R-:W-:Y:S04]  /*262c0*/  STL [R1+0x1440], R142 ;  /* 0x0014408e01007387 */ /* 0x000fe80000100800 */
[----:B------:R-:W-:Y:S04]  /*262d0*/  STL [R1+0x143c], R143 ;  /* 0x00143c8f01007387 */ /* 0x000fe80000100800 */
[----:B------:R-:W-:Y:S04]  /*262e0*/  STL [R1+0x1438], R144 ;  /* 0x0014389001007387 */ /* 0x000fe80000100800 */
[----:B------:R1:W-:Y:S04]  /*262f0*/  STL [R1+0x1434], R145 ;  /* 0x0014349101007387 */ /* 0x0003e80000100800 */
[----:B------:R-:W-:Y:S04]  /*26300*/  STL.64 [R1+0x1420], R146 ;  /* 0x0014209201007387 */ /* 0x000fe80000100a00 */
[----:B------:R-:W-:Y:S04]  /*26310*/  STL.64 [R1+0x1418], R148 ;  /* 0x0014189401007387 */ /* 0x000fe80000100a00 */
[----:B------:R-:W-:Y:S04]  /*26320*/  STL.64 [R1+0x1410], R150 ;  /* 0x0014109601007387 */ /* 0x000fe80000100a00 */
[----:B-1----:R-:W2:Y:S04]  /*26330*/  LDL.LU R145, [R1+0xe5c] ;  /* 0x000e5c0001917983 */ /* 0x002ea80000300800 */
[----:B------:R-:W3:Y:S04]  /*26340*/  LDL.LU R144, [R1+0xe60] ;  /* 0x000e600001907983 */ /* 0x000ee80000300800 */
[----:B------:R-:W4:Y:S04]  /*26350*/  LDL.LU R143, [R1+0xe64] ;  /* 0x000e6400018f7983 */ /* 0x000f280000300800 */
[----:B------:R-:W4:Y:S04]  /*26360*/  LDL.LU R142, [R1+0xe68] ;  /* 0x000e6800018e7983 */ /* 0x000f280000300800 */
[----:B------:R-:W-:Y:S01]  /*26370*/  @!PT LDS RZ, [RZ] ;  /* 0x00000000fffff984 */ /* 0x000fe20000000800 */
[----:B------:R-:W-:Y:S01]  /*26380*/  @!PT LDS RZ, [RZ] ;  /* 0x00000000fffff984 */ /* 0x000fe20000000800 */
[----:B------:R-:W-:Y:S01]  /*26390*/  @!PT LDS RZ, [RZ] ;  /* 0x00000000fffff984 */ /* 0x000fe20000000800 */
[----:B------:R1:W-:Y:S02]  /*263a0*/  LDGSTS.E [R5], desc[UR34][R22.64], P1 ;  /* 0x0000000016057fae */ /* 0x0003e40008921862 */
[----:B-1----:R-:W-:-:S02]  /*263b0*/  IMAD.MOV.U32 R22, RZ, RZ, R155 ;  /* 0x000000ffff167224 */ /* 0x002fc400078e009b */
[----:B------:R-:W-:-:S05]  /*263c0*/  IMAD.MOV.U32 R23, RZ, RZ, R252 ;  /* 0x000000ffff177224 */ /* 0x000fca00078e00fc */
[----:B------:R1:W-:Y:S04]  /*263d0*/  LDGSTS.E [R5+0x4000], desc[UR34][R22.64], P1 ;  /* 0x0400000016057fae */ /* 0x0003e80008921862 */
[----:B------:R-:W-:Y:S01]  /*263e0*/  STL [R1+0xe50], R155 ;  /* 0x000e509b01007387 */ /* 0x000fe20000100800 */
[----:B-1----:R-:W-:Y:S02]  /*263f0*/  IMAD.MOV.U32 R22, RZ, RZ, R152 ;  /* 0x000000ffff167224 */ /* 0x002fe400078e0098 */
[----:B------:R-:W-:Y:S01]  /*26400*/  IMAD.MOV.U32 R23, RZ, RZ, R154 ;  /* 0x000000ffff177224 */ /* 0x000fe200078e009a */
[----:B------:R-:W-:Y:S04]  /*26410*/  STL [R1+0xe58], R152 ;  /* 0x000e589801007387 */ /* 0x000fe80000100800 */
[----:B------:R1:W-:Y:S04]  /*26420*/  LDGSTS.E [R5+0x8000], desc[UR34][R22.64], P1 ;  /* 0x0800000016057fae */ /* 0x0003e80008921862 */
[----:B------:R-:W-:Y:S04]  /*26430*/  STL [R1+0xe54], R154 ;  /* 0x000e549a01007387 */ /* 0x000fe80000100800 */
[----:B------:R-:W4:Y:S01]  /*26440*/  LDL.LU R141, [R1+0xe6c] ;  /* 0x000e6c00018d7983 */ /* 0x000f220000300800 */
[----:B-1----:R-:W-:-:S03]  /*26450*/  SEL R22, RZ, 0x4, !P2 ;  /* 0x00000004ff167807 */ /* 0x002fc60005000000 */
[----:B------:R-:W4:Y:S01]  /*26460*/  LDL.LU R23, [R1+0xe70] ;  /* 0x000e700001177983 */ /* 0x000f220000300800 */
[----:B------:R-:W-:-:S03]  /*26470*/  SEL R22, R22, RZ, !P0 ;  /* 0x000000ff16167207 */ /* 0x000fc60004000000 */
[----:B------:R-:W4:Y:S01]  /*26480*/  LDL.LU R7, [R1+0xe78] ;  /* 0x000e780001077983 */ /* 0x000f220000300800 */
[----:B------:R-:W-:-:S03]  /*26490*/  ISETP.NE.U32.AND P2, PT, R22, RZ, PT ;  /* 0x000000ff1600720c */ /* 0x000fc60003f45070 */
[----:B------:R-:W4:Y:S01]  /*264a0*/  LDL.LU R22, [R1+0xe74] ;  /* 0x000e740001167983 */ /* 0x000f220000300800 */
[----:B---3--:R-:W-:-:S05]  /*264b0*/  IADD3 R144, P3, R144, R2, RZ ;  /* 0x0000000290907210 */ /* 0x008fca0007f7e0ff */
[--C-:B--2---:R-:W-:Y:S01]  /*264c0*/  IMAD.X R145, R145, 0x1, R0.reuse, P3 ;  /* 0x0000000191917824 */ /* 0x104fe200018e0600 */
[-C--:B----4-:R-:W-:Y:S01]  /*264d0*/  IADD3 R142, P4, R142, R2.reuse, RZ ;  /* 0x000000028e8e7210 */ /* 0x090fe20007f9e0ff */
[----:B------:R-:W-:Y:S04]  /*264e0*/  STL [R1+0xe60], R144 ;  /* 0x000e609001007387 */ /* 0x000fe80000100800 */
[----:B------:R-:W-:Y:S01]  /*264f0*/  IMAD.X R143, R143, 0x1, R0, P4 ;  /* 0x000000018f8f7824 */ /* 0x000fe200020e0600 */
[----:B------:R1:W-:Y:S04]  /*26500*/  STL [R1+0xe5c], R145 ;  /* 0x000e5c9101007387 */ /* 0x0003e80000100800 */
[----:B------:R-:W-:Y:S04]  /*26510*/  STL [R1+0xe68], R142 ;  /* 0x000e688e01007387 */ /* 0x000fe80000100800 */
[----:B------:R-:W-:Y:S04]  /*26520*/  LDGSTS.E [R5+0xc000], desc[UR34][R144.64], P1 ;  /* 0x0c00000090057fae */ /* 0x000fe80008921862 */
[----:B------:R2:W-:Y:S04]  /*26530*/  STL [R1+0xe64], R143 ;  /* 0x000e648f01007387 */ /* 0x0005e80000100800 */
[----:B------:R-:W-:Y:S04]  /*26540*/  LDGSTS.E [R5+0x4], desc[UR34][R142.64], P2 ;  /* 0x000040008e057fae */ /* 0x000fe80009121862 */
[----:B-1----:R-:W3:Y:S04]  /*26550*/  LDL.LU R145, [R1+0xe7c] ;  /* 0x000e7c0001917983 */ /* 0x002ee80000300800 */
[----:B------:R-:W4:Y:S04]  /*26560*/  LDL.LU R144, [R1+0xe80] ;  /* 0x000e800001907983 */ /* 0x000f280000300800 */
[----:B--2---:R-:W2:Y:S04]  /*26570*/  LDL.LU R143, [R1+0xe84] ;  /* 0x000e8400018f7983 */ /* 0x004ea80000300800 */
[----:B------:R-:W2:Y:S01]  /*26580*/  LDL.LU R142, [R1+0xe88] ;  /* 0x000e8800018e7983 */ /* 0x000ea20000300800 */
[----:B------:R-:W-:-:S02]  /*26590*/  IADD3 R23, P1, R23, R2, RZ ;  /* 0x0000000217177210 */ /* 0x000fc40007f3e0ff */
[----:B------:R-:W-:-:S03]  /*265a0*/  IADD3 R7, P3, R7, R2, RZ ;  /* 0x0000000207077210 */ /* 0x000fc60007f7e0ff */
[--C-:B------:R-:W-:Y:S01]  /*265b0*/  IMAD.X R141, R141, 0x1, R0.reuse, P1 ;  /* 0x000000018d8d7824 */ /* 0x100fe200008e0600 */
[----:B------:R-:W-:Y:S01]  /*265c0*/  STL [R1+0xe70], R23 ;  /* 0x000e701701007387 */ /* 0x000fe20000100800 */
[----:B------:R-:W-:Y:S02]  /*265d0*/  IMAD.MOV.U32 R146, RZ, RZ, R23 ;  /* 0x000000ffff927224 */ /* 0x000fe400078e0017 */
[----:B------:R-:W-:Y:S02]  /*265e0*/  IMAD.X R22, R22, 0x1, R0, P3 ;  /* 0x0000000116167824 */ /* 0x000fe400018e0600 */
[----:B------:R-:W-:Y:S01]  /*265f0*/  IMAD.MOV.U32 R147, RZ, RZ, R141 ;  /* 0x000000ffff937224 */ /* 0x000fe200078e008d */
[----:B------:R1:W-:Y:S04]  /*26600*/  STL [R1+0xe6c], R141 ;  /* 0x000e6c8d01007387 */ /* 0x0003e80000100800 */
[----:B------:R-:W-:Y:S04]  /*26610*/  STL [R1+0xe78], R7 ;  /* 0x000e780701007387 */ /* 0x000fe80000100800 */
[----:B------:R1:W-:Y:S04]  /*26620*/  STL [R1+0xe74], R22 ;  /* 0x000e741601007387 */ /* 0x0003e80000100800 */
[----:B------:R1:W-:Y:S04]  /*26630*/  LDGSTS.E [R5+0x4004], desc[UR34][R146.64], P2 ;  /* 0x0400400092057fae */ /* 0x0003e80009121862 */
[----:B-1----:R-:W2:Y:S04]  /*26640*/  LDL.LU R141, [R1+0xe8c] ;  /* 0x000e8c00018d7983 */ /* 0x002ea80000300800 */
[----:B------:R-:W2:Y:S01]  /*26650*/  LDL.LU R23, [R1+0xe90] ;  /* 0x000e900001177983 */ /* 0x000ea20000300800 */
[----:B------:R-:W-:-:S02]  /*26660*/  IMAD.MOV.U32 R147, RZ, RZ, R22 ;  /* 0x000000ffff937224 */ /* 0x000fc400078e0016 */
[----:B------:R-:W-:Y:S01]  /*26670*/  IMAD.MOV.U32 R146, RZ, RZ, R7 ;  /* 0x000000ffff927224 */ /* 0x000fe200078e0007 */
[----:B------:R-:W2:Y:S04]  /*26680*/  LDL.LU R22, [R1+0xe94] ;  /* 0x000e940001167983 */ /* 0x000ea80000300800 */
[----:B------:R-:W2:Y:S01]  /*26690*/  LDL.LU R7, [R1+0xe98] ;  /* 0x000e980001077983 */ /* 0x000ea20000300800 */
[----:B------:R-:W-:-:S03]  /*266a0*/  ISETP.GT.AND P1, PT, R6, 0x2, PT ;  /* 0x000000020600780c */ /* 0x000fc60003f24270 */
[----:B------:R1:W-:Y:S02]  /*266b0*/  LDGSTS.E [R5+0x8004], desc[UR34][R146.64], P2 ;  /* 0x0800400092057fae */ /* 0x0003e40009121862 */
[----:B-1----:R-:W-:-:S04]  /*266c0*/  SEL R146, RZ, 0x4, !P1 ;  /* 0x00000004ff927807 */ /* 0x002fc80004800000 */
[----:B------:R-:W-:-:S04]  /*266d0*/  SEL R146, R146, RZ, !P0 ;  /* 0x000000ff92927207 */ /* 0x000fc80004000000 */
[----:B------:R-:W-:Y:S02]  /*266e0*/  ISETP.NE.U32.AND P1, PT, R146, RZ, PT ;  /* 0x000000ff9200720c */ /* 0x000fe40003f25070 */
[----:B----4-:R-:W-:-:S05]  /*266f0*/  IADD3 R144, P3, R144, R2, RZ ;  /* 0x0000000290907210 */ /* 0x010fca0007f7e0ff */
[--C-:B---3--:R-:W-:Y:S01]  /*26700*/  IMAD.X R145, R145, 0x1, R0.reuse, P3 ;  /* 0x0000000191917824 */ /* 0x108fe200018e0600 */
[-C--:B--2---:R-:W-:Y:S01]  /*26710*/  IADD3 R142, P4, R142, R2.reuse, RZ ;  /* 0x000000028e8e7210 */ /* 0x084fe20007f9e0ff */
[----:B------:R-:W-:Y:S04]  /*26720*/  STL [R1+0xe80], R144 ;  /* 0x000e809001007387 */ /* 0x000fe80000100800 */
[----:B------:R-:W-:Y:S01]  /*26730*/  IMAD.X R143, R143, 0x1, R0, P4 ;  /* 0x000000018f8f7824 */ /* 0x000fe200020e0600 */
[----:B------:R-:W-:Y:S04]  /*26740*/  STL [R1+0xe7c], R145 ;  /* 0x000e7c9101007387 */ /* 0x000fe80000100800 */
[----:B------:R1:W-:Y:S04]  /*26750*/  STL [R1+0xe88], R142 ;  /* 0x000e888e01007387 */ /* 0x0003e80000100800 */
[----:B------:R2:W-:Y:S04]  /*26760*/  STL [R1+0xe84], R143 ;  /* 0x000e848f01007387 */ /* 0x0005e80000100800 */
[----:B------:R-:W3:Y:S04]  /*26770*/  LDL.LU R147, [R1+0xe9c] ;  /* 0x000e9c0001937983 */ /* 0x000ee80000300800 */
[----:B------:R-:W4:Y:S04]  /*26780*/  LDL.LU R146, [R1+0xea0] ;  /* 0x000ea00001927983 */ /* 0x000f280000300800 */
[----:B------:R-:W-:Y:S04]  /*26790*/  LDGSTS.E [R5+0xc004], desc[UR34][R144.64], P2 ;  /* 0x0c00400090057fae */ /* 0x000fe80009121862 */
[----:B------:R1:W-:Y:S01]  /*267a0*/  LDGSTS.E [R5+0x8], desc[UR34][R142.64], P1 ;  /* 0x000080008e057fae */ /* 0x0003e20008921862 */
[----:B------:R-:W-:-:S05]  /*267b0*/  IADD3 R23, P2, R23, R2, RZ ;  /* 0x0000000217177210 */ /* 0x000fca0007f5e0ff */
[----:B------:R-:W-:Y:S01]  /*267c0*/  IMAD.X R141, R141, 0x1, R0, P2 ;  /* 0x000000018d8d7824 */ /* 0x000fe200010e0600 */
[----:B------:R-:W-:Y:S01]  /*267d0*/  IADD3 R7, P3, R7, R2, RZ ;  /* 0x0000000207077210 */ /* 0x000fe20007f7e0ff */
[----:B------:R2:W-:Y:S01]  /*267e0*/  STL [R1+0xe90], R23 ;  /* 0x000e901701007387 */ /* 0x0005e20000100800 */
[----:B-1----:R-:W-:-:S03]  /*267f0*/  IMAD.MOV.U32 R142, RZ, RZ, R23 ;  /* 0x000000ffff8e7224 */ /* 0x002fc600078e0017 */
[----:B------:R-:W-:Y:S01]  /*26800*/  IMAD.X R22, R22, 0x1, R0, P3 ;  /* 0x0000000116167824 */ /* 0x000fe200018e0600 */
[----:B------:R-:W-:Y:S01]  /*26810*/  STL [R1+0xe8c], R141 ;  /* 0x000e8c8d01007387 */ /* 0x000fe20000100800 */
[----:B--2---:R-:W-:-:S03]  /*26820*/  IMAD.MOV.U32 R143, RZ, RZ, R141 ;  /* 0x000000ffff8f7224 */ /* 0x004fc600078e008d */
[----:B------:R-:W-:Y:S04]  /*26830*/  STL [R1+0xe98], R7 ;  /* 0x000e980701007387 */ /* 0x000fe80000100800 */
[----:B------:R1:W-:Y:S04]  /*26840*/  STL [R1+0xe94], R22 ;  /* 0x000e941601007387 */ /* 0x0003e80000100800 */
[----:B------:R-:W2:Y:S04]  /*26850*/  LDL.LU R144, [R1+0xea8] ;  /* 0x000ea80001907983 */ /* 0x000ea80000300800 */
[----:B------:R-:W-:Y:S04]  /*26860*/  LDGSTS.E [R5+0x4008], desc[UR34][R142.64], P1 ;  /* 0x040080008e057fae */ /* 0x000fe80008921862 */
[----:B------:R-:W2:Y:S04]  /*26870*/  LDL.LU R142, [R1+0xeb0] ;  /* 0x000eb000018e7983 */ /* 0x000ea80000300800 */
[----:B------:R-:W2:Y:S04]  /*26880*/  LDL.LU R145, [R1+0xea4] ;  /* 0x000ea40001917983 */ /* 0x000ea80000300800 */
[----:B------:R-:W2:Y:S01]  /*26890*/  LDL.LU R143, [R1+0xeac] ;  /* 0x000eac00018f7983 */ /* 0x000ea20000300800 */
[----:B------:R-:W-:-:S02]  /*268a0*/  IMAD.MOV.U32 R23, RZ, RZ, R22 ;  /* 0x000000ffff177224 */ /* 0x000fc400078e0016 */
[----:B-1----:R-:W-:Y:S01]  /*268b0*/  IMAD.MOV.U32 R22, RZ, RZ, R7 ;  /* 0x000000ffff167224 */ /* 0x002fe200078e0007 */
[----:B------:R-:W-:-:S04]  /*268c0*/  ISETP.GT.AND P2, PT, R6, 0x3, PT ;  /* 0x000000030600780c */ /* 0x000fc80003f44270 */
[----:B------:R1:W-:Y:S02]  /*268d0*/  LDGSTS.E [R5+0x8008], desc[UR34][R22.64], P1 ;  /* 0x0800800016057fae */ /* 0x0003e40008921862 */
[----:B-1----:R-:W-:Y:S02]  /*268e0*/  SEL R22, RZ, 0x4, !P2 ;  /* 0x00000004ff167807 */ /* 0x002fe40005000000 */
[----:B------:R-:W2:Y:S02]  /*268f0*/  LDL.LU R23, [R1+0xeb8] ;  /* 0x000eb80001177983 */ /* 0x000ea40000300800 */
[----:B------:R-:W-:Y:S02]  /*26900*/  SEL R22, R22, RZ, !P0 ;  /* 0x000000ff16167207 */ /* 0x000fe40004000000 */
[----:B------:R-:W2:Y:S02]  /*26910*/  LDL.LU R7, [R1+0xec0] ;  /* 0x000ec00001077983 */ /* 0x000ea40000300800 */
[----:B------:R-:W-:-:S02]  /*26920*/  ISETP.NE.U32.AND P2, PT, R22, RZ, PT ;  /* 0x000000ff1600720c */ /* 0x000fc40003f45070 */
[----:B----4-:R-:W-:-:S05]  /*26930*/  IADD3 R146, P3, R146, R2, RZ ;  /* 0x0000000292927210 */ /* 0x010fca0007f7e0ff */
[----:B---3--:R-:W-:Y:S01]  /*26940*/  IMAD.X R147, R147, 0x1, R0, P3 ;  /* 0x0000000193937824 */ /* 0x008fe200018e0600 */
[----:B------:R-:W-:Y:S04]  /*26950*/  STL [R1+0xea0], R146 ;  /* 0x000ea09201007387 */ /* 0x000fe80000100800 */
[----:B------:R-:W-:Y:S04]  /*26960*/  STL [R1+0xe9c], R147 ;  /* 0x000e9c9301007387 */ /* 0x000fe80000100800 */
[----:B------:R-:W3:Y:S04]  /*26970*/  LDL.LU R141, [R1+0xeb4] ;  /* 0x000eb400018d7983 */ /* 0x000ee80000300800 */
[----:B------:R-:W4:Y:S04]  /*26980*/  LDL.LU R22, [R1+0xebc] ;  /* 0x000ebc0001167983 */ /* 0x000f280000300800 */
[----:B------:R-:W-:Y:S01]  /*26990*/  LDGSTS.E [R5+0xc008], desc[UR34][R146.64], P1 ;  /* 0x0c00800092057fae */ /* 0x000fe20008921862 */
[----:B--2---:R-:W-:-:S05]  /*269a0*/  IADD3 R144, P1, R144, R2, RZ ;  /* 0x0000000290907210 */ /* 0x004fca0007f3e0ff */
[----:B------:R-:W-:Y:S01]  /*269b0*/  STL [R1+0xea8], R144 ;  /* 0x000ea89001007387 */ /* 0x000fe20000100800 */
[----:B------:R-:W-:Y:S01]  /*269c0*/  IADD3 R142, P3, R142, R2, RZ ;  /* 0x000000028e8e7210 */ /* 0x000fe20007f7e0ff */
[----:B------:R-:W-:-:S04]  /*269d0*/  IMAD.X R145, R145, 0x1, R0, P1 ;  /* 0x0000000191917824 */ /* 0x000fc800008e0600 */
[----:B------:R-:W-:Y:S01]  /*269e0*/  IMAD.X R143, R143, 0x1, R0, P3 ;  /* 0x000000018f8f7824 */ /* 0x000fe200018e0600 */
[----:B------:R1:W-:Y:S04]  /*269f0*/  STL [R1+0xea4], R145 ;  /* 0x000ea49101007387 */ /* 0x0003e80000100800 */
[----:B------:R-:W-:Y:S04]  /*26a00*/  STL [R1+0xeb0], R142 ;  /* 0x000eb08e01007387 */ /* 0x000fe80000100800 */
[----:B------:R1:W-:Y:S04]  /*26a10*/  LDGSTS.E [R5+0xc], desc[UR34][R144.64], P2 ;  /* 0x0000c00090057fae */ /* 0x0003e80009121862 */
[----:B------:R2:W-:Y:S01]  /*26a20*/  STL [R1+0xeac], R143 ;  /* 0x000eac8f01007387 */ /* 0x0005e20000100800 */
[----:B-1----:R-:W-:-:S02]  /*26a30*/  IMAD.MOV.U32 R145, RZ, RZ, R143 ;  /* 0x000000ffff917224 */ /* 0x002fc400078e008f */
[----:B------:R-:W-:Y:S01]  /*26a40*/  IMAD.MOV.U32 R144, RZ, RZ, R142 ;  /* 0x000000ffff907224 */ /* 0x000fe200078e008e */
[----:B--2---:R-:W2:Y:S04]  /*26a50*/  LDL.LU R143, [R1+0xec4] ;  /* 0x000ec400018f7983 */ /* 0x004ea80000300800 */
[----:B------:R-:W2:Y:S01]  /*26a60*/  LDL.LU R142, [R1+0xec8] ;  /* 0x000ec800018e7983 */ /* 0x000ea20000300800 */
[----:B------:R-:W1:Y:S01]  /*26a70*/  S2R R156, SR_TID.X ;  /* 0x00000000009c7919 */ /* 0x000e620000002100 */
[-C--:B------:R-:W-:Y:S02]  /*26a80*/  IADD3 R23, P1, R23, R2.reuse, RZ ;  /* 0x0000000217177210 */ /* 0x080fe40007f3e0ff */
[----:B------:R-:W-:Y:S01]  /*26a90*/  IADD3 R7, P3, R7, R2, RZ ;  /* 0x0000000207077210 */ /* 0x000fe20007f7e0ff */
[----:B------:R1:W-:Y:S04]  /*26aa0*/  LDGSTS.E [R5+0x400c], desc[UR34][R144.64], P2 ;  /* 0x0400c00090057fae */ /* 0x0003e80009121862 */
[----:B------:R-:W-:Y:S01]  /*26ab0*/  STL [R1+0xeb8], R23 ;  /* 0x000eb81701007387 */ /* 0x000fe20000100800 */
[----:B-1----:R-:W-:-:S02]  /*26ac0*/  IMAD.MOV.U32 R144, RZ, RZ, R23 ;  /* 0x000000ffff907224 */ /* 0x002fc400078e0017 */
[C---:B------:R-:W-:Y:S01]  /*26ad0*/  IMAD.SHL.U32 R152, R156.reuse, 0x10, RZ ;  /* 0x000000109c987824 */ /* 0x040fe200078e00ff */
[----:B------:R-:W-:Y:S01]  /*26ae0*/  LOP3.LUT R156, R156, 0x7f, RZ, 0xc0, !PT ;  /* 0x0000007f9c9c7812 */ /* 0x000fe200078ec0ff */
[--C-:B---3--:R-:W-:Y:S02]  /*26af0*/  IMAD.X R141, R141, 0x1, R0.reuse, P1 ;  /* 0x000000018d8d7824 */ /* 0x108fe400008e0600 */
[----:B----4-:R-:W-:Y:S02]  /*26b00*/  IMAD.X R22, R22, 0x1, R0, P3 ;  /* 0x0000000116167824 */ /* 0x010fe400018e0600 */
[----:B------:R-:W-:Y:S01]  /*26b10*/  IMAD.MOV.U32 R145, RZ, RZ, R141 ;  /* 0x000000ffff917224 */ /* 0x000fe200078e008d */
[----:B------:R1:W-:Y:S04]  /*26b20*/  STL [R1+0xeb4], R141 ;  /* 0x000eb48d01007387 */ /* 0x0003e80000100800 */
[----:B------:R-:W-:Y:S04]  /*26b30*/  STL [R1+0xec0], R7 ;  /* 0x000ec00701007387 */ /* 0x000fe80000100800 */
[----:B------:R3:W-:Y:S04]  /*26b40*/  STL [R1+0xebc], R22 ;  /* 0x000ebc1601007387 */ /* 0x0007e80000100800 */
[----:B------:R4:W-:Y:S04]  /*26b50*/  LDGSTS.E [R5+0x800c], desc[UR34][R144.64], P2 ;  /* 0x0800c00090057fae */ /* 0x0009e80009121862 */
[----:B-1----:R-:W2:Y:S04]  /*26b60*/  LDL.LU R141, [R1+0xecc] ;  /* 0x000ecc00018d7983 */ /* 0x002ea80000300800 */
[----:B------:R-:W2:Y:S01]  /*26b70*/  LDL.LU R23, [R1+0xed0] ;  /* 0x000ed00001177983 */ /* 0x000ea20000300800 */
[----:B----4-:R-:W-:-:S02]  /*26b80*/  IMAD.MOV.U32 R145, RZ, RZ, R22 ;  /* 0x000000ffff917224 */ /* 0x010fc400078e0016 */
[----:B------:R-:W-:Y:S01]  /*26b90*/  IMAD.MOV.U32 R144, RZ, RZ, R7 ;  /* 0x000000ffff907224 */ /* 0x000fe200078e0007 */
[----:B---3--:R-:W3:Y:S01]  /*26ba0*/  LDL.LU R22, [R1+0xed4] ;  /* 0x000ed40001167983 */ /* 0x008ee20000300800 */
[----:B------:R-:W-:-:S03]  /*26bb0*/  ISETP.GT.AND P1, PT, R6, 0x4, PT ;  /* 0x000000040600780c */ /* 0x000fc60003f24270 */
[----:B------:R-:W4:Y:S04]  /*26bc0*/  LDL.LU R7, [R1+0xed8] ;  /* 0x000ed80001077983 */ /* 0x000f280000300800 */
[----:B------:R1:W-:Y:S02]  /*26bd0*/  LDGSTS.E [R5+0xc00c], desc[UR34][R144.64], P2 ;  /* 0x0c00c00090057fae */ /* 0x0003e40009121862 */
[----:B-1----:R-:W-:Y:S02]  /*26be0*/  SEL R5, RZ, 0x4, !P1 ;  /* 0x00000004ff057807 */ /* 0x002fe40004800000 */
[----:B------:R-:W-:Y:S02]  /*26bf0*/  LOP3.LUT R144, R152, 0x70, RZ, 0xc0, !PT ;  /* 0x0000007098907812 */ /* 0x000fe400078ec0ff */
[----:B------:R-:W-:-:S03]  /*26c00*/  SEL R5, R5, RZ, !P0 ;  /* 0x000000ff05057207 */ /* 0x000fc60004000000 */
[----:B------:R-:W-:Y:S01]  /*26c10*/  IMAD R144, R156, 0x80, R144 ;  /* 0x000000809c907824 */ /* 0x000fe200078e0290 */
[----:B------:R-:W-:-:S04]  /*26c20*/  ISETP.NE.U32.AND P1, PT, R5, RZ, PT ;  /* 0x000000ff0500720c */ /* 0x000fc80003f25070 */
[----:B------:R-:W-:-:S05]  /*26c30*/  LOP3.LUT R144, R144, 0x10, RZ, 0x3c, !PT ;  /* 0x0000001090907812 */ /* 0x000fca00078e3cff */
[----:B------:R-:W-:Y:S01]  /*26c40*/  VIADD R5, R144, UR4 ;  /* 0x0000000490057c36 */ /* 0x000fe20008000000 */
[----:B--2---:R-:W-:-:S05]  /*26c50*/  IADD3 R142, P2, R142, R2, RZ ;  /* 0x000000028e8e7210 */ /* 0x004fca0007f5e0ff */
[----:B------:R-:W-:Y:S01]  /*26c60*/  IMAD.X R143, R143, 0x1, R0, P2 ;  /* 0x000000018f8f7824 */ /* 0x000fe200010e0600 */
[----:B------:R-:W-:Y:S04]  /*26c70*/  STL [R1+0xec8], R142 ;  /* 0x000ec88e01007387 */ /* 0x000fe80000100800 */
[----:B------:R1:W-:Y:S04]  /*26c80*/  STL [R1+0xec4], R143 ;  /* 0x000ec48f01007387 */ /* 0x0003e80000100800 */
[----:B------:R-:W2:Y:S04]  /*26c90*/  LDL.LU R145, [R1+0xedc] ;  /* 0x000edc0001917983 */ /* 0x000ea80000300800 */
[----:B------:R-:W-:Y:S04]  /*26ca0*/  LDGSTS.E [R5], desc[UR34][R142.64], P1 ;  /* 0x000000008e057fae */ /* 0x000fe80008921862 */
[----:B------:R-:W2:Y:S04]  /*26cb0*/  LDL.LU R144, [R1+0xee0] ;  /* 0x000ee00001907983 */ /* 0x000ea80000300800 */
[----:B-1----:R-:W2:Y:S04]  /*26cc0*/  LDL.LU R143, [R1+0xee4] ;  /* 0x000ee400018f7983 */ /* 0x002ea80000300800 */
[----:B------:R-:W2:Y:S01]  /*26cd0*/  LDL.LU R142, [R1+0xee8] ;  /* 0x000ee800018e7983 */ /* 0x000ea20000300800 */
[----:B------:R-:W-:-:S05]  /*26ce0*/  IADD3 R23, P2, R23, R2, RZ ;  /* 0x0000000217177210 */ /* 0x000fca0007f5e0ff */
[--C-:B------:R-:W-:Y:S01]  /*26cf0*/  IMAD.X R141, R141, 0x1, R0.reuse, P2 ;  /* 0x000000018d8d7824 */ /* 0x100fe200010e0600 */
[----:B----4-:R-:W-:Y:S01]  /*26d00*/  IADD3 R7, P3, R7, R2, RZ ;  /* 0x0000000207077210 */ /* 0x010fe20007f7e0ff */
[----:B------:R1:W-:Y:S04]  /*26d10*/  STL [R1+0xed0], R23 ;  /* 0x000ed01701007387 */ /* 0x0003e80000100800 */
[----:B---3--:R-:W-:Y:S01]  /*26d20*/  IMAD.X R22, R22, 0x1, R0, P3 ;  /* 0x0000000116167824 */ /* 0x008fe200018e0600 */
[----:B------:R3:W-:Y:S01]  /*26d30*/  STL [R1+0xecc], R141 ;  /* 0x000ecc8d01007387 */ /* 0x0007e20000100800 */
[----:B------:R-:W-:Y:S02]  /*26d40*/  IMAD.MOV.U32 R146, RZ, RZ, R23 ;  /* 0x000000ffff927224 */ /* 0x000fe400078e0017 */
[----:B------:R-:W-:Y:S01]  /*26d50*/  IMAD.MOV.U32 R147, RZ, RZ, R141 ;  /* 0x000000ffff937224 */ /* 0x000fe200078e008d */
[----:B------:R-:W-:Y:S01]  /*26d60*/  STL [R1+0xed8], R7 ;  /* 0x000ed80701007387 */ /* 0x000fe20000100800 */
[----:B-1----:R-:W-:-:S03]  /*26d70*/  IMAD.MOV.U32 R23, RZ, RZ, R22 ;  /* 0x000000ffff177224 */ /* 0x002fc600078e0016 */
[----:B------:R1:W-:Y:S01]  /*26d80*/  STL [R1+0xed4], R22 ;  /* 0x000ed41601007387 */ /* 0x0003e20000100800 */
[----:B------:R-:W-:-:S03]  /*26d90*/  ISETP.GT.AND P2, PT, R6, 0x5, PT ;  /* 0x000000050600780c */ /* 0x000fc60003f44270 */
[----:B------:R-:W-:Y:S04]  /*26da0*/  LDGSTS.E [R5+0x4000], desc[UR34][R146.64], P1 ;  /* 0x0400000092057fae */ /* 0x000fe80008921862 */
[----:B---3--:R-:W3:Y:S01]  /*26db0*/  LDL.LU R141, [R1+0xeec] ;  /* 0x000eec00018d7983 */ /* 0x008ee20000300800 */
[----:B-1----:R-:W-:-:S05]  /*26dc0*/  IMAD.MOV.U32 R22, RZ, RZ, R7 ;  /* 0x000000ffff167224 */ /* 0x002fca00078e0007 */
[----:B------:R1:W-:Y:S02]  /*26dd0*/  LDGSTS.E [R5+0x8000], desc[UR34][R22.64], P1 ;  /* 0x0800000016057fae */ /* 0x0003e40008921862 */
[----:B-1----:R-:W-:Y:S02]  /*26de0*/  SEL R22, RZ, 0x4, !P2 ;  /* 0x00000004ff167807 */ /* 0x002fe40005000000 */
[----:B------:R-:W4:Y:S02]  /*26df0*/  LDL.LU R23, [R1+0xef0] ;  /* 0x000ef00001177983 */ /* 0x000f240000300800 */
[----:B------:R-:W-:Y:S02]  /*26e00*/  SEL R22, R22, RZ, !P0 ;  /* 0x000000ff16167207 */ /* 0x000fe40004000000 */
[----:B------:R-:W3:Y:S02]  /*26e10*/  LDL.LU R7, [R1+0xef8] ;  /* 0x000ef80001077983 */ /* 0x000ee40000300800 */
[----:B------:R-:W-:-:S02]  /*26e20*/  ISETP.NE.U32.AND P2, PT, R22, RZ, PT ;  /* 0x000000ff1600720c */ /* 0x000fc40003f45070 */
[----:B------:R-:W3:Y:S01]  /*26e30*/  LDL.LU R22, [R1+0xef4] ;  /* 0x000ef40001167983 */ /* 0x000ee20000300800 */
[----:B--2---:R-:W-:-:S05]  /*26e40*/  IADD3 R144, P3, R144, R2, RZ ;  /* 0x0000000290907210 */ /* 0x004fca0007f7e0ff */
[--C-:B------:R-:W-:Y:S01]  /*26e50*/  IMAD.X R145, R145, 0x1, R0.reuse, P3 ;  /* 0x0000000191917824 */ /* 0x100fe200018e0600 */
[-C--:B------:R-:W-:Y:S01]  /*26e60*/  IADD3 R142, P4, R142, R2.reuse, RZ ;  /* 0x000000028e8e7210 */ /* 0x080fe20007f9e0ff */
        /* <DEDUP_REMOVED lines=8> */
[----:B------:R-:W3:Y:S04]  /*26ef0*/  LDL.LU R144, [R1+0xf00] ;  /* 0x000f000001907983 */ /* 0x000ee80000300800 */
[----:B--2---:R-:W2:Y:S04]  /*26f00*/  LDL.LU R143, [R1+0xf04] ;  /* 0x000f0400018f7983 */ /* 0x004ea80000300800 */
[----:B------:R-:W2:Y:S01]  /*26f10*/  LDL.LU R142, [R1+0xf08] ;  /* 0x000f0800018e7983 */ /* 0x000ea20000300800 */
[----:B----4-:R-:W-:-:S02]  /*26f20*/  IADD3 R23, P1, R23, R2, RZ ;  /* 0x0000000217177210 */ /* 0x010fc40007f3e0ff */
[----:B---3--:R-:W-:-:S03]  /*26f30*/  IADD3 R7, P3, R7, R2, RZ ;  /* 0x0000000207077210 */ /* 0x008fc60007f7e0ff */
        /* <DEDUP_REMOVED lines=13> */
[----:B---3--:R-:W3:Y:S04]  /*27010*/  LDL.LU R22, [R1+0xf14] ;  /* 0x000f140001167983 */ /* 0x008ee80000300800 */
[----:B------:R-:W4:Y:S01]  /*27020*/  LDL.LU R7, [R1+0xf18] ;  /* 0x000f180001077983 */ /* 0x000f220000300800 */
[----:B------:R-:W-:-:S03]  /*27030*/  ISETP.GT.AND P1, PT, R6, 0x6, PT ;  /* 0x000000060600780c */ /* 0x000fc60003f24270 */
[----:B------:R1:W-:Y:S02]  /*27040*/  LDGSTS.E [R5+0x8004], desc[UR34][R146.64], P2 ;  /* 0x0800400092057fae */ /* 0x0003e40009121862 */
[----:B-1----:R-:W-:-:S04]  /*27050*/  SEL R146, RZ, 0x4, !P1 ;  /* 0x00000004ff927807 */ /* 0x002fc80004800000 */
[----:B------:R-:W-:Y:S02]  /*27060*/  SEL R146, R146, RZ, !P0 ;  /* 0x000000ff92927207 */ /* 0x000fe40004000000 */
[----:B------:R-:W-:-:S05]  /*27070*/  IADD3 R144, P3, R144, R2, RZ ;  /* 0x0000000290907210 */ /* 0x000fca0007f7e0ff */
[--C-:B------:R-:W-:Y:S01]  /*27080*/  IMAD.X R145, R145, 0x1, R0.reuse, P3 ;  /* 0x0000000191917824 */ /* 0x100fe200018e0600 */
[----:B--2---:R-:W-:Y:S01]  /*27090*/  IADD3 R142, P4, R142, R2, RZ ;  /* 0x000000028e8e7210 */ /* 0x004fe20007f9e0ff */
[----:B------:R-:W-:Y:S04]  /*270a0*/  STL [R1+0xf00], R144 ;  /* 0x000f009001007387 */ /* 0x000fe80000100800 */
[----:B------:R-:W-:Y:S01]  /*270b0*/  IMAD.X R143, R143, 0x1, R0, P4 ;  /* 0x000000018f8f7824 */ /* 0x000fe200020e0600 */
[----:B------:R-:W-:Y:S01]  /*270c0*/  STL [R1+0xefc], R145 ;  /* 0x000efc9101007387 */ /* 0x000fe20000100800 */
[----:B------:R-:W-:-:S03]  /*270d0*/  ISETP.NE.U32.AND P1, PT, R146, RZ, PT ;  /* 0x000000ff9200720c */ /* 0x000fc60003f25070 */
[----:B------:R1:W-:Y:S04]  /*270e0*/  STL [R1+0xf08], R142 ;  /* 0x000f088e01007387 */ /* 0x0003e80000100800 */
[----:B------:R2:W-:Y:S04]  /*270f0*/  STL [R1+0xf04], R143 ;  /* 0x000f048f01007387 */ /* 0x0005e80000100800 */
[----:B------:R-:W2:Y:S04]  /*27100*/  LDL.LU R147, [R1+0xf1c] ;  /* 0x000f1c0001937983 */ /* 0x000ea80000300800 */
[----:B------:R-:W2:Y:S04]  /*27110*/  LDL.LU R146, [R1+0xf20] ;  /* 0x000f200001927983 */ /* 0x000ea80000300800 */
[----:B------:R-:W-:Y:S04]  /*27120*/  LDGSTS.E [R5+0xc004], desc[UR34][R144.64], P2 ;  /* 0x0c00400090057fae */ /* 0x000fe80009121862 */
[----:B------:R1:W-:Y:S01]  /*27130*/  LDGSTS.E [R5+0x8], desc[UR34][R142.64], P1 ;  /* 0x000080008e057fae */ /* 0x0003e20008921862 */
[----:B------:R-:W-:-:S05]  /*27140*/  IADD3 R23, P2, R23, R2, RZ ;  /* 0x0000000217177210 */ /* 0x000fca0007f5e0ff */
[----:B------:R-:W-:Y:S01]  /*27150*/  IMAD.X R141, R141, 0x1, R0, P2 ;  /* 0x000000018d8d7824 */ /* 0x000fe200010e0600 */
[----:B----4-:R-:W-:Y:S01]  /*27160*/  IADD3 R7, P3, R7, R2, RZ ;  /* 0x0000000207077210 */ /* 0x010fe20007f7e0ff */
[----:B------:R4:W-:Y:S01]  /*27170*/  STL [R1+0xf10], R23 ;  /* 0x000f101701007387 */ /* 0x0009e20000100800 */
[----:B-1----:R-:W-:-:S03]  /*27180*/  IMAD.MOV.U32 R142, RZ, RZ, R23 ;  /* 0x000000ffff8e7224 */ /* 0x002fc600078e0017 */
[----:B---3--:R-:W-:Y:S01]  /*27190*/  IMAD.X R22, R22, 0x1, R0, P3 ;  /* 0x0000000116167824 */ /* 0x008fe200018e0600 */
[----:B------:R-:W-:Y:S01]  /*271a0*/  STL [R1+0xf0c], R141 ;  /* 0x000f0c8d01007387 */ /* 0x000fe20000100800 */
[----:B--2---:R-:W-:-:S03]  /*271b0*/  IMAD.MOV.U32 R143, RZ, RZ, R141 ;  /* 0x000000ffff8f7224 */ /* 0x004fc600078e008d */
[----:B------:R-:W-:Y:S04]  /*271c0*/  STL [R1+0xf18], R7 ;  /* 0x000f180701007387 */ /* 0x000fe80000100800 */
[----:B------:R1:W-:Y:S04]  /*271d0*/  STL [R1+0xf14], R22 ;  /* 0x000f141601007387 */ /* 0x0003e80000100800 */
[----:B------:R-:W2:Y:S04]  /*271e0*/  LDL.LU R144, [R1+0xf28] ;  /* 0x000f280001907983 */ /* 0x000ea80000300800 */
[----:B------:R-:W-:Y:S01]  /*271f0*/  LDGSTS.E [R5+0x4008], desc[UR34][R142.64], P1 ;  /* 0x040080008e057fae */ /* 0x000fe20008921862 */
[----:B----4-:R-:W-:-:S02]  /*27200*/  IMAD.MOV.U32 R23, RZ, RZ, R22 ;  /* 0x000000ffff177224 */ /* 0x010fc400078e0016 */
[----:B-1----:R-:W-:Y:S01]  /*27210*/  IMAD.MOV.U32 R22, RZ, RZ, R7 ;  /* 0x000000ffff167224 */ /* 0x002fe200078e0007 */
[----:B------:R-:W-:-:S04]  /*27220*/  ISETP.GT.AND P2, PT, R6, 0x7, PT ;  /* 0x000000070600780c */ /* 0x000fc80003f44270 */
[----:B------:R1:W-:Y:S04]  /*27230*/  LDGSTS.E [R5+0x8008], desc[UR34][R22.64], P1 ;  /* 0x0800800016057fae */ /* 0x0003e80008921862 */
[----:B------:R-:W3:Y:S04]  /*27240*/  LDL.LU R142, [R1+0xf30] ;  /* 0x000f3000018e7983 */ /* 0x000ee80000300800 */
[----:B------:R-:W4:Y:S04]  /*27250*/  LDL.LU R145, [R1+0xf24] ;  /* 0x000f240001917983 */ /* 0x000f280000300800 */
[----:B------:R-:W4:Y:S01]  /*27260*/  LDL.LU R143, [R1+0xf2c] ;  /* 0x000f2c00018f7983 */ /* 0x000f220000300800 */
[----:B-1----:R-:W-:-:S03]  /*27270*/  SEL R22, RZ, 0x4, !P2 ;  /* 0x00000004ff167807 */ /* 0x002fc60005000000 */
[----:B------:R-:W4:Y:S01]  /*27280*/  LDL.LU R23, [R1+0xf38] ;  /* 0x000f380001177983 */ /* 0x000f220000300800 */
[----:B------:R-:W-:-:S03]  /*27290*/  SEL R22, R22, RZ, !P0 ;  /* 0x000000ff16167207 */ /* 0x000fc60004000000 */
[----:B------:R-:W4:Y:S01]  /*272a0*/  LDL.LU R7, [R1+0xf40] ;  /* 0x000f400001077983 */ /* 0x000f220000300800 */
[----:B------:R-:W-:Y:S02]  /*272b0*/  ISETP.NE.U32.AND P2, PT, R22, RZ, PT ;  /* 0x000000ff1600720c */ /* 0x000fe40003f45070 */
[----:B------:R-:W-:-:S05]  /*272c0*/  IADD3 R146, P3, R146, R2, RZ ;  /* 0x0000000292927210 */ /* 0x000fca0007f7e0ff */
[----:B------:R-:W-:Y:S01]  /*272d0*/  IMAD.X R147, R147, 0x1, R0, P3 ;  /* 0x0000000193937824 */ /* 0x000fe200018e0600 */
[----:B------:R-:W-:Y:S04]  /*272e0*/  STL [R1+0xf20], R146 ;  /* 0x000f209201007387 */ /* 0x000fe80000100800 */
[----:B------:R-:W-:Y:S04]  /*272f0*/  STL [R1+0xf1c], R147 ;  /* 0x000f1c9301007387 */ /* 0x000fe80000100800 */
[----:B------:R-:W4:Y:S04]  /*27300*/  LDL.LU R141, [R1+0xf34] ;  /* 0x000f3400018d7983 */ /* 0x000f280000300800 */
[----:B------:R-:W4:Y:S04]  /*27310*/  LDL.LU R22, [R1+0xf3c] ;  /* 0x000f3c0001167983 */ /* 0x000f280000300800 */
[----:B------:R-:W-:Y:S01]  /*27320*/  LDGSTS.E [R5+0xc008], desc[UR34][R146.64], P1 ;  /* 0x0c00800092057fae */ /* 0x000fe20008921862 */
[----:B--2---:R-:W-:-:S05]  /*27330*/  IADD3 R144, P1, R144, R2, RZ ;  /* 0x0000000290907210 */ /* 0x004fca0007f3e0ff */
[----:B------:R-:W-:Y:S01]  /*27340*/  STL [R1+0xf28], R144 ;  /* 0x000f289001007387 */ /* 0x000fe20000100800 */
[----:B---3--:R-:W-:Y:S01]  /*27350*/  IADD3 R142, P3, R142, R2, RZ ;  /* 0x000000028e8e7210 */ /* 0x008fe20007f7e0ff */
[----:B----4-:R-:W-:-:S04]  /*27360*/  IMAD.X R145, R145, 0x1, R0, P1 ;  /* 0x0000000191917824 */ /* 0x010fc800008e0600 */
[----:B------:R-:W-:Y:S01]  /*27370*/  IMAD.X R143, R143, 0x1, R0, P3 ;  /* 0x000000018f8f7824 */ /* 0x000fe200018e0600 */
[----:B------:R1:W-:Y:S04]  /*27380*/  STL [R1+0xf24], R145 ;  /* 0x000f249101007387 */ /* 0x0003e80000100800 */
[----:B------:R-:W-:Y:S04]  /*27390*/  STL [R1+0xf30], R142 ;  /* 0x000f308e01007387 */ /* 0x000fe80000100800 */
[----:B------:R1:W-:Y:S01]  /*273a0*/  LDGSTS.E [R5+0xc], desc[UR34][R144.64], P2 ;  /* 0x0000c00090057fae */ /* 0x0003e20009121862 */
[----:B------:R-:W-:-:S03]  /*273b0*/  IADD3 R23, P1, R23, R2, RZ ;  /* 0x0000000217177210 */ /* 0x000fc60007f3e0ff */
[----:B------:R2:W-:Y:S01]  /*273c0*/  STL [R1+0xf2c], R143 ;  /* 0x000f2c8f01007387 */ /* 0x0005e20000100800 */
[----:B------:R-:W-:Y:S01]  /*273d0*/  IADD3 R7, P3, R7, R2, RZ ;  /* 0x0000000207077210 */ /* 0x000fe20007f7e0ff */
[----:B-1----:R-:W-:Y:S02]  /*273e0*/  IMAD.MOV.U32 R145, RZ, RZ, R143 ;  /* 0x000000ffff917224 */ /* 0x002fe400078e008f */
[----:B------:R-:W-:Y:S01]  /*273f0*/  IMAD.MOV.U32 R144, RZ, RZ, R142 ;  /* 0x000000ffff907224 */ /* 0x000fe200078e008e */
[----:B--2---:R-:W2:Y:S04]  /*27400*/  LDL.LU R143, [R1+0xf44] ;  /* 0x000f4400018f7983 */ /* 0x004ea80000300800 */
[----:B------:R-:W3:Y:S04]  /*27410*/  LDL.LU R142, [R1+0xf48] ;  /* 0x000f4800018e7983 */ /* 0x000ee80000300800 */
[----:B------:R1:W-:Y:S01]  /*27420*/  LDGSTS.E [R5+0x400c], desc[UR34][R144.64], P2 ;  /* 0x0400c00090057fae */ /* 0x0003e20009121862 */
[----:B------:R-:W-:-:S03]  /*27430*/  IMAD.X R141, R141, 0x1, R0, P1 ;  /* 0x000000018d8d7824 */ /* 0x000fc600008e0600 */
[----:B------:R-:W-:Y:S01]  /*27440*/  STL [R1+0xf38], R23 ;  /* 0x000f381701007387 */ /* 0x000fe20000100800 */
[----:B------:R-:W-:-:S03]  /*27450*/  IMAD.X R22, R22, 0x1, R0, P3 ;  /* 0x0000000116167824 */ /* 0x000fc600018e0600 */
[----:B------:R4:W-:Y:S01]  /*27460*/  STL [R1+0xf34], R141 ;  /* 0x000f348d01007387 */ /* 0x0009e20000100800 */
[----:B-1----:R-:W-:Y:S02]  /*27470*/  IMAD.MOV.U32 R144, RZ, RZ, R23 ;  /* 0x000000ffff907224 */ /* 0x002fe400078e0017 */
[----:B------:R-:W-:Y:S01]  /*27480*/  IMAD.MOV.U32 R145, RZ, RZ, R141 ;  /* 0x000000ffff917224 */ /* 0x000fe200078e008d */
[----:B------:R-:W-:Y:S04]  /*27490*/  STL [R1+0xf40], R7 ;  /* 0x000f400701007387 */ /* 0x000fe80000100800 */
[----:B------:R1:W-:Y:S04]  /*274a0*/  STL [R1+0xf3c], R22 ;  /* 0x000f3c1601007387 */ /* 0x0003e80000100800 */
[----:B------:R1:W-:Y:S04]  /*274b0*/  LDGSTS.E [R5+0x800c], desc[UR34][R144.64], P2 ;  /* 0x0800c00090057fae */ /* 0x0003e80009121862 */
[----:B----4-:R-:W4:Y:S04]  /*274c0*/  LDL.LU R141, [R1+0xf4c] ;  /* 0x000f4c00018d7983 */ /* 0x010f280000300800 */
[----:B------:R-:W4:Y:S01]  /*274d0*/  LDL.LU R23, [R1+0xf50] ;  /* 0x000f500001177983 */ /* 0x000f220000300800 */
[----:B-1----:R-:W-:-:S02]  /*274e0*/  IMAD.MOV.U32 R145, RZ, RZ, R22 ;  /* 0x000000ffff917224 */ /* 0x002fc400078e0016 */
[----:B------:R-:W-:Y:S01]  /*274f0*/  IMAD.MOV.U32 R144, RZ, RZ, R7 ;  /* 0x000000ffff907224 */ /* 0x000fe200078e0007 */
[----:B------:R-:W4:Y:S04]  /*27500*/  LDL.LU R22, [R1+0xf54] ;  /* 0x000f540001167983 */ /* 0x000f280000300800 */
[----:B------:R-:W4:Y:S01]  /*27510*/  LDL.LU R7, [R1+0xf58] ;  /* 0x000f580001077983 */ /* 0x000f220000300800 */
[----:B------:R-:W1:Y:S01]  /*27520*/  S2R R156, SR_TID.X ;  /* 0x00000000009c7919 */ /* 0x000e620000002100 */
[----:B------:R-:W-:Y:S02]  /*27530*/  ISETP.GT.AND P1, PT, R6, 0x8, PT ;  /* 0x000000080600780c */ /* 0x000fe40003f24270 */
[----:B------:R1:W-:Y:S02]  /*27540*/  LDGSTS.E [R5+0xc00c], desc[UR34][R144.64], P2 ;  /* 0x0c00c00090057fae */ /* 0x0003e40009121862 */
[----:B-1----:R-:W-:-:S04]  /*27550*/  SEL R5, RZ, 0x4, !P1 ;  /* 0x00000004ff057807 */ /* 0x002fc80004800000 */
[----:B------:R-:W-:Y:S01]  /*27560*/  SEL R5, R5, RZ, !P0 ;  /* 0x000000ff05057207 */ /* 0x000fe20004000000 */
[C---:B------:R-:W-:Y:S01]  /*27570*/  IMAD.SHL.U32 R152, R156.reuse, 0x10, RZ ;  /* 0x000000109c987824 */ /* 0x040fe200078e00ff */
[----:B------:R-:W-:-:S04]  /*27580*/  LOP3.LUT R156, R156, 0x7f, RZ, 0xc0, !PT ;  /* 0x0000007f9c9c7812 */ /* 0x000fc800078ec0ff */
[----:B------:R-:W-:Y:S02]  /*27590*/  LOP3.LUT R144, R152, 0x70, RZ, 0xc0, !PT ;  /* 0x0000007098907812 */ /* 0x000fe400078ec0ff */
[----:B------:R-:W-:-:S03]  /*275a0*/  ISETP.NE.U32.AND P1, PT, R5, RZ, PT ;  /* 0x000000ff0500720c */ /* 0x000fc60003f25070 */
[----:B------:R-:W-:-:S05]  /*275b0*/  IMAD R144, R156, 0x80, R144 ;  /* 0x000000809c907824 */ /* 0x000fca00078e0290 */
[----:B------:R-:W-:-:S05]  /*275c0*/  LOP3.LUT R144, R144, 0x20, RZ, 0x3c, !PT ;  /* 0x0000002090907812 */ /* 0x000fca00078e3cff */
[----:B------:R-:W-:Y:S01]  /*275d0*/  VIADD R5, R144, UR4 ;  /* 0x0000000490057c36 */ /* 0x000fe20008000000 */
[----:B---3--:R-:W-:-:S05]  /*275e0*/  IADD3 R142, P2, R142, R2, RZ ;  /* 0x000000028e8e7210 */ /* 0x008fca0007f5e0ff */
[----:B--2---:R-:W-:Y:S01]  /*275f0*/  IMAD.X R143, R143, 0x1, R0, P2 ;  /* 0x000000018f8f7824 */ /* 0x004fe200010e0600 */
[----:B------:R-:W-:Y:S04]  /*27600*/  STL [R1+0xf48], R142 ;  /* 0x000f488e01007387 */ /* 0x000fe80000100800 */
[----:B------:R1:W-:Y:S04]  /*27610*/  STL [R1+0xf44], R143 ;  /* 0x000f448f01007387 */ /* 0x0003e80000100800 */
[----:B------:R-:W2:Y:S04]  /*27620*/  LDL.LU R145, [R1+0xf5c] ;  /* 0x000f5c0001917983 */ /* 0x000ea80000300800 */
[----:B------:R-:W-:Y:S04]  /*27630*/  LDGSTS.E [R5], desc[UR34][R142.64], P1 ;  /* 0x000000008e057fae */ /* 0x000fe80008921862 */
[----:B------:R-:W3:Y:S04]  /*27640*/  LDL.LU R144, [R1+0xf60] ;  /* 0x000f600001907983 */ /* 0x000ee80000300800 */
[----:B-1----:R-:W2:Y:S04]  /*27650*/  LDL.LU R143, [R1+0xf64] ;  /* 0x000f6400018f7983 */ /* 0x002ea80000300800 */
[----:B------:R-:W2:Y:S01]  /*27660*/  LDL.LU R142, [R1+0xf68] ;  /* 0x000f6800018e7983 */ /* 0x000ea20000300800 */
[----:B----4-:R-:W-:-:S05]  /*27670*/  IADD3 R23, P2, R23, R2, RZ ;  /* 0x0000000217177210 */ /* 0x010fca0007f5e0ff */
[--C-:B------:R-:W-:Y:S01]  /*27680*/  IMAD.X R141, R141, 0x1, R0.reuse, P2 ;  /* 0x000000018d8d7824 */ /* 0x100fe200010e0600 */
[----:B------:R-:W-:Y:S01]  /*27690*/  IADD3 R7, P3, R7, R2, RZ ;  /* 0x0000000207077210 */ /* 0x000fe20007f7e0ff */
[----:B------:R1:W-:Y:S04]  /*276a0*/  STL [R1+0xf50], R23 ;  /* 0x000f501701007387 */ /* 0x0003e80000100800 */
[----:B------:R-:W-:Y:S01]  /*276b0*/  IMAD.X R22, R22, 0x1, R0, P3 ;  /* 0x0000000116167824 */ /* 0x000fe200018e0600 */
        /* <DEDUP_REMOVED lines=8> */
[----:B----4-:R-:W4:Y:S01]  /*27740*/  LDL.LU R141, [R1+0xf6c] ;  /* 0x000f6c00018d7983 */ /* 0x010f220000300800 */
[----:B-1----:R-:W-:-:S05]  /*27750*/  IMAD.MOV.U32 R22, RZ, RZ, R7 ;  /* 0x000000ffff167224 */ /* 0x002fca00078e0007 */
[----:B------:R1:W-:Y:S02]  /*27760*/  LDGSTS.E [R5+0x8000], desc[UR34][R22.64], P1 ;  /* 0x0800000016057fae */ /* 0x0003e40008921862 */
[----:B-1----:R-:W-:Y:S02]  /*27770*/  SEL R22, RZ, 0x4, !P2 ;  /* 0x00000004ff167807 */ /* 0x002fe40005000000 */
[----:B------:R-:W4:Y:S02]  /*27780*/  LDL.LU R23, [R1+0xf70] ;  /* 0x000f700001177983 */ /* 0x000f240000300800 */
[----:B------:R-:W-:Y:S02]  /*27790*/  SEL R22, R22, RZ, !P0 ;  /* 0x000000ff16167207 */ /* 0x000fe40004000000 */
[----:B------:R-:W4:Y:S02]  /*277a0*/  LDL.LU R7, [R1+0xf78] ;  /* 0x000f780001077983 */ /* 0x000f240000300800 */
[----:B------:R-:W-:-:S02]  /*277b0*/  ISETP.NE.U32.AND P2, PT, R22, RZ, PT ;  /* 0x000000ff1600720c */ /* 0x000fc40003f45070 */
[----:B------:R-:W4:Y:S01]  /*277c0*/  LDL.LU R22, [R1+0xf74] ;  /* 0x000f740001167983 */ /* 0x000f220000300800 */
[----:B---3--:R-:W-:-:S05]  /*277d0*/  IADD3 R144, P3, R144, R2, RZ ;  /* 0x0000000290907210 */ /* 0x008fca0007f7e0ff */
[--C-:B--2---:R-:W-:Y:S01]  /*277e0*/  IMAD.X R145, R145, 0x1, R0.reuse, P3 ;  /* 0x0000000191917824 */ /* 0x104fe200018e0600 */
        /* <DEDUP_REMOVED lines=27> */
[----:B------:R-:W4:Y:S04]  /*279a0*/  LDL.LU R22, [R1+0xf94] ;  /* 0x000f940001167983 */ /* 0x000f280000300800 */
[----:B------:R-:W4:Y:S01]  /*279b0*/  LDL.LU R7, [R1+0xf98] ;  /* 0x000f980001077983 */ /* 0x000f220000300800 */
[----:B------:R-:W-:-:S03]  /*279c0*/  ISETP.GT.AND P1, PT, R6, 0xa, PT ;  /* 0x0000000a0600780c */ /* 0x000fc60003f24270 */
[----:B------:R1:W-:Y:S02]  /*279d0*/  LDGSTS.E [R5+0x8004], desc[UR34][R146.64], P2 ;  /* 0x0800400092057fae */ /* 0x0003e40009121862 */
[----:B-1----:R-:W-:-:S04]  /*279e0*/  SEL R146, RZ, 0x4, !P1 ;  /* 0x00000004ff927807 */ /* 0x002fc80004800000 */
[----:B------:R-:W-:-:S04]  /*279f0*/  SEL R146, R146, RZ, !P0 ;  /* 0x000000ff92927207 */ /* 0x000fc80004000000 */
[----:B------:R-:W-:Y:S02]  /*27a00*/  ISETP.NE.U32.AND P1, PT, R146, RZ, PT ;  /* 0x000000ff9200720c */ /* 0x000fe40003f25070 */
[----:B---3--:R-:W-:-:S05]  /*27a10*/  IADD3 R144, P3, R144, R2, RZ ;  /* 0x0000000290907210 */ /* 0x008fca0007f7e0ff */
[--C-:B------:R-:W-:Y:S01]  /*27a20*/  IMAD.X R145, R145, 0x1, R0.reuse, P3 ;  /* 0x0000000191917824 */ /* 0x100fe200018e0600 */
[-C--:B--2---:R-:W-:Y:S01]  /*27a30*/  IADD3 R142, P4, R142, R2.reuse, RZ ;  /* 0x000000028e8e7210 */ /* 0x084fe20007f9e0ff */
[----:B------:R-:W-:Y:S04]  /*27a40*/  STL [R1+0xf80], R144 ;  /* 0x000f809001007387 */ /* 0x000fe80000100800 */
[----:B------:R-:W-:Y:S01]  /*27a50*/  IMAD.X R143, R143, 0x1, R0, P4 ;  /* 0x000000018f8f7824 */ /* 0x000fe200020e0600 */
[----:B------:R-:W-:Y:S04]  /*27a60*/  STL [R1+0xf7c], R145 ;  /* 0x000f7c9101007387 */ /* 0x000fe80000100800 */
[----:B------:R1:W-:Y:S04]  /*27a70*/  STL [R1+0xf88], R142 ;  /* 0x000f888e01007387 */ /* 0x0003e80000100800 */
[----:B------:R2:W-:Y:S04]  /*27a80*/  STL [R1+0xf84], R143 ;  /* 0x000f848f01007387 */ /* 0x0005e80000100800 */
[----:B------:R-:W3:Y:S04]  /*27a90*/  LDL.LU R147, [R1+0xf9c] ;  /* 0x000f9c0001937983 */ /* 0x000ee80000300800 */
[----:B------:R-:W3:Y:S04]  /*27aa0*/  LDL.LU R146, [R1+0xfa0] ;  /* 0x000fa00001927983 */ /* 0x000ee80000300800 */
[----:B------:R-:W-:Y:S04]  /*27ab0*/  LDGSTS.E [R5+0xc004], desc[UR34][R144.64], P2 ;  /* 0x0c00400090057fae */ /* 0x000fe80009121862 */
[----:B------:R1:W-:Y:S01]  /*27ac0*/  LDGSTS.E [R5+0x8], desc[UR34][R142.64], P1 ;  /* 0x000080008e057fae */ /* 0x0003e20008921862 */
[----:B------:R-:W-:-:S05]  /*27ad0*/  IADD3 R23, P2, R23, R2, RZ ;  /* 0x0000000217177210 */ /* 0x000fca0007f5e0ff */
[----:B------:R-:W-:Y:S01]  /*27ae0*/  IMAD.X R141, R141, 0x1, R0, P2 ;  /* 0x000000018d8d7824 */ /* 0x000fe200010e0600 */
[----:B----4-:R-:W-:Y:S01]  /*27af0*/  IADD3 R7, P3, R7, R2, RZ ;  /* 0x0000000207077210 */ /* 0x010fe20007f7e0ff */
        /* <DEDUP_REMOVED lines=12> */
[----:B----4-:R-:W-:-:S02]  /*27bc0*/  IMAD.MOV.U32 R23, RZ, RZ, R22 ;  /* 0x000000ffff177224 */ /* 0x010fc400078e0016 */
[----:B-1----:R-:W-:Y:S01]  /*27bd0*/  IMAD.MOV.U32 R22, RZ, RZ, R7 ;  /* 0x000000ffff167224 */ /* 0x002fe200078e0007 */
[----:B------:R-:W-:-:S04]  /*27be0*/  ISETP.GT.AND P2, PT, R6, 0xb, PT ;  /* 0x0000000b0600780c */ /* 0x000fc80003f44270 */
[----:B------:R1:W-:Y:S02]  /*27bf0*/  LDGSTS.E [R5+0x8008], desc[UR34][R22.64], P1 ;  /* 0x0800800016057fae */ /* 0x0003e40008921862 */
[----:B-1----:R-:W-:Y:S02]  /*27c00*/  SEL R22, RZ, 0x4, !P2 ;  /* 0x00000004ff167807 */ /* 0x002fe40005000000 */
[----:B------:R-:W4:Y:S02]  /*27c10*/  LDL.LU R23, [R1+0xfb8] ;  /* 0x000fb80001177983 */ /* 0x000f240000300800 */
[----:B------:R-:W-:Y:S02]  /*27c20*/  SEL R22, R22, RZ, !P0 ;  /* 0x000000ff16167207 */ /* 0x000fe40004000000 */
[----:B------:R-:W4:Y:S02]  /*27c30*/  LDL.LU R7, [R1+0xfc0] ;  /* 0x000fc00001077983 */ /* 0x000f240000300800 */
[----:B------:R-:W-:-:S02]  /*27c40*/  ISETP.NE.U32.AND P2, PT, R22, RZ, PT ;  /* 0x000000ff1600720c */ /* 0x000fc40003f45070 */
[----:B---3--:R-:W-:-:S05]  /*27c50*/  IADD3 R146, P3, R146, R2, RZ ;  /* 0x0000000292927210 */ /* 0x008fca0007f7e0ff */
[----:B------:R-:W-:Y:S01]  /*27c60*/  IMAD.X R147, R147, 0x1, R0, P3 ;  /* 0x0000000193937824 */ /* 0x000fe200018e0600 */
[----:B------:R-:W-:Y:S04]  /*27c70*/  STL [R1+0xfa0], R146 ;  /* 0x000fa09201007387 */ /* 0x000fe80000100800 */
[----:B------:R-:W-:Y:S04]  /*27c80*/  STL [R1+0xf9c], R147 ;  /* 0x000f9c9301007387 */ /* 0x000fe80000100800 */
[----:B------:R-:W3:Y:S04]  /*27c90*/  LDL.LU R141, [R1+0xfb4] ;  /* 0x000fb400018d7983 */ /* 0x000ee80000300800 */
[----:B------:R-:W3:Y:S04]  /*27ca0*/  LDL.LU R22, [R1+0xfbc] ;  /* 0x000fbc0001167983 */ /* 0x000ee80000300800 */
        /* <DEDUP_REMOVED lines=15> */
[-C--:B----4-:R-:W-:Y:S02]  /*27da0*/  IADD3 R23, P1, R23, R2.reuse, RZ ;  /* 0x0000000217177210 */ /* 0x090fe40007f3e0ff */
[----:B------:R-:W-:Y:S01]  /*27db0*/  IADD3 R7, P3, R7, R2, RZ ;  /* 0x0000000207077210 */ /* 0x000fe20007f7e0ff */
[----:B------:R4:W-:Y:S04]  /*27dc0*/  LDGSTS.E [R5+0x400c], desc[UR34][R144.64], P2 ;  /* 0x0400c00090057fae */ /* 0x0009e80009121862 */
[----:B------:R-:W-:Y:S01]  /*27dd0*/  STL [R1+0xfb8], R23 ;  /* 0x000fb81701007387 */ /* 0x000fe20000100800 */
[----:B----4-:R-:W-:-:S02]  /*27de0*/  IMAD.MOV.U32 R144, RZ, RZ, R23 ;  /* 0x000000ffff907224 */ /* 0x010fc400078e0017 */
[C---:B-1----:R-:W-:Y:S01]  /*27df0*/  IMAD.SHL.U32 R152, R156.reuse, 0x10, RZ ;  /* 0x000000109c987824 */ /* 0x042fe200078e00ff */
[----:B------:R-:W-:Y:S01]  /*27e00*/  LOP3.LUT R156, R156, 0x7f, RZ, 0xc0, !PT ;  /* 0x0000007f9c9c7812 */ /* 0x000fe200078ec0ff */
[--C-:B---3--:R-:W-:Y:S02]  /*27e10*/  IMAD.X R141, R141, 0x1, R0.reuse, P1 ;  /* 0x000000018d8d7824 */ /* 0x108fe400008e0600 */
        /* <DEDUP_REMOVED lines=681> */
[----:B------:R1:W-:Y:S01]  /*2a8b0*/  STL [R1+0x11f0], R23 ;  /* 0x0011f01701007387 */ /* 0x0003e20000100800 */
[----:B------:R-:W-:-:S03]  /*2a8c0*/  IMAD.X R22, R22, 0x1, R0, P3 ;  /* 0x0000000116167824 */ /* 0x000fc600018e0600 */
[----:B------:R3:W-:Y:S01]  /*2a8d0*/  STL [R1+0x11ec], R141 ;  /* 0x0011ec8d01007387 */ /* 0x0007e20000100800 */
[----:B------:R-:W-:Y:S02]  /*2a8e0*/  IMAD.MOV.U32 R146, RZ, RZ, R23 ;  /* 0x000000ffff927224 */ /* 0x000fe400078e0017 */
[----:B------:R-:W-:Y:S01]  /*2a8f0*/  IMAD.MOV.U32 R147, RZ, RZ, R141 ;  /* 0x000000ffff937224 */ /* 0x000fe200078e008d */
[----:B------:R-:W-:Y:S01]  /*2a900*/  STL [R1+0x11f8], R7 ;  /* 0x0011f80701007387 */ /* 0x000fe20000100800 */
[----:B-1----:R-:W-:-:S03]  /*2a910*/  IMAD.MOV.U32 R23, RZ, RZ, R22 ;  /* 0x000000ffff177224 */ /* 0x002fc600078e0016 */
[----:B------:R1:W-:Y:S04]  /*2a920*/  STL [R1+0x11f4], R22 ;  /* 0x0011f41601007387 */ /* 0x0003e80000100800 */
[----:B------:R4:W-:Y:S04]  /*2a930*/  LDGSTS.E [R5+0x4004], desc[UR34][R146.64], P2 ;  /* 0x0400400092057fae */ /* 0x0009e80009121862 */
[----:B---3--:R-:W3:Y:S01]  /*2a940*/  LDL.LU R141, [R1+0x120c] ;  /* 0x00120c00018d7983 */ /* 0x008ee20000300800 */
[----:B-1----:R-:W-:-:S03]  /*2a950*/  IMAD.MOV.U32 R22, RZ, RZ, R7 ;  /* 0x000000ffff167224 */ /* 0x002fc600078e0007 */
[----:B------:R-:W3:Y:S04]  /*2a960*/  LDL.LU R7, [R1+0x1210] ;  /* 0x0012100001077983 */ /* 0x000ee80000300800 */
[----:B------:R1:W-:Y:S01]  /*2a970*/  LDGSTS.E [R5+0x8004], desc[UR34][R22.64], P2 ;  /* 0x0800400016057fae */ /* 0x0003e20009121862 */
[----:B------:R-:W-:-:S04]  /*2a980*/  ISETP.GT.AND P1, PT, R6, 0x1e, PT ;  /* 0x0000001e0600780c */ /* 0x000fc80003f24270 */
[----:B----4-:R-:W-:Y:S01]  /*2a990*/  SEL R146, RZ, 0x4, !P1 ;  /* 0x00000004ff927807 */ /* 0x010fe20004800000 */
[----:B------:R-:W4:Y:S04]  /*2a9a0*/  LDL.LU R23, [R1+0x1214] ;  /* 0x0012140001177983 */ /* 0x000f280000300800 */
[----:B------:R-:W1:Y:S01]  /*2a9b0*/  LDL.LU R22, [R1+0x1218] ;  /* 0x0012180001167983 */ /* 0x000e620000300800 */
[----:B------:R-:W-:-:S04]  /*2a9c0*/  SEL R146, R146, RZ, !P0 ;  /* 0x000000ff92927207 */ /* 0x000fc80004000000 */
[----:B------:R-:W-:Y:S02]  /*2a9d0*/  ISETP.NE.U32.AND P1, PT, R146, RZ, PT ;  /* 0x000000ff9200720c */ /* 0x000fe40003f25070 */
[----:B------:R-:W-:-:S05]  /*2a9e0*/  IADD3 R144, P3, R144, R2, RZ ;  /* 0x0000000290907210 */ /* 0x000fca0007f7e0ff */
[--C-:B------:R-:W-:Y:S01]  /*2a9f0*/  IMAD.X R145, R145, 0x1, R0.reuse, P3 ;  /* 0x0000000191917824 */ /* 0x100fe200018e0600 */
[-C--:B--2---:R-:W-:Y:S01]  /*2aa00*/  IADD3 R142, P4, R142, R2.reuse, RZ ;  /* 0x000000028e8e7210 */ /* 0x084fe20007f9e0ff */
[----:B------:R-:W-:Y:S04]  /*2aa10*/  STL [R1+0x1200], R144 ;  /* 0x0012009001007387 */ /* 0x000fe80000100800 */
[----:B------:R-:W-:Y:S01]  /*2aa20*/  IMAD.X R143, R143, 0x1, R0, P4 ;  /* 0x000000018f8f7824 */ /* 0x000fe200020e0600 */
[----:B------:R-:W-:Y:S04]  /*2aa30*/  STL [R1+0x11fc], R145 ;  /* 0x0011fc9101007387 */ /* 0x000fe80000100800 */
[----:B------:R2:W-:Y:S04]  /*2aa40*/  STL [R1+0x1208], R142 ;  /* 0x0012088e01007387 */ /* 0x0005e80000100800 */
[----:B------:R2:W-:Y:S04]  /*2aa50*/  STL [R1+0x1204], R143 ;  /* 0x0012048f01007387 */ /* 0x0005e80000100800 */
[----:B------:R-:W2:Y:S04]  /*2aa60*/  LDL.LU R147, [R1+0x121c] ;  /* 0x00121c0001937983 */ /* 0x000ea80000300800 */
[----:B------:R-:W2:Y:S04]  /*2aa70*/  LDL.LU R146, [R1+0x1220] ;  /* 0x0012200001927983 */ /* 0x000ea80000300800 */
[----:B------:R-:W-:Y:S04]  /*2aa80*/  LDGSTS.E [R5+0xc004], desc[UR34][R144.64], P2 ;  /* 0x0c00400090057fae */ /* 0x000fe80009121862 */
[----:B------:R2:W-:Y:S01]  /*2aa90*/  LDGSTS.E [R5+0x8], desc[UR34][R142.64], P1 ;  /* 0x000080008e057fae */ /* 0x0005e20008921862 */
[----:B---3--:R-:W-:-:S05]  /*2aaa0*/  IADD3 R7, P2, R7, R2, RZ ;  /* 0x0000000207077210 */ /* 0x008fca0007f5e0ff */
[----:B------:R-:W-:Y:S01]  /*2aab0*/  IMAD.X R141, R141, 0x1, R0, P2 ;  /* 0x000000018d8d7824 */ /* 0x000fe200010e0600 */
[----:B------:R3:W-:Y:S04]  /*2aac0*/  STL [R1+0x1210], R7 ;  /* 0x0012100701007387 */ /* 0x0007e80000100800 */
[----:B------:R3:W-:Y:S01]  /*2aad0*/  STL [R1+0x120c], R141 ;  /* 0x00120c8d01007387 */ /* 0x0007e20000100800 */
[----:B-1----:R-:W-:-:S05]  /*2aae0*/  IADD3 R22, P3, R22, R2, RZ ;  /* 0x0000000216167210 */ /* 0x002fca0007f7e0ff */
[----:B----4-:R-:W-:Y:S01]  /*2aaf0*/  IMAD.X R23, R23, 0x1, R0, P3 ;  /* 0x0000000117177824 */ /* 0x010fe200018e0600 */
[----:B------:R-:W-:Y:S01]  /*2ab00*/  STL [R1+0x1218], R22 ;  /* 0x0012181601007387 */ /* 0x000fe20000100800 */
[----:B--2---:R-:W-:-:S03]  /*2ab10*/  IMAD.MOV.U32 R142, RZ, RZ, R7 ;  /* 0x000000ffff8e7224 */ /* 0x004fc600078e0007 */
[----:B------:R1:W-:Y:S01]  /*2ab20*/  STL [R1+0x1214], R23 ;  /* 0x0012141701007387 */ /* 0x0003e20000100800 */
[----:B------:R-:W-:-:S03]  /*2ab30*/  IMAD.MOV.U32 R143, RZ, RZ, R141 ;  /* 0x000000ffff8f7224 */ /* 0x000fc600078e008d */
[----:B------:R-:W2:Y:S01]  /*2ab40*/  LDL.LU R144, [R1+0x1228] ;  /* 0x0012280001907983 */ /* 0x000ea20000300800 */
[----:B------:R-:W-:-:S03]  /*2ab50*/  ISETP.GT.AND P2, PT, R6, 0x1f, PT ;  /* 0x0000001f0600780c */ /* 0x000fc60003f44270 */
[----:B---3--:R-:W3:Y:S04]  /*2ab60*/  LDL.LU R7, [R1+0x1230] ;  /* 0x0012300001077983 */ /* 0x008ee80000300800 */
[----:B------:R-:W4:Y:S04]  /*2ab70*/  LDL.LU R145, [R1+0x1224] ;  /* 0x0012240001917983 */ /* 0x000f280000300800 */
[----:B------:R-:W-:Y:S04]  /*2ab80*/  LDGSTS.E [R5+0x4008], desc[UR34][R142.64], P1 ;  /* 0x040080008e057fae */ /* 0x000fe80008921862 */
[----:B------:R-:W4:Y:S04]  /*2ab90*/  LDL.LU R141, [R1+0x122c] ;  /* 0x00122c00018d7983 */ /* 0x000f280000300800 */
[----:B------:R1:W-:Y:S04]  /*2aba0*/  LDGSTS.E [R5+0x8008], desc[UR34][R22.64], P1 ;  /* 0x0800800016057fae */ /* 0x0003e80008921862 */
[----:B------:R-:W4:Y:S01]  /*2abb0*/  LDL.LU R142, [R1+0x1238] ;  /* 0x00123800018e7983 */ /* 0x000f220000300800 */
[----:B-1----:R-:W-:-:S03]  /*2abc0*/  SEL R23, RZ, 0x4, !P2 ;  /* 0x00000004ff177807 */ /* 0x002fc60005000000 */
[----:B------:R-:W4:Y:S01]  /*2abd0*/  LDL.LU R22, [R1+0x1240] ;  /* 0x0012400001167983 */ /* 0x000f220000300800 */
[----:B------:R-:W-:Y:S02]  /*2abe0*/  SEL R23, R23, RZ, !P0 ;  /* 0x000000ff17177207 */ /* 0x000fe40004000000 */
[----:B------:R-:W-:-:S05]  /*2abf0*/  IADD3 R146, P3, R146, R2, RZ ;  /* 0x0000000292927210 */ /* 0x000fca0007f7e0ff */
[----:B------:R-:W-:Y:S01]  /*2ac00*/  IMAD.X R147, R147, 0x1, R0, P3 ;  /* 0x0000000193937824 */ /* 0x000fe200018e0600 */
[----:B------:R-:W-:Y:S01]  /*2ac10*/  STL [R1+0x1220], R146 ;  /* 0x0012209201007387 */ /* 0x000fe20000100800 */
[----:B------:R-:W-:-:S03]  /*2ac20*/  ISETP.NE.U32.AND P2, PT, R23, RZ, PT ;  /* 0x000000ff1700720c */ /* 0x000fc60003f45070 */
[----:B------:R-:W-:Y:S04]  /*2ac30*/  STL [R1+0x121c], R147 ;  /* 0x00121c9301007387 */ /* 0x000fe80000100800 */
[----:B------:R-:W4:Y:S04]  /*2ac40*/  LDL.LU R143, [R1+0x1234] ;  /* 0x00123400018f7983 */ /* 0x000f280000300800 */
[----:B------:R-:W4:Y:S04]  /*2ac50*/  LDL.LU R23, [R1+0x123c] ;  /* 0x00123c0001177983 */ /* 0x000f280000300800 */
[----:B------:R-:W-:Y:S01]  /*2ac60*/  LDGSTS.E [R5+0xc008], desc[UR34][R146.64], P1 ;  /* 0x0c00800092057fae */ /* 0x000fe20008921862 */
[----:B--2---:R-:W-:-:S02]  /*2ac70*/  IADD3 R144, P1, R144, R2, RZ ;  /* 0x0000000290907210 */ /* 0x004fc40007f3e0ff */
[----:B---3--:R-:W-:-:S03]  /*2ac80*/  IADD3 R7, P3, R7, R2, RZ ;  /* 0x0000000207077210 */ /* 0x008fc60007f7e0ff */
[--C-:B----4-:R-:W-:Y:S01]  /*2ac90*/  IMAD.X R145, R145, 0x1, R0.reuse, P1 ;  /* 0x0000000191917824 */ /* 0x110fe200008e0600 */
[----:B------:R-:W-:Y:S04]  /*2aca0*/  STL [R1+0x1228], R144 ;  /* 0x0012289001007387 */ /* 0x000fe80000100800 */
[----:B------:R1:W-:Y:S01]  /*2acb0*/  STL [R1+0x1224], R145 ;  /* 0x0012249101007387 */ /* 0x0003e20000100800 */
[----:B------:R-:W-:-:S03]  /*2acc0*/  IMAD.X R141, R141, 0x1, R0, P3 ;  /* 0x000000018d8d7824 */ /* 0x000fc600018e0600 */
[----:B------:R-:W-:Y:S04]  /*2acd0*/  STL [R1+0x1230], R7 ;  /* 0x0012300701007387 */ /* 0x000fe80000100800 */
[----:B------:R1:W-:Y:S01]  /*2ace0*/  LDGSTS.E [R5+0xc], desc[UR34][R144.64], P2 ;  /* 0x0000c00090057fae */ /* 0x0003e20009121862 */
[----:B------:R-:W-:-:S03]  /*2acf0*/  IADD3 R142, P1, R142, R2, RZ ;  /* 0x000000028e8e7210 */ /* 0x000fc60007f3e0ff */
[----:B------:R2:W-:Y:S01]  /*2ad00*/  STL [R1+0x122c], R141 ;  /* 0x00122c8d01007387 */ /* 0x0005e20000100800 */
[----:B-1----:R-:W-:Y:S01]  /*2ad10*/  IMAD.MOV.U32 R145, RZ, RZ, R141 ;  /* 0x000000ffff917224 */ /* 0x002fe200078e008d */
[----:B------:R-:W-:Y:S01]  /*2ad20*/  IADD3 R22, P3, R22, R2, RZ ;  /* 0x0000000216167210 */ /* 0x000fe20007f7e0ff */
[----:B------:R-:W-:Y:S01]  /*2ad30*/  IMAD.MOV.U32 R144, RZ, RZ, R7 ;  /* 0x000000ffff907224 */ /* 0x000fe200078e0007 */
[----:B--2---:R-:W2:Y:S04]  /*2ad40*/  LDL.LU R141, [R1+0x1244] ;  /* 0x00124400018d7983 */ /* 0x004ea80000300800 */
[----:B------:R-:W3:Y:S04]  /*2ad50*/  LDL.LU R7, [R1+0x1248] ;  /* 0x0012480001077983 */ /* 0x000ee80000300800 */
[----:B------:R-:W-:Y:S04]  /*2ad60*/  STL [R1+0x1238], R142 ;  /* 0x0012388e01007387 */ /* 0x000fe80000100800 */
[----:B------:R1:W-:Y:S01]  /*2ad70*/  LDGSTS.E [R5+0x400c], desc[UR34][R144.64], P2 ;  /* 0x0400c00090057fae */ /* 0x0003e20009121862 */
[----:B------:R-:W-:-:S02]  /*2ad80*/  IMAD.X R143, R143, 0x1, R0, P1 ;  /* 0x000000018f8f7824 */ /* 0x000fc400008e0600 */
[----:B------:R-:W-:-:S03]  /*2ad90*/  IMAD.X R23, R23, 0x1, R0, P3 ;  /* 0x0000000117177824 */ /* 0x000fc600018e0600 */
[----:B------:R4:W-:Y:S04]  /*2ada0*/  STL [R1+0x1234], R143 ;  /* 0x0012348f01007387 */ /* 0x0009e80000100800 */
[----:B------:R-:W-:Y:S04]  /*2adb0*/  STL [R1+0x1240], R22 ;  /* 0x0012401601007387 */ /* 0x000fe80000100800 */
[----:B------:R1:W-:Y:S04]  /*2adc0*/  STL [R1+0x123c], R23 ;  /* 0x00123c1701007387 */ /* 0x0003e80000100800 */
[----:B------:R-:W-:Y:S04]  /*2add0*/  LDGSTS.E [R5+0x800c], desc[UR34][R142.64], P2 ;  /* 0x0800c0008e057fae */ /* 0x000fe80009121862 */
[----:B------:R1:W-:Y:S01]  /*2ade0*/  LDGSTS.E [R5+0xc00c], desc[UR34][R22.64], P2 ;  /* 0x0c00c00016057fae */ /* 0x0003e20009121862 */
[----:B------:R-:W1:Y:S03]  /*2adf0*/  S2R R156, SR_TID.X ;  /* 0x00000000009c7919 */ /* 0x000e660000002100 */
[----:B----4-:R-:W4:Y:S04]  /*2ae00*/  LDL.LU.64 R142, [R1+0xe38] ;  /* 0x000e3800018e7983 */ /* 0x010f280000300a00 */
[----:B-1----:R-:W4:Y:S04]  /*2ae10*/  LDL.LU.64 R22, [R1+0xe28] ;  /* 0x000e280001167983 */ /* 0x002f280000300a00 */
[----:B------:R-:W4:Y:S04]  /*2ae20*/  LDL.LU.64 R148, [R1+0xe18] ;  /* 0x000e180001947983 */ /* 0x000f280000300a00 */
[----:B------:R-:W4:Y:S01]  /*2ae30*/  LDL.LU.64 R146, [R1+0xe08] ;  /* 0x000e080001927983 */ /* 0x000f220000300a00 */
[----:B------:R-:W-:-:S03]  /*2ae40*/  ULEA UR4, UR10, UR8, 0xf ;  /* 0x000000080a047291 */ /* 0x000fc6000f8e783f */
[----:B------:R-:W0:Y:S01]  /*2ae50*/  LDGDEPBAR ;  /* 0x00000000000079af */ /* 0x000e220000000000 */
[----:B------:R-:W-:Y:S02]  /*2ae60*/  LOP3.LUT R144, R156, 0x1f, RZ, 0xc0, !PT ;  /* 0x0000001f9c907812 */ /* 0x000fe400078ec0ff */
[----:B------:R-:W1:Y:S02]  /*2ae70*/  S2R R156, SR_TID.X ;  /* 0x00000000009c7919 */ /* 0x000e640000002100 */
[----:B------:R-:W-:-:S04]  /*2ae80*/  ISETP.GE.AND P1, PT, R144, R6, PT ;  /* 0x000000069000720c */ /* 0x000fc80003f26270 */
[----:B------:R-:W-:-:S04]  /*2ae90*/  SEL R5, RZ, 0x4, P1 ;  /* 0x00000004ff057807 */ /* 0x000fc80000800000 */
[----:B------:R-:W-:-:S04]  /*2aea0*/  SEL R5, R5, RZ, !P0 ;  /* 0x000000ff05057207 */ /* 0x000fc80004000000 */
[----:B------:R-:W-:Y:S02]  /*2aeb0*/  ISETP.NE.U32.AND P0, PT, R5, RZ, PT ;  /* 0x000000ff0500720c */ /* 0x000fe40003f05070 */
[C---:B-1----:R-:W-:Y:S02]  /*2aec0*/  LOP3.LUT R152, R156.reuse, 0x60, RZ, 0xc0, !PT ;  /* 0x000000609c987812 */ /* 0x042fe400078ec0ff */
[----:B------:R-:W-:Y:S02]  /*2aed0*/  LOP3.LUT R156, R156, 0x7f, RZ, 0xc0, !PT ;  /* 0x0000007f9c9c7812 */ /* 0x000fe400078ec0ff */
[----:B------:R-:W-:-:S03]  /*2aee0*/  SHF.R.U32.HI R145, RZ, 0x1, R152 ;  /* 0x00000001ff917819 */ /* 0x000fc60000011698 */
[----:B------:R-:W-:-:S05]  /*2aef0*/  IMAD.SHL.U32 R144, R156, 0x4, RZ ;  /* 0x000000049c907824 */ /* 0x000fca00078e00ff */
[----:B------:R-:W-:-:S05]  /*2af00*/  LOP3.LUT R144, R144, R145, RZ, 0x3c, !PT ;  /* 0x0000009190907212 */ /* 0x000fca00078e3cff */
[----:B------:R-:W-:Y:S01]  /*2af10*/  VIADD R5, R144, UR4 ;  /* 0x0000000490057c36 */ /* 0x000fe20008000000 */
[----:B---3--:R-:W-:-:S05]  /*2af20*/  IADD3 R7, P1, R7, R4, RZ ;  /* 0x0000000407077210 */ /* 0x008fca0007f3e0ff */
[----:B--2---:R-:W-:Y:S01]  /*2af30*/  IMAD.X R141, R141, 0x1, R3, P1 ;  /* 0x000000018d8d7824 */ /* 0x004fe200008e0603 */
[----:B------:R1:W-:Y:S01]  /*2af40*/  STL [R1+0x1248], R7 ;  /* 0x0012480701007387 */ /* 0x0003e20000100800 */
[----:B------:R-:W-:Y:S02]  /*2af50*/  IMAD.MOV.U32 R6, RZ, RZ, R7 ;  /* 0x000000ffff067224 */ /* 0x000fe400078e0007 */
[----:B-1----:R-:W-:-:S05]  /*2af60*/  IMAD.MOV.U32 R7, RZ, RZ, R141 ;  /* 0x000000ffff077224 */ /* 0x002fca00078e008d */
[----:B------:R1:W-:Y:S01]  /*2af70*/  LDGSTS.E [R5+0x70000], desc[UR34][R6.64], P0 ;  /* 0x7000000006057fae */ /* 0x0003e20008121862 */
[----:B----4-:R-:W-:-:S05]  /*2af80*/  IADD3 R144, P1, R142, R4, RZ ;  /* 0x000000048e907210 */ /* 0x010fca0007f3e0ff */
[----:B-1----:R-:W-:Y:S01]  /*2af90*/  IMAD.X R6, R143, 0x1, R3, P1 ;  /* 0x000000018f067824 */ /* 0x002fe200008e0603 */
[----:B------:R-:W-:-:S05]  /*2afa0*/  IADD3 R142, P1, R22, R4, RZ ;  /* 0x00000004168e7210 */ /* 0x000fca0007f3e0ff */
[----:B------:R-:W-:Y:S01]  /*2afb0*/  IMAD.X R143, R23, 0x1, R3, P1 ;  /* 0x00000001178f7824 */ /* 0x000fe200008e0603 */
[----:B------:R-:W-:-:S05]  /*2afc0*/  IADD3 R22, P1, R148, R4, RZ ;  /* 0x0000000494167210 */ /* 0x000fca0007f3e0ff */
[--C-:B------:R-:W-:Y:S01]  /*2afd0*/  IMAD.X R23, R149, 0x1, R3.reuse, P1 ;  /* 0x0000000195177824 */ /* 0x100fe200008e0603 */
[-C--:B------:R-:W-:Y:S01]  /*2afe0*/  IADD3 R7, P1, R146, R4.reuse, RZ ;  /* 0x0000000492077210 */ /* 0x080fe20007f3e0ff */
[----:B------:R1:W-:Y:S04]  /*2aff0*/  STL [R1+0x1244], R141 ;  /* 0x0012448d01007387 */ /* 0x0003e80000100800 */
[----:B-1----:R-:W-:Y:S01]  /*2b000*/  IMAD.X R141, R147, 0x1, R3, P1 ;  /* 0x00000001938d7824 */ /* 0x002fe200008e0603 */
[----:B------:R-:W-:-:S05]  /*2b010*/  IADD3 R148, P1, R250, R4, RZ ;  /* 0x00000004fa947210 */ /* 0x000fca0007f3e0ff */
[----:B------:R-:W-:Y:S01]  /*2b020*/  IMAD.X R250, R251, 0x1, R3, P1 ;  /* 0x00000001fbfa7824 */ /* 0x000fe200008e0603 */
        /* <DEDUP_REMOVED lines=28> */
[----:B------:R-:W-:Y:S01]  /*2b1f0*/  IADD3 R235, P1, R190, R4, RZ ;  /* 0x00000004beeb7210 */ /* 0x000fe20007f3e0ff */
[----:B------:R-:W-:-:S04]  /*2b200*/  IMAD.MOV.U32 R211, RZ, RZ, R156 ;  /* 0x000000ffffd37224 */ /* 0x000fc800078e009c */
        /* <DEDUP_REMOVED lines=10> */
[-C--:B------:R-:W-:Y:S01]  /*2b2b0*/  IADD3 R152, P1, R174, R4.reuse, RZ ;  /* 0x00000004ae987210 */ /* 0x080fe20007f3e0ff */
[----:B------:R-:W-:Y:S02]  /*2b2c0*/  IMAD.MOV.U32 R227, RZ, RZ, R151 ;  /* 0x000000ffffe37224 */ /* 0x000fe400078e0097 */
[----:B------:R-:W-:Y:S02]  /*2b2d0*/  IMAD.MOV.U32 R199, RZ, RZ, R243 ;  /* 0x000000ffffc77224 */ /* 0x000fe400078e00f3 */
[----:B------:R-:W-:Y:S01]  /*2b2e0*/  IMAD.X R174, R175, 0x1, R3, P1 ;  /* 0x00000001afae7824 */ /* 0x000fe200008e0603 */
[----:B------:R-:W-:Y:S01]  /*2b2f0*/  IADD3 R151, P1, R170, R4, RZ ;  /* 0x00000004aa977210 */ /* 0x000fe20007f3e0ff */
[----:B------:R-:W-:Y:S02]  /*2b300*/  IMAD.MOV.U32 R243, RZ, RZ, R145 ;  /* 0x000000fffff37224 */ /* 0x000fe400078e0091 */
[----:B------:R-:W-:-:S02]  /*2b310*/  IMAD.MOV.U32 R187, RZ, RZ, R141 ;  /* 0x000000ffffbb7224 */ /* 0x000fc400078e008d */
[----:B------:R-:W-:Y:S02]  /*2b320*/  IMAD.MOV.U32 R145, RZ, RZ, R6 ;  /* 0x000000ffff917224 */ /* 0x000fe400078e0006 */
[----:B------:R-:W-:Y:S02]  /*2b330*/  IMAD.MOV.U32 R6, RZ, RZ, R7 ;  /* 0x000000ffff067224 */ /* 0x000fe400078e0007 */
[----:B------:R-:W-:Y:S01]  /*2b340*/  IMAD.MOV.U32 R231, RZ, RZ, R150 ;  /* 0x000000ffffe77224 */ /* 0x000fe200078e0096 */
[----:B------:R-:W-:Y:S01]  /*2b350*/  LDGSTS.E [R5+0x70400], desc[UR34][R144.64], P0 ;  /* 0x7040000090057fae */ /* 0x000fe20008121862 */
[----:B------:R-:W-:Y:S01]  /*2b360*/  IMAD.X R170, R171, 0x1, R3, P1 ;  /* 0x00000001abaa7824 */ /* 0x000fe200008e0603 */
[----:B------:R-:W-:Y:S01]  /*2b370*/  IADD3 R150, P1, R166, R4, RZ ;  /* 0x00000004a6967210 */ /* 0x000fe20007f3e0ff */
[----:B------:R-:W-:Y:S01]  /*2b380*/  IMAD.MOV.U32 R7, RZ, RZ, R187 ;  /* 0x000000ffff077224 */ /* 0x000fe200078e00bb */
[----:B------:R-:W-:Y:S04]  /*2b390*/  STL.64 [R1+0xe38], R144 ;  /* 0x000e389001007387 */ /* 0x000fe80000100a00 */
[----:B------:R-:W-:Y:S01]  /*2b3a0*/  STL.64 [R1+0xe28], R142 ;  /* 0x000e288e01007387 */ /* 0x000fe20000100a00 */
[----:B------:R-:W-:-:S03]  /*2b3b0*/  IMAD.X R166, R167, 0x1, R3, P1 ;  /* 0x00000001a7a67824 */ /* 0x000fc600008e0603 */
[----:B------:R-:W-:Y:S04]  /*2b3c0*/  LDGSTS.E [R5+0x70800], desc[UR34][R142.64], P0 ;  /* 0x708000008e057fae */ /* 0x000fe80008121862 */
[----:B------:R-:W-:Y:S04]  /*2b3d0*/  STL.64 [R1+0xe18], R22 ;  /* 0x000e181601007387 */ /* 0x000fe80000100a00 */
[----:B------:R-:W-:Y:S04]  /*2b3e0*/  LDGSTS.E [R5+0x70c00], desc[UR34][R22.64], P0 ;  /* 0x70c0000016057fae */ /* 0x000fe80008121862 */
[----:B------:R1:W-:Y:S04]  /*2b3f0*/  STL.64 [R1+0xe08], R6 ;  /* 0x000e080601007387 */ /* 0x0003e80000100a00 */
[----:B------:R2:W-:Y:S01]  /*2b400*/  LDGSTS.E [R5+0x71000], desc[UR34][R6.64], P0 ;  /* 0x7100000006057fae */ /* 0x0005e20008121862 */
[----:B------:R-:W-:-:S02]  /*2b410*/  IMAD.MOV.U32 R171, RZ, RZ, R170 ;  /* 0x000000ffffab7224 */ /* 0x000fc400078e00aa */
[----:B------:R-:W-:Y:S02]  /*2b420*/  IMAD.MOV.U32 R167, RZ, RZ, R166 ;  /* 0x000000ffffa77224 */ /* 0x000fe400078e00a6 */
[----:B------:R-:W-:Y:S02]  /*2b430*/  IMAD.MOV.U32 R170, RZ, RZ, R151 ;  /* 0x000000ffffaa7224 */ /* 0x000fe400078e0097 */
[----:B------:R-:W-:Y:S01]  /*2b440*/  IMAD.MOV.U32 R166, RZ, RZ, R150 ;  /* 0x000000ffffa67224 */ /* 0x000fe200078e0096 */
[----:B-1----:R-:W3:Y:S04]  /*2b450*/  LDL.LU.64 R6, [R1+0xe40] ;  /* 0x000e400001067983 */ /* 0x002ee80000300a00 */
[----:B------:R-:W4:Y:S04]  /*2b460*/  LDL.LU.64 R150, [R1+0xe30] ;  /* 0x000e300001967983 */ /* 0x000f280000300a00 */
[----:B------:R-:W4:Y:S04]  /*2b470*/  LDL.LU.64 R22, [R1+0xe20] ;  /* 0x000e200001167983 */ /* 0x000f280000300a00 */
[----:B------:R-:W4:Y:S04]  /*2b480*/  LDL.LU.64 R144, [R1+0xe10] ;  /* 0x000e100001907983 */ /* 0x000f280000300a00 */
[----:B------:R-:W4:Y:S01]  /*2b490*/  LDL.LU.64 R142, [R1+0xe00] ;  /* 0x000e0000018e7983 */ /* 0x000f220000300a00 */
[----:B------:R-:W-:-:S02]  /*2b4a0*/  IMAD.MOV.U32 R207, RZ, RZ, R251 ;  /* 0x000000ffffcf7224 */ /* 0x000fc400078e00fb */
[----:B------:R-:W-:Y:S02]  /*2b4b0*/  IMAD.MOV.U32 R203, RZ, RZ, R247 ;  /* 0x000000ffffcb7224 */ /* 0x000fe400078e00f7 */
[----:B------:R-:W-:Y:S02]  /*2b4c0*/  IMAD.MOV.U32 R251, RZ, RZ, R148 ;  /* 0x000000fffffb7224 */ /* 0x000fe400078e0094 */
[----:B------:R-:W-:Y:S02]  /*2b4d0*/  IMAD.MOV.U32 R247, RZ, RZ, R146 ;  /* 0x000000fffff77224 */ /* 0x000fe400078e0092 */
[----:B------:R-:W-:Y:S02]  /*2b4e0*/  IMAD.MOV.U32 R191, RZ, RZ, R235 ;  /* 0x000000ffffbf7224 */ /* 0x000fe400078e00eb */
[----:B------:R-:W-:Y:S02]  /*2b4f0*/  IMAD.MOV.U32 R195, RZ, RZ, R239 ;  /* 0x000000ffffc37224 */ /* 0x000fe400078e00ef */
[----:B------:R-:W-:Y:S01]  /*2b500*/  IMAD.MOV.U32 R235, RZ, RZ, R149 ;  /* 0x000000ffffeb7224 */ /* 0x000fe200078e0095 */
[----:B------:R-:W-:Y:S01]  /*2b510*/  IADD3 R149, P1, R162, R4, RZ ;  /* 0x00000004a2957210 */ /* 0x000fe20007f3e0ff */
[----:B------:R-:W-:Y:S01]  /*2b520*/  IMAD.MOV.U32 R239, RZ, RZ, R147 ;  /* 0x000000ffffef7224 */ /* 0x000fe200078e0093 */
[----:B------:R-:W-:-:S02]  /*2b530*/  LOP3.LUT R251, R251, R250, RZ, 0x3c, !PT ;  /* 0x000000fafbfb7212 */ /* 0x000fc400078e3cff */
[----:B------:R-:W-:Y:S02]  /*2b540*/  LOP3.LUT R247, R247, R246, RZ, 0x3c, !PT ;  /* 0x000000f6f7f77212 */ /* 0x000fe400078e3cff */
[----:B------:R-:W-:Y:S01]  /*2b550*/  LOP3.LUT R243, R243, R242, RZ, 0x3c, !PT ;  /* 0x000000f2f3f37212 */ /* 0x000fe200078e3cff */
[----:B------:R-:W-:Y:S01]  /*2b560*/  IMAD.X R162, R163, 0x1, R3, P1 ;  /* 0x00000001a3a27824 */ /* 0x000fe200008e0603 */
[----:B------:R-:W-:Y:S02]  /*2b570*/  LOP3.LUT R239, R239, R238, RZ, 0x3c, !PT ;  /* 0x000000eeefef7212 */ /* 0x000fe400078e3cff */
[----:B------:R-:W-:Y:S02]  /*2b580*/  LOP3.LUT R250, R251, R250, RZ, 0x3c, !PT ;  /* 0x000000fafbfa7212 */ /* 0x000fe400078e3cff */
[----:B------:R-:W-:Y:S02]  /*2b590*/  LOP3.LUT R235, R235, R234, RZ, 0x3c, !PT ;  /* 0x000000eaebeb7212 */ /* 0x000fe400078e3cff */
[----:B------:R-:W-:-:S02]  /*2b5a0*/  IADD3 R148, P1, R158, R4, RZ ;  /* 0x000000049e947210 */ /* 0x000fc40007f3e0ff */
[----:B------:R-:W-:Y:S02]  /*2b5b0*/  LOP3.LUT R246, R247, R246, RZ, 0x3c, !PT ;  /* 0x000000f6f7f67212 */ /* 0x000fe400078e3cff */
[----:B------:R-:W-:Y:S02]  /*2b5c0*/  LOP3.LUT R231, R231, R230, RZ, 0x3c, !PT ;  /* 0x000000e6e7e77212 */ /* 0x000fe400078e3cff */
[----:B------:R-:W-:Y:S02]  /*2b5d0*/  LOP3.LUT R242, R243, R242, RZ, 0x3c, !PT ;  /* 0x000000f2f3f27212 */ /* 0x000fe400078e3cff */
[----:B------:R-:W-:Y:S02]  /*2b5e0*/  LOP3.LUT R227, R227, R226, RZ, 0x3c, !PT ;  /* 0x000000e2e3e37212 */ /* 0x000fe400078e3cff */
[----:B------:R-:W-:Y:S02]  /*2b5f0*/  LOP3.LUT R238, R239, R238, RZ, 0x3c, !PT ;  /* 0x000000eeefee7212 */ /* 0x000fe400078e3cff */
[----:B------:R-:W-:-:S02]  /*2b600*/  LOP3.LUT R223, R223, R222, RZ, 0x3c, !PT ;  /* 0x000000dedfdf7212 */ /* 0x000fc400078e3cff */
[----:B------:R-:W-:Y:S02]  /*2b610*/  LOP3.LUT R251, R251, R250, RZ, 0x3c, !PT ;  /* 0x000000fafbfb7212 */ /* 0x000fe400078e3cff */
[----:B------:R-:W-:Y:S02]  /*2b620*/  LOP3.LUT R234, R235, R234, RZ, 0x3c, !PT ;  /* 0x000000eaebea7212 */ /* 0x000fe400078e3cff */
[----:B------:R-:W-:Y:S01]  /*2b630*/  LOP3.LUT R219, R219, R218, RZ, 0x3c, !PT ;  /* 0x000000dadbdb7212 */ /* 0x000fe200078e3cff */
[----:B------:R-:W-:Y:S01]  /*2b640*/  IMAD.X R158, R159, 0x1, R3, P1 ;  /* 0x000000019f9e7824 */ /* 0x000fe200008e0603 */
[----:B------:R-:W-:Y:S01]  /*2b650*/  LOP3.LUT R247, R247, R246, RZ, 0x3c, !PT ;  /* 0x000000f6f7f77212 */ /* 0x000fe200078e3cff */
[----:B------:R-:W-:Y:S01]  /*2b660*/  LDGSTS.E [R5+0x71400], desc[UR34][R250.64], P0 ;  /* 0x71400000fa057fae */ /* 0x000fe20008121862 */
[----:B------:R-:W-:Y:S02]  /*2b670*/  LOP3.LUT R230, R231, R230, RZ, 0x3c, !PT ;  /* 0x000000e6e7e67212 */ /* 0x000fe400078e3cff */
[----:B------:R-:W-:Y:S01]  /*2b680*/  LOP3.LUT R215, R215, R214, RZ, 0x3c, !PT ;  /* 0x000000d6d7d77212 */ /* 0x000fe200078e3cff */
[----:B------:R-:W-:Y:S01]  /*2b690*/  LDGSTS.E [R5+0x71800], desc[UR34][R246.64], P0 ;  /* 0x71800000f6057fae */ /* 0x000fe20008121862 */
[----:B------:R-:W-:-:S02]  /*2b6a0*/  LOP3.LUT R243, R243, R242, RZ, 0x3c, !PT ;  /* 0x000000f2f3f37212 */ /* 0x000fc400078e3cff */
[----:B------:R-:W-:Y:S02]  /*2b6b0*/  LOP3.LUT R226, R227, R226, RZ, 0x3c, !PT ;  /* 0x000000e2e3e27212 */ /* 0x000fe400078e3cff */
[----:B------:R-:W-:Y:S01]  /*2b6c0*/  LOP3.LUT R211, R211, R210, RZ, 0x3c, !PT ;  /* 0x000000d2d3d37212 */ /* 0x000fe200078e3cff */
[----:B------:R-:W-:Y:S01]  /*2b6d0*/  LDGSTS.E [R5+0x71c00], desc[UR34][R242.64], P0 ;  /* 0x71c00000f2057fae */ /* 0x000fe20008121862 */
[----:B------:R-:W-:Y:S02]  /*2b6e0*/  IADD3 R147, P1, R18, R4, RZ ;  /* 0x0000000412937210 */ /* 0x000fe40007f3e0ff */
[----:B------:R-:W-:Y:S02]  /*2b6f0*/  LOP3.LUT R239, R239, R238, RZ, 0x3c, !PT ;  /* 0x000000eeefef7212 */ /* 0x000fe400078e3cff */
[----:B------:R-:W-:Y:S02]  /*2b700*/  LOP3.LUT R222, R223, R222, RZ, 0x3c, !PT ;  /* 0x000000dedfde7212 */ /* 0x000fe400078e3cff */
[----:B------:R-:W-:-:S02]  /*2b710*/  LOP3.LUT R207, R207, R206, RZ, 0x3c, !PT ;  /* 0x000000cecfcf7212 */ /* 0x000fc400078e3cff */
        /* <DEDUP_REMOVED lines=16> */
[----:B------:R-:W-:Y:S01]  /*2b820*/  LOP3.LUT R202, R203, R202, RZ, 0x3c, !PT ;  /* 0x000000cacbca7212 */ /* 0x000fe200078e3cff */
[----:B------:R-:W-:Y:S01]  /*2b830*/  LDGSTS.E [R5+0x72800], desc[UR34][R230.64], P0 ;  /* 0x72800000e6057fae */ /* 0x000fe20008121862 */
[----:B------:R-:W-:Y:S02]  /*2b840*/  IADD3 R146, P1, R14, R4, RZ ;  /* 0x000000040e927210 */ /* 0x000fe40007f3e0ff */
        /* <DEDUP_REMOVED lines=8> */
[----:B------:R-:W-:Y:S02]  /*2b8d0*/  LOP3.LUT R190, R191, R190, RZ, 0x3c, !PT ;  /* 0x000000bebfbe7212 */ /* 0x000fe400078e3cff */
[----:B------:R-:W-:Y:S01]  /*2b8e0*/  LOP3.LUT R203, R203, R202, RZ, 0x3c, !PT ;  /* 0x000000cacbcb7212 */ /* 0x000fe200078e3cff */
[----:B------:R-:W-:Y:S01]  /*2b8f0*/  IMAD.X R14, R15, 0x1, R3, P1 ;  /* 0x000000010f0e7824 */ /* 0x000fe200008e0603 */
[----:B------:R-:W-:Y:S01]  /*2b900*/  LOP3.LUT R199, R199, R198, RZ, 0x3c, !PT ;  /* 0x000000c6c7c77212 */ /* 0x000fe200078e3cff */
[----:B------:R-:W-:Y:S01]  /*2b910*/  LDGSTS.E [R5+0x73800], desc[UR34][R214.64], P0 ;  /* 0x73800000d6057fae */ /* 0x000fe20008121862 */
[----:B------:R-:W-:Y:S01]  /*2b920*/  LOP3.LUT R195, R195, R194, RZ, 0x3c, !PT ;  /* 0x000000c2c3c37212 */ /* 0x000fe200078e3cff */
[----:B------:R-:W-:Y:S01]  /*2b930*/  IMAD.MOV.U32 R187, RZ, RZ, R186 ;  /* 0x000000ffffbb7224 */ /* 0x000fe200078e00ba */
[----:B------:R-:W-:Y:S01]  /*2b940*/  IADD3 R141, P1, R10, R4, RZ ;  /* 0x000000040a8d7210 */ /* 0x000fe20007f3e0ff */
[----:B------:R-:W-:Y:S01]  /*2b950*/  LDGSTS.E [R5+0x73c00], desc[UR34][R210.64], P0 ;  /* 0x73c00000d2057fae */ /* 0x000fe20008121862 */
[----:B------:R-:W-:Y:S01]  /*2b960*/  LOP3.LUT R191, R191, R190, RZ, 0x3c, !PT ;  /* 0x000000bebfbf7212 */ /* 0x000fe200078e3cff */
[----:B------:R-:W-:-:S02]  /*2b970*/  IMAD.MOV.U32 R186, RZ, RZ, R156 ;  /* 0x000000ffffba7224 */ /* 0x000fc400078e009c */
[----:B------:R-:W-:Y:S01]  /*2b980*/  IMAD.MOV.U32 R183, RZ, RZ, R182 ;  /* 0x000000ffffb77224 */ /* 0x000fe200078e00b6 */
[----:B------:R-:W-:Y:S01]  /*2b990*/  LDGSTS.E [R5+0x74000], desc[UR34][R206.64], P0 ;  /* 0x74000000ce057fae */ /* 0x000fe20008121862 */
[----:B------:R-:W-:Y:S02]  /*2b9a0*/  IMAD.MOV.U32 R182, RZ, RZ, R155 ;  /* 0x000000ffffb67224 */ /* 0x000fe400078e009b */
[----:B------:R-:W-:Y:S01]  /*2b9b0*/  IMAD.MOV.U32 R179, RZ, RZ, R178 ;  /* 0x000000ffffb37224 */ /* 0x000fe200078e00b2 */
[----:B------:R-:W-:Y:S01]  /*2b9c0*/  LDGSTS.E [R5+0x74400], desc[UR34][R202.64], P0 ;  /* 0x74400000ca057fae */ /* 0x000fe20008121862 */
[----:B------:R-:W-:Y:S02]  /*2b9d0*/  IMAD.MOV.U32 R178, RZ, RZ, R154 ;  /* 0x000000ffffb27224 */ /* 0x000fe400078e009a */
[----:B------:R-:W-:Y:S01]  /*2b9e0*/  IMAD.MOV.U32 R175, RZ, RZ, R174 ;  /* 0x000000ffffaf7224 */ /* 0x000fe200078e00ae */
[----:B------:R-:W-:Y:S01]  /*2b9f0*/  LDGSTS.E [R5+0x74800], desc[UR34][R198.64], P0 ;  /* 0x74800000c6057fae */ /* 0x000fe20008121862 */
[----:B------:R-:W-:-:S02]  /*2ba00*/  IMAD.MOV.U32 R174, RZ, RZ, R152 ;  /* 0x000000ffffae7224 */ /* 0x000fc400078e0098 */
[----:B------:R-:W-:Y:S01]  /*2ba10*/  IMAD.MOV.U32 R15, RZ, RZ, R14 ;  /* 0x000000ffff0f7224 */ /* 0x000fe200078e000e */
[----:B------:R-:W-:Y:S01]  /*2ba20*/  LDGSTS.E [R5+0x74c00], desc[UR34][R194.64], P0 ;  /* 0x74c00000c2057fae */ /* 0x000fe20008121862 */
[----:B------:R-:W-:Y:S02]  /*2ba30*/  IMAD.X R10, R11, 0x1, R3, P1 ;  /* 0x000000010b0a7824 */ /* 0x000fe400008e0603 */
        /* <DEDUP_REMOVED lines=8> */
[----:B------:R-:W-:Y:S02]  /*2bac0*/  IMAD.MOV.U32 R19, RZ, RZ, R18 ;  /* 0x000000ffff137224 */ /* 0x000fe400078e0012 */
[----:B------:R-:W-:Y:S01]  /*2bad0*/  IMAD.MOV.U32 R18, RZ, RZ, R147 ;  /* 0x000000ffff127224 */ /* 0x000fe200078e0093 */
[----:B------:R-:W-:Y:S01]  /*2bae0*/  LDGSTS.E [R5+0x75c00], desc[UR34][R178.64], P0 ;  /* 0x75c00000b2057fae */ /* 0x000fe20008121862 */
[----:B------:R-:W-:-:S03]  /*2baf0*/  IMAD.MOV.U32 R11, RZ, RZ, R10 ;  /* 0x000000ffff0b7224 */ /* 0x000fc600078e000a */
[----:B------:R-:W-:Y:S01]  /*2bb00*/  LDGSTS.E [R5+0x76000], desc[UR34][R174.64], P0 ;  /* 0x76000000ae057fae */ /* 0x000fe20008121862 */
[----:B------:R-:W-:-:S03]  /*2bb10*/  IMAD.MOV.U32 R10, RZ, RZ, R141 ;  /* 0x000000ffff0a7224 */ /* 0x000fc600078e008d */
[----:B------:R-:W-:Y:S04]  /*2bb20*/  LDGSTS.E [R5+0x76400], desc[UR34][R170.64], P0 ;  /* 0x76400000aa057fae */ /* 0x000fe80008121862 */
[----:B------:R-:W-:Y:S04]  /*2bb30*/  LDGSTS.E [R5+0x76800], desc[UR34][R166.64], P0 ;  /* 0x76800000a6057fae */ /* 0x000fe80008121862 */
[----:B------:R-:W-:Y:S04]  /*2bb40*/  LDGSTS.E [R5+0x76c00], desc[UR34][R162.64], P0 ;  /* 0x76c00000a2057fae */ /* 0x000fe80008121862 */
[----:B------:R-:W-:Y:S04]  /*2bb50*/  LDGSTS.E [R5+0x77000], desc[UR34][R158.64], P0 ;  /* 0x770000009e057fae */ /* 0x000fe80008121862 */
[----:B------:R-:W-:Y:S04]  /*2bb60*/  LDGSTS.E [R5+0x77400], desc[UR34][R18.64], P0 ;  /* 0x7740000012057fae */ /* 0x000fe80008121862 */
[----:B------:R-:W-:Y:S04]  /*2bb70*/  LDGSTS.E [R5+0x77800], desc[UR34][R14.64], P0 ;  /* 0x778000000e057fae */ /* 0x000fe80008121862 */
[----:B------:R1:W-:Y:S01]  /*2bb80*/  LDGSTS.E [R5+0x77c00], desc[UR34][R10.64], P0 ;  /* 0x77c000000a057fae */ /* 0x0003e20008121862 */
[----:B---3--:R-:W-:-:S05]  /*2bb90*/  IADD3 R146, P1, R6, R4, RZ ;  /* 0x0000000406927210 */ /* 0x008fca0007f3e0ff */
[----:B--2---:R-:W-:Y:S01]  /*2bba0*/  IMAD.X R6, R7, 0x1, R3, P1 ;  /* 0x0000000107067824 */ /* 0x004fe200008e0603 */
[----:B----4-:R-:W-:-:S05]  /*2bbb0*/  IADD3 R148, P1, R150, R4, RZ ;  /* 0x0000000496947210 */ /* 0x010fca0007f3e0ff */
        /* <DEDUP_REMOVED lines=43> */
[-C--:B------:R-:W-:Y:S01]  /*2be70*/  IADD3 R217, P1, R176, R4.reuse, RZ ;  /* 0x00000004b0d97210 */ /* 0x080fe20007f3e0ff */
[----:B------:R-:W-:Y:S02]  /*2be80*/  IMAD.MOV.U32 R197, RZ, RZ, R237 ;  /* 0x000000ffffc57224 */ /* 0x000fe400078e00ed */
[----:B------:R-:W-:Y:S02]  /*2be90*/  IMAD.MOV.U32 R237, RZ, RZ, R141 ;  /* 0x000000ffffed7224 */ /* 0x000fe400078e008d */
[----:B------:R-:W-:Y:S01]  /*2bea0*/  IMAD.X R176, R177, 0x1, R3, P1 ;  /* 0x00000001b1b07824 */ /* 0x000fe200008e0603 */
[----:B------:R-:W-:-:S05]  /*2beb0*/  IADD3 R141, P1, R172, R4, RZ ;  /* 0x00000004ac8d7210 */ /* 0x000fca0007f3e0ff */
[----:B------:R-:W-:Y:S02]  /*2bec0*/  IMAD.X R172, R173, 0x1, R3, P1 ;  /* 0x00000001adac7824 */ /* 0x000fe400008e0603 */
[----:B------:R-:W1:Y:S01]  /*2bed0*/  S2R R173, SR_TID.X ;  /* 0x0000000000ad7919 */ /* 0x000e620000002100 */
[----:B------:R-:W-:Y:S02]  /*2bee0*/  IMAD.MOV.U32 R189, RZ, RZ, R229 ;  /* 0x000000ffffbd7224 */ /* 0x000fe400078e00e5 */
[----:B------:R-:W-:Y:S01]  /*2bef0*/  IMAD.MOV.U32 R229, RZ, RZ, R142 ;  /* 0x000000ffffe57224 */ /* 0x000fe200078e008e */
[-C--:B------:R-:W-:Y:S01]  /*2bf00*/  IADD3 R142, P1, R168, R4.reuse, RZ ;  /* 0x00000004a88e7210 */ /* 0x080fe20007f3e0ff */
[----:B------:R-:W-:Y:S02]  /*2bf10*/  IMAD.MOV.U32 R201, RZ, RZ, R241 ;  /* 0x000000ffffc97224 */ /* 0x000fe400078e00f1 */
[----:B------:R-:W-:Y:S02]  /*2bf20*/  IMAD.MOV.U32 R241, RZ, RZ, R143 ;  /* 0x000000fffff17224 */ /* 0x000fe400078e008f */
[----:B------:R-:W-:Y:S01]  /*2bf30*/  IMAD.X R168, R169, 0x1, R3, P1 ;  /* 0x00000001a9a87824 */ /* 0x000fe200008e0603 */
[----:B------:R-:W-:Y:S01]  /*2bf40*/  IADD3 R143, P1, R164, R4, RZ ;  /* 0x00000004a48f7210 */ /* 0x000fe20007f3e0ff */
[----:B------:R-:W-:-:S02]  /*2bf50*/  IMAD.MOV.U32 R185, RZ, RZ, R225 ;  /* 0x000000ffffb97224 */ /* 0x000fc400078e00e1 */
[----:B------:R-:W-:Y:S02]  /*2bf60*/  IMAD.MOV.U32 R225, RZ, RZ, R144 ;  /* 0x000000ffffe17224 */ /* 0x000fe400078e0090 */
[----:B------:R-:W-:Y:S01]  /*2bf70*/  IMAD.X R164, R165, 0x1, R3, P1 ;  /* 0x00000001a5a47824 */ /* 0x000fe200008e0603 */
        /* <DEDUP_REMOVED lines=8> */
[----:B------:R-:W-:Y:S01]  /*2c000*/  IADD3 R7, P1, R16, R4, RZ ;  /* 0x0000000410077210 */ /* 0x000fe20007f3e0ff */
[----:B------:R-:W-:Y:S01]  /*2c010*/  IMAD.MOV.U32 R209, RZ, RZ, R249 ;  /* 0x000000ffffd17224 */ /* 0x000fe200078e00f9 */
[C---:B-1----:R-:W-:Y:S01]  /*2c020*/  LOP3.LUT R165, R173.reuse, 0x7f, RZ, 0xc0, !PT ;  /* 0x0000007fada57812 */ /* 0x042fe200078ec0ff */
[----:B------:R-:W-:Y:S01]  /*2c030*/  IMAD.MOV.U32 R181, RZ, RZ, R221 ;  /* 0x000000ffffb57224 */ /* 0x000fe200078e00dd */
[----:B------:R-:W-:Y:S01]  /*2c040*/  LOP3.LUT R161, R173, 0x60, RZ, 0xc0, !PT ;  /* 0x00000060ada17812 */ /* 0x000fe200078ec0ff */
[----:B------:R-:W-:Y:S02]  /*2c050*/  IMAD.MOV.U32 R249, RZ, RZ, R149 ;  /* 0x000000fffff97224 */ /* 0x000fe400078e0095 */
[----:B------:R-:W-:-:S02]  /*2c060*/  IMAD.MOV.U32 R221, RZ, RZ, R147 ;  /* 0x000000ffffdd7224 */ /* 0x000fc400078e0093 */
[----:B------:R-:W-:Y:S02]  /*2c070*/  IMAD.MOV.U32 R149, RZ, RZ, R5 ;  /* 0x000000ffff957224 */ /* 0x000fe400078e0005 */
[----:B------:R-:W-:Y:S01]  /*2c080*/  IMAD.MOV.U32 R147, RZ, RZ, R6 ;  /* 0x000000ffff937224 */ /* 0x000fe200078e0006 */
[----:B------:R-:W-:Y:S01]  /*2c090*/  SHF.R.U32.HI R6, RZ, 0x1, R161 ;  /* 0x00000001ff067819 */ /* 0x000fe200000116a1 */
[----:B------:R-:W-:Y:S02]  /*2c0a0*/  IMAD.SHL.U32 R5, R165, 0x4, RZ ;  /* 0x00000004a5057824 */ /* 0x000fe400078e00ff */
[----:B------:R-:W-:Y:S02]  /*2c0b0*/  IMAD.MOV.U32 R213, RZ, RZ, R156 ;  /* 0x000000ffffd57224 */ /* 0x000fe400078e009c */
[----:B------:R-:W-:Y:S01]  /*2c0c0*/  IMAD.X R16, R17, 0x1, R3, P1 ;  /* 0x0000000111107824 */ /* 0x000fe200008e0603 */
[----:B------:R-:W-:Y:S01]  /*2c0d0*/  IADD3 R156, P1, R12, R4, RZ ;  /* 0x000000040c9c7210 */ /* 0x000fe20007f3e0ff */
[----:B------:R-:W-:Y:S01]  /*2c0e0*/  IMAD.MOV.U32 R177, RZ, RZ, R217 ;  /* 0x000000ffffb17224 */ /* 0x000fe200078e00d9 */
[----:B------:R-:W-:Y:S01]  /*2c0f0*/  LOP3.LUT R5, R5, R6, RZ, 0x3c, !PT ;  /* 0x0000000605057212 */ /* 0x000fe200078e3cff */
[----:B------:R-:W-:Y:S01]  /*2c100*/  IMAD.MOV.U32 R217, RZ, RZ, R152 ;  /* 0x000000ffffd97224 */ /* 0x000fe200078e0098 */
[----:B------:R1:W-:Y:S01]  /*2c110*/  STL.64 [R1+0xe40], R146 ;  /* 0x000e409201007387 */ /* 0x0003e20000100a00 */
[----:B------:R-:W-:Y:S01]  /*2c120*/  IMAD.X R12, R13, 0x1, R3, P1 ;  /* 0x000000010d0c7824 */ /* 0x000fe200008e0603 */
[----:B------:R-:W-:-:S02]  /*2c130*/  IADD3 R152, P1, R8, R4, RZ ;  /* 0x0000000408987210 */ /* 0x000fc40007f3e0ff */
[----:B------:R2:W-:Y:S01]  /*2c140*/  STL.64 [R1+0xe30], R148 ;  /* 0x000e309401007387 */ /* 0x0005e20000100a00 */
[----:B------:R-:W-:Y:S01]  /*2c150*/  LOP3.LUT R5, R5, 0x40, RZ, 0x3c, !PT ;  /* 0x0000004005057812 */ /* 0x000fe200078e3cff */
[----:B------:R-:W-:Y:S02]  /*2c160*/  IMAD.MOV.U32 R173, RZ, RZ, R172 ;  /* 0x000000ffffad7224 */ /* 0x000fe400078e00ac */
[----:B------:R3:W-:Y:S01]  /*2c170*/  STL.64 [R1+0xe20], R150 ;  /* 0x000e209601007387 */ /* 0x0007e20000100a00 */
[----:B------:R-:W-:Y:S02]  /*2c180*/  IMAD.MOV.U32 R172, RZ, RZ, R141 ;  /* 0x000000ffffac7224 */ /* 0x000fe400078e008d */
[----:B------:R-:W-:Y:S01]  /*2c190*/  IMAD.MOV.U32 R169, RZ, RZ, R168 ;  /* 0x000000ffffa97224 */ /* 0x000fe200078e00a8 */
[----:B------:R4:W-:Y:S01]  /*2c1a0*/  STL.64 [R1+0xe10], R22 ;  /* 0x000e101601007387 */ /* 0x0009e20000100a00 */
[----:B------:R-:W-:Y:S02]  /*2c1b0*/  IMAD.MOV.U32 R168, RZ, RZ, R142 ;  /* 0x000000ffffa87224 */ /* 0x000fe400078e008e */
[----:B------:R-:W-:Y:S01]  /*2c1c0*/  IMAD.MOV.U32 R165, RZ, RZ, R164 ;  /* 0x000000ffffa57224 */ /* 0x000fe200078e00a4 */
[----:B------:R4:W-:Y:S01]  /*2c1d0*/  STL.64 [R1+0xe00], R154 ;  /* 0x000e009a01007387 */ /* 0x0009e20000100a00 */
[----:B------:R-:W-:-:S02]  /*2c1e0*/  IMAD.X R8, R9, 0x1, R3, P1 ;  /* 0x0000000109087824 */ /* 0x000fc400008e0603 */
[----:B------:R-:W-:Y:S01]  /*2c1f0*/  IMAD.MOV.U32 R164, RZ, RZ, R143 ;  /* 0x000000ffffa47224 */ /* 0x000fe200078e008f */
[----:B------:R1:W5:Y:S01]  /*2c200*/  LDL.LU R141, [R1+0x1444] ;  /* 0x00144400018d7983 */ /* 0x0003620000300800 */
[----:B------:R-:W-:Y:S02]  /*2c210*/  IMAD.MOV.U32 R161, RZ, RZ, R160 ;  /* 0x000000ffffa17224 */ /* 0x000fe400078e00a0 */
[----:B------:R-:W-:Y:S01]  /*2c220*/  IMAD.MOV.U32 R160, RZ, RZ, R144 ;  /* 0x000000ffffa07224 */ /* 0x000fe200078e0090 */
[----:B------:R1:W5:Y:S01]  /*2c230*/  LDL.LU R142, [R1+0x1440] ;  /* 0x00144000018e7983 */ /* 0x0003620000300800 */
[----:B------:R-:W-:Y:S02]  /*2c240*/  IMAD.MOV.U32 R21, RZ, RZ, R20 ;  /* 0x000000ffff157224 */ /* 0x000fe400078e0014 */
[----:B------:R-:W-:Y:S01]  /*2c250*/  VIADD R5, R5, UR4 ;  /* 0x0000000405057c36 */ /* 0x000fe20008000000 */
[----:B------:R1:W5:Y:S01]  /*2c260*/  LDL.LU R143, [R1+0x143c] ;  /* 0x00143c00018f7983 */ /* 0x0003620000300800 */
[----:B------:R-:W-:-:S02]  /*2c270*/  IMAD.MOV.U32 R20, RZ, RZ, R145 ;  /* 0x000000ffff147224 */ /* 0x000fc400078e0091 */
[----:B------:R-:W-:Y:S01]  /*2c280*/  IMAD.MOV.U32 R17, RZ, RZ, R16 ;  /* 0x000000ffff117224 */ /* 0x000fe200078e0010 */
[----:B------:R1:W5:Y:S01]  /*2c290*/  LDL.LU R144, [R1+0x1438] ;  /* 0x0014380001907983 */ /* 0x0003620000300800 */
[----:B------:R-:W-:Y:S02]  /*2c2a0*/  IMAD.MOV.U32 R16, RZ, RZ, R7 ;  /* 0x000000ffff107224 */ /* 0x000fe400078e0007 */
[----:B------:R-:W-:Y:S01]  /*2c2b0*/  IMAD.MOV.U32 R13, RZ, RZ, R12 ;  /* 0x000000ffff0d7224 */ /* 0x000fe200078e000c */
[----:B------:R1:W5:Y:S01]  /*2c2c0*/  LDL.LU R145, [R1+0x1434] ;  /* 0x0014340001917983 */ /* 0x0003620000300800 */
[----:B------:R-:W-:Y:S02]  /*2c2d0*/  IMAD.MOV.U32 R12, RZ, RZ, R156 ;  /* 0x000000ffff0c7224 */ /* 0x000fe400078e009c */
[----:B------:R-:W-:Y:S01]  /*2c2e0*/  IMAD.MOV.U32 R9, RZ, RZ, R8 ;  /* 0x000000ffff097224 */ /* 0x000fe200078e0008 */
[----:B------:R-:W4:Y:S01]  /*2c2f0*/  LDL.LU R7, [R1+0x1430] ;  /* 0x0014300001077983 */ /* 0x000f220000300800 */
[----:B------:R-:W-:-:S03]  /*2c300*/  IMAD.MOV.U32 R8, RZ, RZ, R152 ;  /* 0x000000ffff087224 */ /* 0x000fc600078e0098 */
[----:B------:R1:W5:Y:S04]  /*2c310*/  LDL.LU R156, [R1+0x142c] ;  /* 0x00142c00019c7983 */ /* 0x0003680000300800 */
[----:B------:R1:W5:Y:S04]  /*2c320*/  LDL.LU R152, [R1+0x1428] ;  /* 0x0014280001987983 */ /* 0x0003680000300800 */
[----:B------:R1:W-:Y:S04]  /*2c330*/  LDGSTS.E [R5+0x70200], desc[UR34][R146.64], P0 ;  /* 0x7020000092057fae */ /* 0x0003e80008121862 */
[----:B------:R2:W-:Y:S04]  /*2c340*/  LDGSTS.E [R5+0x70600], desc[UR34][R148.64], P0 ;  /* 0x7060000094057fae */ /* 0x0005e80008121862 */
[----:B------:R3:W-:Y:S04]  /*2c350*/  LDGSTS.E [R5+0x70a00], desc[UR34][R150.64], P0 ;  /* 0x70a0000096057fae */ /* 0x0007e80008121862 */
[----:B-1----:R1:W5:Y:S04]  /*2c360*/  LDL.LU.64 R146, [R1+0x1420] ;  /* 0x0014200001927983 */ /* 0x0023680000300a00 */
[----:B--2---:R1:W5:Y:S04]  /*2c370*/  LDL.LU.64 R148, [R1+0x1418] ;  /* 0x0014180001947983 */ /* 0x0043680000300a00 */
[----:B---3--:R1:W5:Y:S04]  /*2c380*/  LDL.LU.64 R150, [R1+0x1410] ;  /* 0x0014100001967983 */ /* 0x0083680000300a00 */
[----:B------:R1:W-:Y:S04]  /*2c390*/  LDGSTS.E [R5+0x70e00], desc[UR34][R22.64], P0 ;  /* 0x70e0000016057fae */ /* 0x0003e80008121862 */
[----:B------:R1:W-:Y:S04]  /*2c3a0*/  LDGSTS.E [R5+0x71200], desc[UR34][R154.64], P0 ;  /* 0x712000009a057fae */ /* 0x0003e80008121862 */
[----:B----4-:R1:W5:Y:S04]  /*2c3b0*/  LDL.LU.64 R22, [R1+0x1408] ;  /* 0x0014080001167983 */ /* 0x0103680000300a00 */
[----:B------:R1:W5:Y:S04]  /*2c3c0*/  LDL.LU.64 R154, [R1+0x1400] ;  /* 0x00140000019a7983 */ /* 0x0003680000300a00 */
[----:B------:R-:W2:Y:S01]  /*2c3d0*/  LDL R6, [R1+0x12bc] ;  /* 0x0012bc0001067983 */ /* 0x000ea20000100800 */
        /* <DEDUP_REMOVED lines=14> */
[----:B------:R-:W-:Y:S01]  /*2c4c0*/  LOP3.LUT R217, R217, R216, RZ, 0x3c, !PT ;  /* 0x000000d8d9d97212 */ /* 0x000fe200078e3cff */
[----:B------:R1:W-:Y:S01]  /*2c4d0*/  LDGSTS.E [R5+0x71600], desc[UR34][R248.64], P0 ;  /* 0x71600000f8057fae */ /* 0x0003e20008121862 */
[----:B------:R-:W-:Y:S02]  /*2c4e0*/  LOP3.LUT R245, R245, R244, RZ, 0x3c, !PT ;  /* 0x000000f4f5f57212 */ /* 0x000fe400078e3cff */
[----:B------:R-:W-:Y:S02]  /*2c4f0*/  LOP3.LUT R228, R229, R228, RZ, 0x3c, !PT ;  /* 0x000000e4e5e47212 */ /* 0x000fe400078e3cff */
[----:B------:R-:W-:Y:S01]  /*2c500*/  LOP3.LUT R213, R213, R212, RZ, 0x3c, !PT ;  /* 0x000000d4d5d57212 */ /* 0x000fe200078e3cff */
[----:B------:R1:W-:Y:S01]  /*2c510*/  LDGSTS.E [R5+0x71a00], desc[UR34][R244.64], P0 ;  /* 0x71a00000f4057fae */ /* 0x0003e20008121862 */
        /* <DEDUP_REMOVED lines=41> */
[----:B------:R-:W-:Y:S01]  /*2c7b0*/  LOP3.LUT R197, R197, R196, RZ, 0x3c, !PT ;  /* 0x000000c4c5c57212 */ /* 0x000fe200078e3cff */
[----:B------:R1:W-:Y:S01]  /*2c7c0*/  LDGSTS.E [R5+0x74600], desc[UR34][R200.64], P0 ;  /* 0x74600000c8057fae */ /* 0x0003e20008121862 */
[----:B------:R-:W-:Y:S02]  /*2c7d0*/  LOP3.LUT R180, R181, R180, RZ, 0x3c, !PT ;  /* 0x000000b4b5b47212 */ /* 0x000fe400078e3cff */
[----:B------:R-:W-:Y:S01]  /*2c7e0*/  LOP3.LUT R193, R193, R192, RZ, 0x3c, !PT ;  /* 0x000000c0c1c17212 */ /* 0x000fe200078e3cff */
[----:B------:R1:W-:Y:S01]  /*2c7f0*/  LDGSTS.E [R5+0x74a00], desc[UR34][R196.64], P0 ;  /* 0x74a00000c4057fae */ /* 0x0003e20008121862 */
[----:B------:R-:W-:Y:S02]  /*2c800*/  LOP3.LUT R176, R177, R176, RZ, 0x3c, !PT ;  /* 0x000000b0b1b07212 */ /* 0x000fe400078e3cff */
[----:B------:R-:W-:Y:S01]  /*2c810*/  LOP3.LUT R189, R189, R188, RZ, 0x3c, !PT ;  /* 0x000000bcbdbd7212 */ /* 0x000fe200078e3cff */
[----:B------:R1:W-:Y:S01]  /*2c820*/  LDGSTS.E [R5+0x74e00], desc[UR34][R192.64], P0 ;  /* 0x74e00000c0057fae */ /* 0x0003e20008121862 */
[----:B------:R-:W-:-:S02]  /*2c830*/  LOP3.LUT R185, R185, R184, RZ, 0x3c, !PT ;  /* 0x000000b8b9b97212 */ /* 0x000fc400078e3cff */
[----:B------:R-:W-:Y:S01]  /*2c840*/  LOP3.LUT R181, R181, R180, RZ, 0x3c, !PT ;  /* 0x000000b4b5b57212 */ /* 0x000fe200078e3cff */
[----:B------:R1:W-:Y:S01]  /*2c850*/  LDGSTS.E [R5+0x75200], desc[UR34][R188.64], P0 ;  /* 0x75200000bc057fae */ /* 0x0003e20008121862 */
[----:B------:R-:W-:-:S03]  /*2c860*/  LOP3.LUT R177, R177, R176, RZ, 0x3c, !PT ;  /* 0x000000b0b1b17212 */ /* 0x000fc600078e3cff */
[----:B------:R1:W-:Y:S04]  /*2c870*/  LDGSTS.E [R5+0x75600], desc[UR34][R184.64], P0 ;  /* 0x75600000b8057fae */ /* 0x0003e80008121862 */
        /* <DEDUP_REMOVED lines=10> */
[----:B------:R-:W0:Y:S01]  /*2c920*/  LDGDEPBAR ;  /* 0x00000000000079af */ /* 0x000e220000000000 */
[----:B------:R-:W-:-:S05]  /*2c930*/  VIADD R7, R7, 0x1 ;  /* 0x0000000107077836 */ /* 0x000fca0000000000 */
[----:B--2---:R-:W-:-:S13]  /*2c940*/  ISETP.NE.U32.AND P0, PT, R7, R6, PT ;  /* 0x000000060700720c */ /* 0x004fda0003f05070 */
[----:B-1----:R-:W-:Y:S05]  /*2c950*/  @P0 BRA `(.L_x_1) ;  /* 0xffffff2800ec0947 */ /* 0x002fea000383ffff */
.L_x_0:
[----:B------:R-:W2:Y:S01]  /*2c960*/  LDL.LU R9, [R1+0xc00] ;  /* 0x000c000001097983 */ /* 0x000ea20000300800 */
[----:B------:R-:W-:-:S04]  /*2c970*/  DEPBAR.LE SB0, 0x0 ;  /* 0x000080000000791a */ /* 0x000fc80000000000 */
[----:B------:R-:W3:Y:S01]  /*2c980*/  LDL.LU R3, [R1+0xc08] ;  /* 0x000c080001037983 */ /* 0x000ee20000300800 */
[----:B------:R-:W-:Y:S01]  /*2c990*/  ULDC.64 UR36, c[0x0][0x228] ;  /* 0x00008a0000247ab9 */ /* 0x000fe20000000a00 */
[----:B------:R-:W-:Y:S01]  /*2c9a0*/  ULDC UR4, c[0x0][0x248] ;  /* 0x0000920000047ab9 */ /* 0x000fe20000000800 */
[----:B------:R-:W-:Y:S01]  /*2c9b0*/  ULDC UR5, c[0x0][0x248] ;  /* 0x0000920000057ab9 */ /* 0x000fe20000000800 */
[----:B------:R-:W4:Y:S01]  /*2c9c0*/  LDL.LU R4, [R1+0xa00] ;  /* 0x000a000001047983 */ /* 0x000f220000300800 */
[----:B------:R-:W-:Y:S01]  /*2c9d0*/  ULDC UR6, c[0x0][0x248] ;  /* 0x0000920000067ab9 */ /* 0x000fe20000000800 */
[----:B------:R-:W-:Y:S01]  /*2c9e0*/  ULDC.64 UR38, c[0x0][0x228] ;  /* 0x00008a0000267ab9 */ /* 0x000fe20000000a00 */
[----:B------:R-:W-:Y:S01]  /*2c9f0*/  ULDC UR7, c[0x0][0x248] ;  /* 0x0000920000077ab9 */ /* 0x000fe20000000800 */
[----:B------:R-:W4:Y:S01]  /*2ca00*/  LDL.LU R7, [R1+0xa08] ;  /* 0x000a080001077983 */ /* 0x000f220000300800 */
[----:B------:R-:W-:Y:S01]  /*2ca10*/  ULDC.64 UR40, c[0x0][0x228] ;  /* 0x00008a0000287ab9 */ /* 0x000fe20000000a00 */
[----:B------:R-:W-:Y:S01]  /*2ca20*/  ULDC UR24, c[0x0][0x228] ;  /* 0x00008a0000187ab9 */ /* 0x000fe20000000800 */
[----:B------:R-:W-:Y:S01]  /*2ca30*/  ULDC UR25, c[0x0][0x228] ;  /* 0x00008a0000197ab9 */ /* 0x000fe20000000800 */
[----:B------:R-:W4:Y:S01]  /*2ca40*/  LDL.LU R6, [R1+0x800] ;  /* 0x0008000001067983 */ /* 0x000f220000300800 */
[----:B------:R-:W-:Y:S01]  /*2ca50*/  ULDC UR27, c[0x0][0x228] ;  /* 0x00008a00001b7ab9 */ /* 0x000fe20000000800 */
[----:B------:R-:W-:Y:S01]  /*2ca60*/  ULDC UR26, c[0x0][0x228] ;  /* 0x00008a00001a7ab9 */ /* 0x000fe20000000800 */
[----:B------:R-:W-:Y:S01]  /*2ca70*/  ULDC UR11, c[0x0][0x248] ;  /* 0x00009200000b7ab9 */ /* 0x000fe20000000800 */
[----:B------:R-:W1:Y:S01]  /*2ca80*/  S2R R2, SR_TID.X ;  /* 0x0000000000027919 */ /* 0x000e620000002100 */
[----:B------:R-:W-:Y:S01]  /*2ca90*/  ULDC UR29, c[0x0][0x248] ;  /* 0x00009200001d7ab9 */ /* 0x000fe20000000800 */
[----:B------:R-:W-:Y:S01]  /*2caa0*/  ULDC UR28, c[0x0][0x228] ;  /* 0x00008a00001c7ab9 */ /* 0x000fe20000000800 */
[----:B------:R-:W-:Y:S01]  /*2cab0*/  ULDC UR30, c[0x0][0x248] ;  /* 0x00009200001e7ab9 */ /* 0x000fe20000000800 */
[----:B------:R-:W4:Y:S01]  /*2cac0*/  LDL.LU R5, [R1+0x808] ;  /* 0x0008080001057983 */ /* 0x000f220000300800 */
[----:B------:R-:W-:Y:S01]  /*2cad0*/  ULDC UR33, c[0x0][0x228] ;  /* 0x00008a0000217ab9 */ /* 0x000fe20000000800 */
        /* <DEDUP_REMOVED lines=35> */
[----:B------:R-:W-:Y:S01]  /*2cd10*/  BAR.SYNC.DEFER_BLOCKING 0x0 ;  /* 0x0000000000007b1d */ /* 0x000fe20000010000 */
[----:B--2---:R-:W-:-:S04]  /*2cd20*/  IMAD.MOV.U32 R8, RZ, RZ, R9 ;  /* 0x000000ffff087224 */ /* 0x004fc800078e0009 */
[----:B------:R-:W-:Y:S02]  /*2cd30*/  IMAD.MOV.U32 R160, RZ, RZ, R8 ;  /* 0x000000ffffa07224 */ /* 0x000fe400078e0008 */
[----:B---3--:R-:W-:Y:S02]  /*2cd40*/  IMAD.MOV.U32 R9, RZ, RZ, R3 ;  /* 0x000000ffff097224 */ /* 0x008fe400078e0003 */
[C---:B-1----:R-:W-:Y:S02]  /*2cd50*/  IMAD.SHL.U32 R3, R2.reuse, 0x10, RZ ;  /* 0x0000001002037824 */ /* 0x042fe400078e00ff */
[----:B------:R-:W-:Y:S02]  /*2cd60*/  IMAD.SHL.U32 R2, R2, 0x40, RZ ;  /* 0x0000004002027824 */ /* 0x000fe400078e00ff */
[----:B------:R-:W-:Y:S01]  /*2cd70*/  IMAD.MOV.U32 R161, RZ, RZ, R9 ;  /* 0x000000ffffa17224 */ /* 0x000fe200078e0009 */
[----:B------:R-:W-:Y:S01]  /*2cd80*/  LOP3.LUT R159, R3, 0xf0, RZ, 0xc0, !PT ;  /* 0x000000f0039f7812 */ /* 0x000fe200078ec0ff */
[----:B----4-:R-:W-:Y:S01]  /*2cd90*/  IMAD.MOV.U32 R162, RZ, RZ, R4 ;  /* 0x000000ffffa27224 */ /* 0x010fe200078e0004 */
[----:B------:R-:W1:Y:S01]  /*2cda0*/  S2R R3, SR_TID.X ;  /* 0x0000000000037919 */ /* 0x000e620000002100 */
[----:B------:R-:W-:Y:S01]  /*2cdb0*/  LOP3.LUT R2, R2, 0x400, RZ, 0xc0, !PT ;  /* 0x0000040002027812 */ /* 0x000fe200078ec0ff */
[----:B------:R-:W-:-:S02]  /*2cdc0*/  IMAD.MOV.U32 R163, RZ, RZ, R7 ;  /* 0x000000ffffa37224 */ /* 0x000fc400078e0007 */
[----:B------:R-:W-:Y:S01]  /*2cdd0*/  IMAD.MOV.U32 R4, RZ, RZ, R6 ;  /* 0x000000ffff047224 */ /* 0x000fe200078e0006 */
[----:B------:R-:W-:Y:S01]  /*2cde0*/  IADD3 R153, R2, UR8, R159 ;  /* 0x0000000802997c10 */ /* 0x000fe2000fffe09f */
[----:B------:R-:W2:Y:S01]  /*2cdf0*/  LDL.LU R6, [R1+0x600] ;  /* 0x0006000001067983 */ /* 0x000ea20000300800 */
[----:B-----5:R-:W-:Y:S01]  /*2ce00*/  VIADD R2, R23, 0x80 ;  /* 0x0000008017027836 */ /* 0x020fe20000000000 */
[----:B------:R-:W3:Y:S04]  /*2ce10*/  S2R R159, SR_TID.X ;  /* 0x00000000009f7919 */ /* 0x000ee80000002100 */
[----:B------:R-:W-:Y:S01]  /*2ce20*/  ISETP.GE.AND P0, PT, R2, UR37, PT ;  /* 0x0000002502007c0c */ /* 0x000fe2000bf06270 */
[----:B------:R-:W2:Y:S01]  /*2ce30*/  LDL.LU R7, [R1+0x608] ;  /* 0x0006080001077983 */ /* 0x000ea20000300800 */
[----:B-1----:R-:W-:-:S02]  /*2ce40*/  LOP3.LUT R158, R3, 0x60, RZ, 0xc0, !PT ;  /* 0x00000060039e7812 */ /* 0x002fc400078ec0ff */
[----:B---3--:R-:W-:-:S03]  /*2ce50*/  LOP3.LUT R159, R159, 0x7f, RZ, 0xc0, !PT ;  /* 0x0000007f9f9f7812 */ /* 0x008fc600078ec0ff */
[----:B------:R-:W-:Y:S01]  /*2ce60*/  IMAD R153, R158, 0x8, R153 ;  /* 0x000000089e997824 */ /* 0x000fe200078e0299 */
[----:B------:R-:W-:Y:S01]  /*2ce70*/  LOP3.LUT R21, R21, 0xfeffffff, RZ, 0xc0, !PT ;  /* 0xfeffffff15157812 */ /* 0x000fe200078ec0ff */
[----:B------:R-:W-:Y:S01]  /*2ce80*/  IMAD R2, R23, UR4, RZ ;  /* 0x0000000417027c24 */ /* 0x000fe2000f8e02ff */
[----:B------:R-:W-:Y:S01]  /*2ce90*/  LEA R157, R159, UR8, 0x4 ;  /* 0x000000089f9d7c11 */ /* 0x000fe2000f8e20ff */
[----:B------:R-:W-:Y:S01]  /*2cea0*/  VIADD R3, R23, 0x81 ;  /* 0x0000008117037836 */ /* 0x000fe20000000000 */
[----:B------:R-:W-:Y:S01]  /*2ceb0*/  STSM.16.M88.4 [R153], R160 ;  /* 0x000000a099007844 */ /* 0x000fe20000000200 */
[----:B------:R-:W-:Y:S01]  /*2cec0*/  VIADD R2, R2, UR4 ;  /* 0x0000000402027c36 */ /* 0x000fe20008000000 */
[----:B------:R-:W-:Y:S01]  /*2ced0*/  ULDC UR8, c[0x0][0x248] ;  /* 0x0000920000087ab9 */ /* 0x000fe20000000800 */
[----:B------:R-:W-:Y:S01]  /*2cee0*/  LOP3.LUT R20, R20, 0x7fffffff, RZ, 0xc0, !PT ;  /* 0x7fffffff14147812 */ /* 0x000fe200078ec0ff */
[----:B------:R-:W-:Y:S01]  /*2cef0*/  BAR.SYNC.DEFER_BLOCKING 0x0 ;  /* 0x0000000000007b1d */ /* 0x000fe20000010000 */
[----:B------:R-:W-:Y:S01]  /*2cf00*/  ISETP.GE.AND P1, PT, R3, UR39, PT ;  /* 0x0000002703007c0c */ /* 0x000fe2000bf26270 */
[----:B------:R-:W-:-:S04]  /*2cf10*/  VIADD R2, R2, UR4 ;  /* 0x0000000402027c36 */ /* 0x000fc80008000000 */
[----:B------:R-:W-:Y:S01]  /*2cf20*/  ULDC UR37, c[0x0][0x228] ;  /* 0x00008a0000257ab9 */ /* 0x000fe20000000800 */
[----:B------:R-:W1:Y:S01]  /*2cf30*/  LDS.128 R160, [R157] ;  /* 0x000000009da07984 */ /* 0x000e620000000c00 */
[----:B------:R-:W-:Y:S01]  /*2cf40*/  ULDC UR39, c[0x0][0x228] ;  /* 0x00008a0000277ab9 */ /* 0x000fe20000000800 */
[----:B------:R-:W-:Y:S06]  /*2cf50*/  BAR.SYNC.DEFER_BLOCKING 0x0 ;  /* 0x0000000000007b1d */ /* 0x000fec0000010000 */
[----:B-1----:R1:W-:Y:S04]  /*2cf60*/  STL.64 [R1+0xe20], R160 ;  /* 0x000e20a001007387 */ /* 0x0023e80000100a00 */
[----:B------:R3:W-:Y:S04]  /*2cf70*/  STL.64 [R1+0xe28], R162 ;  /* 0x000e28a201007387 */ /* 0x0007e80000100a00 */
[----:B-1----:R-:W4:Y:S04]  /*2cf80*/  LDL.LU R160, [R1+0x400] ;  /* 0x0004000001a07983 */ /* 0x002f280000300800 */
[----:B------:R-:W4:Y:S04]  /*2cf90*/  LDL.LU R161, [R1+0x408] ;  /* 0x0004080001a17983 */ /* 0x000f280000300800 */
[----:B---3--:R-:W4:Y:S04]  /*2cfa0*/  LDL.LU R162, [R1+0x200] ;  /* 0x0002000001a27983 */ /* 0x008f280000300800 */
[----:B------:R-:W4:Y:S04]  /*2cfb0*/  LDL.LU R163, [R1+0x208] ;  /* 0x0002080001a37983 */ /* 0x000f280000300800 */
[----:B--2---:R1:W-:Y:S01]  /*2cfc0*/  STSM.16.M88.4 [R153], R4 ;  /* 0x0000000499007844 */ /* 0x0043e20000000200 */
[----:B------:R-:W-:Y:S06]  /*2cfd0*/  BAR.SYNC.DEFER_BLOCKING 0x0 ;  /* 0x0000000000007b1d */ /* 0x000fec0000010000 */
[----:B-1----:R-:W2:Y:S04]  /*2cfe0*/  LDL.LU R4, [R1] ;  /* 0x0000000001047983 */ /* 0x002ea80000300800 */
[----:B------:R-:W2:Y:S04]  /*2cff0*/  LDL.LU R5, [R1+0x8] ;  /* 0x0000080001057983 */ /* 0x000ea80000300800 */
[----:B------:R-:W1:Y:S01]  /*2d000*/  LDS.128 R164, [R157] ;  /* 0x000000009da47984 */ /* 0x000e620000000c00 */
[----:B------:R-:W-:Y:S06]  /*2d010*/  BAR.SYNC.DEFER_BLOCKING 0x0 ;  /* 0x0000000000007b1d */ /* 0x000fec0000010000 */
[----:B----4-:R-:W-:Y:S02]  /*2d020*/  STSM.16.M88.4 [R153], R160 ;  /* 0x000000a099007844 */ /* 0x010fe40000000200 */
[----:B------:R-:W-:Y:S06]  /*2d030*/  BAR.SYNC.DEFER_BLOCKING 0x0 ;  /* 0x0000000000007b1d */ /* 0x000fec0000010000 */
[----:B------:R-:W3:Y:S04]  /*2d040*/  LDS.128 R160, [R157] ;  /* 0x000000009da07984 */ /* 0x000ee80000000c00 */
[----:B-1----:R-:W-:Y:S04]  /*2d050*/  STL.64 [R1+0xe10], R164 ;  /* 0x000e10a401007387 */ /* 0x002fe80000100a00 */
[----:B------:R-:W-:Y:S01]  /*2d060*/  STL.64 [R1+0xe18], R166 ;  /* 0x000e18a601007387 */ /* 0x000fe20000100a00 */
[----:B------:R-:W-:Y:S06]  /*2d070*/  BAR.SYNC.DEFER_BLOCKING 0x0 ;  /* 0x0000000000007b1d */ /* 0x000fec0000010000 */
[----:B---3--:R1:W-:Y:S04]  /*2d080*/  STL.64 [R1+0xe00], R160 ;  /* 0x000e00a001007387 */ /* 0x0083e80000100a00 */
[----:B------:R3:W-:Y:S04]  /*2d090*/  STL.64 [R1+0xe08], R162 ;  /* 0x000e08a201007387 */ /* 0x0007e80000100a00 */
[----:B-1----:R-:W4:Y:S04]  /*2d0a0*/  LDL.LU R160, [R1+0xc04] ;  /* 0x000c040001a07983 */ /* 0x002f280000300800 */
[----:B------:R-:W4:Y:S04]  /*2d0b0*/  LDL.LU R161, [R1+0xc0c] ;  /* 0x000c0c0001a17983 */ /* 0x000f280000300800 */
[----:B---3--:R-:W4:Y:S04]  /*2d0c0*/  LDL.LU R162, [R1+0xa04] ;  /* 0x000a040001a27983 */ /* 0x008f280000300800 */
[----:B------:R-:W4:Y:S01]  /*2d0d0*/  LDL.LU R163, [R1+0xa0c] ;  /* 0x000a0c0001a37983 */ /* 0x000f220000300800 */
[----:B------:R-:W-:-:S02]  /*2d0e0*/  IMAD.MOV.U32 R6, RZ, RZ, R24 ;  /* 0x000000ffff067224 */ /* 0x000fc400078e0018 */
[----:B------:R-:W-:-:S05]  /*2d0f0*/  IMAD.MOV.U32 R7, RZ, RZ, R26 ;  /* 0x000000ffff077224 */ /* 0x000fca00078e001a */
[----:B--2---:R1:W-:Y:S01]  /*2d100*/  STSM.16.M88.4 [R153], R4 ;  /* 0x0000000499007844 */ /* 0x0043e20000000200 */
[----:B------:R-:W-:Y:S06]  /*2d110*/  BAR.SYNC.DEFER_BLOCKING 0x0 ;  /* 0x0000000000007b1d */ /* 0x000fec0000010000 */
[----:B-1----:R-:W2:Y:S04]  /*2d120*/  LDL.LU R4, [R1+0x804] ;  /* 0x0008040001047983 */ /* 0x002ea80000300800 */
[----:B------:R-:W2:Y:S04]  /*2d130*/  LDL.LU R5, [R1+0x80c] ;  /* 0x00080c0001057983 */ /* 0x000ea80000300800 */
[----:B------:R-:W2:Y:S04]  /*2d140*/  LDL.LU R6, [R1+0x604] ;  /* 0x0006040001067983 */ /* 0x000ea80000300800 */
[----:B------:R-:W1:Y:S01]  /*2d150*/  LDS.128 R164, [R157] ;  /* 0x000000009da47984 */ /* 0x000e620000000c00 */
[----:B------:R-:W-:Y:S06]  /*2d160*/  BAR.SYNC.DEFER_BLOCKING 0x0 ;  /* 0x0000000000007b1d */ /* 0x000fec0000010000 */
[----:B------:R-:W2:Y:S04]  /*2d170*/  LDL.LU R7, [R1+0x60c] ;  /* 0x00060c0001077983 */ /* 0x000ea80000300800 */
[----:B-1----:R-:W-:Y:S04]  /*2d180*/  STL.64 [R1+0xa00], R164 ;  /* 0x000a00a401007387 */ /* 0x002fe80000100a00 */
[----:B------:R-:W-:Y:S04]  /*2d190*/  STL.64 [R1+0xa08], R166 ;  /* 0x000a08a601007387 */ /* 0x000fe80000100a00 */
[----:B----4-:R-:W-:Y:S01]  /*2d1a0*/  STSM.16.M88.4 [R153], R160 ;  /* 0x000000a099007844 */ /* 0x010fe20000000200 */
[----:B------:R-:W-:Y:S06]  /*2d1b0*/  BAR.SYNC.DEFER_BLOCKING 0x0 ;  /* 0x0000000000007b1d */ /* 0x000fec0000010000 */
[----:B------:R-:W1:Y:S02]  /*2d1c0*/  LDS.128 R160, [R157] ;  /* 0x000000009da07984 */ /* 0x000e640000000c00 */
[----:B------:R-:W-:Y:S06]  /*2d1d0*/  BAR.SYNC.DEFER_BLOCKING 0x0 ;  /* 0x0000000000007b1d */ /* 0x000fec0000010000 */
[----:B-1----:R1:W-:Y:S04]  /*2d1e0*/  STL.64 [R1+0x800], R160 ;  /* 0x000800a001007387 */ /* 0x0023e80000100a00 */
[----:B------:R3:W-:Y:S04]  /*2d1f0*/  STL.64 [R1+0x808], R162 ;  /* 0x000808a201007387 */ /* 0x0007e80000100a00 */
[----:B-1----:R-:W4:Y:S04]  /*2d200*/  LDL.LU R160, [R1+0x404] ;  /* 0x0004040001a07983 */ /* 0x002f280000300800 */
[----:B------:R-:W4:Y:S04]  /*2d210*/  LDL.LU R161, [R1+0x40c] ;  /* 0x00040c0001a17983 */ /* 0x000f280000300800 */
[----:B---3--:R-:W4:Y:S04]  /*2d220*/  LDL.LU R162, [R1+0x204] ;  /* 0x0002040001a27983 */ /* 0x008f280000300800 */
[----:B------:R-:W4:Y:S04]  /*2d230*/  LDL.LU R163, [R1+0x20c] ;  /* 0x00020c0001a37983 */ /* 0x000f280000300800 */
[----:B--2---:R1:W-:Y:S02]  /*2d240*/  STSM.16.M88.4 [R153], R4 ;  /* 0x0000000499007844 */ /* 0x0043e40000000200 */
[----:B-1----:R-:W-:-:S02]  /*2d250*/  IMAD.MOV.U32 R6, RZ, RZ, R25 ;  /* 0x000000ffff067224 */ /* 0x002fc400078e0019 */
[----:B------:R-:W2:Y:S01]  /*2d260*/  LDL.LU R4, [R1+0x4] ;  /* 0x0000040001047983 */ /* 0x000ea20000300800 */
[----:B------:R-:W-:Y:S01]  /*2d270*/  IMAD.MOV.U32 R7, RZ, RZ, R27 ;  /* 0x000000ffff077224 */ /* 0x000fe200078e001b */
[----:B------:R-:W-:Y:S06]  /*2d280*/  BAR.SYNC.DEFER_BLOCKING 0x0 ;  /* 0x0000000000007b1d */ /* 0x000fec0000010000 */
[----:B------:R-:W2:Y:S04]  /*2d290*/  LDL.LU R5, [R1+0xc] ;  /* 0x00000c0001057983 */ /* 0x000ea80000300800 */
[----:B------:R-:W1:Y:S01]  /*2d2a0*/  LDS.128 R24, [R157] ;  /* 0x000000009d187984 */ /* 0x000e620000000c00 */
[----:B------:R-:W-:Y:S06]  /*2d2b0*/  BAR.SYNC.DEFER_BLOCKING 0x0 ;  /* 0x0000000000007b1d */ /* 0x000fec0000010000 */
        /* <DEDUP_REMOVED lines=36> */
[----:B------:R-:W1:Y:S01]  /*2d500*/  LDS.128 R160, [R157] ;  /* 0x000000009da07984 */ /* 0x000e620000000c00 */
[----:B------:R-:W-:Y:S06]  /*2d510*/  BAR.SYNC.DEFER_BLOCKING 0x0 ;  /* 0x0000000000007b1d */ /* 0x000fec0000010000 */
[----:B-1----:R-:W-:Y:S04]  /*2d520*/  STL.64 [R1+0xe30], R160 ;  /* 0x000e30a001007387 */ /* 0x002fe80000100a00 */
[----:B------:R-:W-:Y:S04]  /*2d530*/  STL.64 [R1+0xe38], R162 ;  /* 0x000e38a201007387 */ /* 0x000fe80000100a00 */
[----:B----4-:R-:W-:Y:S01]  /*2d540*/  STSM.16.M88.4 [R153], R24 ;  /* 0x0000001899007844 */ /* 0x010fe20000000200 */
[----:B------:R-:W-:Y:S06]  /*2d550*/  BAR.SYNC.DEFER_BLOCKING 0x0 ;  /* 0x0000000000007b1d */ /* 0x000fec0000010000 */
[----:B------:R-:W1:Y:S04]  /*2d560*/  LDS.128 R24, [R157] ;  /* 0x000000009d187984 */ /* 0x000e680000000c00 */
[----:B-1----:R1:W-:Y:S04]  /*2d570*/  STL.64 [R1+0xc00], R24 ;  /* 0x000c001801007387 */ /* 0x0023e80000100a00 */
[----:B------:R3:W-:Y:S04]  /*2d580*/  STL.64 [R1+0xc08], R26 ;  /* 0x000c081a01007387 */ /* 0x0007e80000100a00 */
[----:B-1----:R-:W4:Y:S04]  /*2d590*/  LDL.LU R24, [R1+0xc14] ;  /* 0x000c140001187983 */ /* 0x002f280000300800 */
[----:B------:R-:W4:Y:S04]  /*2d5a0*/  LDL.LU R25, [R1+0xc1c] ;  /* 0x000c1c0001197983 */ /* 0x000f280000300800 */
[----:B---3--:R-:W4:Y:S04]  /*2d5b0*/  LDL.LU R26, [R1+0xa14] ;  /* 0x000a1400011a7983 */ /* 0x008f280000300800 */
[----:B------:R-:W4:Y:S01]  /*2d5c0*/  LDL.LU R27, [R1+0xa1c] ;  /* 0x000a1c00011b7983 */ /* 0x000f220000300800 */
[----:B------:R-:W-:Y:S01]  /*2d5d0*/  BAR.SYNC.DEFER_BLOCKING 0x0 ;  /* 0x0000000000007b1d */ /* 0x000fe20000010000 */
        /* <DEDUP_REMOVED lines=1349> */
[----:B------:R-:W-:Y:S01]  /*32a30*/  STL.64 [R1+0xf88], R30 ;  /* 0x000f881e01007387 */ /* 0x000fe20000100a00 */
[----:B------:R-:W-:-:S02]  /*32a40*/  IMAD.MOV.U32 R6, RZ, RZ, R96 ;  /* 0x000000ffff067224 */ /* 0x000fc400078e0060 */
[----:B------:R-:W-:Y:S01]  /*32a50*/  IMAD.MOV.U32 R7, RZ, RZ, R98 ;  /* 0x000000ffff077224 */ /* 0x000fe200078e0062 */
        /* <DEDUP_REMOVED lines=24> */
[----:B--2---:R2:W-:Y:S04]  /*32be0*/  STSM.16.M88.4 [R153], R4 ;  /* 0x0000000499007844 */ /* 0x0045e80000000200 */
[----:B-1----:R-:W-:Y:S04]  /*32bf0*/  STL.64 [R1+0x720], R24 ;  /* 0x0007201801007387 */ /* 0x002fe80000100a00 */
[----:B------:R-:W-:Y:S04]  /*32c00*/  STL.64 [R1+0x728], R26 ;  /* 0x0007281a01007387 */ /* 0x000fe80000100a00 */
[----:B--2---:R-:W2:Y:S04]  /*32c10*/  LDL.LU R4, [R1+0x524] ;  /* 0x0005240001047983 */ /* 0x004ea80000300800 */
[----:B------:R-:W2:Y:S04]  /*32c20*/  LDL.LU R5, [R1+0x52c] ;  /* 0x00052c0001057983 */ /* 0x000ea80000300800 */
[----:B------:R-:W2:Y:S04]  /*32c30*/  LDL.LU R6, [R1+0x324] ;  /* 0x0003240001067983 */ /* 0x000ea80000300800 */
[----:B------:R-:W2:Y:S01]  /*32c40*/  LDL.LU R7, [R1+0x32c] ;  /* 0x00032c0001077983 */ /* 0x000ea20000300800 */
[----:B------:R-:W-:Y:S06]  /*32c50*/  BAR.SYNC.DEFER_BLOCKING 0x0 ;  /* 0x0000000000007b1d */ /* 0x000fec0000010000 */
[----:B------:R-:W1:Y:S02]  /*32c60*/  LDS.128 R24, [R157] ;  /* 0x000000009d187984 */ /* 0x000e640000000c00 */
[----:B------:R-:W-:Y:S06]  /*32c70*/  BAR.SYNC.DEFER_BLOCKING 0x0 ;  /* 0x0000000000007b1d */ /* 0x000fec0000010000 */
[----:B-1----:R-:W-:Y:S04]  /*32c80*/  STL.64 [R1+0x520], R24 ;  /* 0x0005201801007387 */ /* 0x002fe80000100a00 */
[----:B------:R-:W-:Y:S04]  /*32c90*/  STL.64 [R1+0x528], R26 ;  /* 0x0005281a01007387 */ /* 0x000fe80000100a00 */
[----:B--2---:R1:W-:Y:S01]  /*32ca0*/  STSM.16.M88.4 [R153], R4 ;  /* 0x0000000499007844 */ /* 0x0043e20000000200 */
[----:B------:R-:W-:Y:S06]  /*32cb0*/  BAR.SYNC.DEFER_BLOCKING 0x0 ;  /* 0x0000000000007b1d */ /* 0x000fec0000010000 */
[----:B-1----:R-:W2:Y:S04]  /*32cc0*/  LDL.LU R4, [R1+0x124] ;  /* 0x0001240001047983 */ /* 0x002ea80000300800 */
[----:B------:R-:W2:Y:S04]  /*32cd0*/  LDL.LU R5, [R1+0x12c] ;  /* 0x00012c0001057983 */ /* 0x000ea80000300800 */
[----:B------:R-:W1:Y:S01]  /*32ce0*/  LDS.128 R24, [R157] ;  /* 0x000000009d187984 */ /* 0x000e620000000c00 */
[----:B------:R-:W-:-:S02]  /*32cf0*/  IMAD.MOV.U32 R6, RZ, RZ, R97 ;  /* 0x000000ffff067224 */ /* 0x000fc400078e0061 */
[----:B------:R-:W-:Y:S01]  /*32d00*/  IMAD.MOV.U32 R7, RZ, RZ, R99 ;  /* 0x000000ffff077224 */ /* 0x000fe200078e0063 */
[----:B------:R-:W-:Y:S06]  /*32d10*/  BAR.SYNC.DEFER_BLOCKING 0x0 ;  /* 0x0000000000007b1d */ /* 0x000fec0000010000 */
[----:B-1----:R-:W-:Y:S04]  /*32d20*/  STL.64 [R1+0x320], R24 ;  /* 0x0003201801007387 */ /* 0x002fe80000100a00 */
[----:B------:R-:W-:Y:S04]  /*32d30*/  STL.64 [R1+0x328], R26 ;  /* 0x0003281a01007387 */ /* 0x000fe80000100a00 */
[----:B--2---:R1:W-:Y:S01]  /*32d40*/  STSM.16.M88.4 [R153], R4 ;  /* 0x0000000499007844 */ /* 0x0043e20000000200 */
[----:B------:R-:W-:Y:S06]  /*32d50*/  BAR.SYNC.DEFER_BLOCKING 0x0 ;  /* 0x0000000000007b1d */ /* 0x000fec0000010000 */
[----:B-1----:R-:W2:Y:S04]  /*32d60*/  LDL.LU R4, [R1+0xd30] ;  /* 0x000d300001047983 */ /* 0x002ea80000300800 */
[----:B------:R-:W2:Y:S04]  /*32d70*/  LDL.LU R5, [R1+0xd38] ;  /* 0x000d380001057983 */ /* 0x000ea80000300800 */
[----:B------:R-:W2:Y:S04]  /*32d80*/  LDL.LU R6, [R1+0xb30] ;  /* 0x000b300001067983 */ /* 0x000ea80000300800 */
[----:B------:R-:W2:Y:S04]  /*32d90*/  LDL.LU R7, [R1+0xb38] ;  /* 0x000b380001077983 */ /* 0x000ea80000300800 */
[----:B------:R-:W1:Y:S01]  /*32da0*/  LDS.128 R24, [R157] ;  /* 0x000000009d187984 */ /* 0x000e620000000c00 */
[----:B------:R-:W-:Y:S01]  /*32db0*/  BAR.SYNC.DEFER_BLOCKING 0x0 ;  /* 0x0000000000007b1d */ /* 0x000fe20000010000 */
[----:B------:R-:W-:-:S05]  /*32dc0*/  VIADD R2, R2, UR4 ;  /* 0x0000000402027c36 */ /* 0x000fca0008000000 */
[----:B------:R3:W-:Y:S02]  /*32dd0*/  STL [R1+0x116c], R2 ;  /* 0x00116c0201007387 */ /* 0x0007e40000100800 */
[----:B---3--:R-:W-:-:S05]  /*32de0*/  VIADD R2, R2, UR4 ;  /* 0x0000000402027c36 */ /* 0x008fca0008000000 */
[----:B------:R-:W-:Y:S04]  /*32df0*/  STL [R1+0x10b8], R2 ;  /* 0x0010b80201007387 */ /* 0x000fe80000100800 */
        /* <DEDUP_REMOVED lines=19> */
[----:B------:R-:W-:Y:S01]  /*32f30*/  VIADD R159, R2, UR4 ;  /* 0x00000004029f7c36 */ /* 0x000fe20008000000 */
[----:B------:R-:W-:Y:S03]  /*32f40*/  BAR.SYNC.DEFER_BLOCKING 0x0 ;  /* 0x0000000000007b1d */ /* 0x000fe60000010000 */
[----:B------:R-:W-:-:S04]  /*32f50*/  VIADD R252, R159, UR4 ;  /* 0x000000049ffc7c36 */ /* 0x000fc80008000000 */
        /* <DEDUP_REMOVED lines=10> */
[----:B------:R-:W1:Y:S01]  /*33000*/  LDS.128 R24, [R157] ;  /* 0x000000009d187984 */ /* 0x000e620000000c00 */
[----:B------:R-:W-:-:S02]  /*33010*/  VIADD R2, R2, UR4 ;  /* 0x0000000402027c36 */ /* 0x000fc40008000000 */
[----:B------:R-:W-:-:S03]  /*33020*/  IMAD.MOV.U32 R6, RZ, RZ, R100 ;  /* 0x000000ffff067224 */ /* 0x000fc600078e0064 */
[----:B------:R3:W-:Y:S01]  /*33030*/  STL [R1+0x1008], R2 ;  /* 0x0010080201007387 */ /* 0x0007e20000100800 */
[----:B------:R-:W-:Y:S01]  /*33040*/  IMAD.MOV.U32 R7, RZ, RZ, R102 ;  /* 0x000000ffff077224 */ /* 0x000fe200078e0066 */
[----:B------:R-:W-:Y:S01]  /*33050*/  BAR.SYNC.DEFER_BLOCKING 0x0 ;  /* 0x0000000000007b1d */ /* 0x000fe20000010000 */
        /* <DEDUP_REMOVED lines=15> */
[----:B------:R3:W-:Y:S02]  /*33150*/  STL [R1+0x1014], R2 ;  /* 0x0010140201007387 */ /* 0x0007e40000100800 */
[----:B---3--:R-:W-:Y:S02]  /*33160*/  VIADD R2, R2, UR4 ;  /* 0x0000000402027c36 */ /* 0x008fe40008000000 */
[----:B-1----:R-:W-:Y:S04]  /*33170*/  STL.64 [R1+0xb20], R24 ;  /* 0x000b201801007387 */ /* 0x002fe80000100a00 */
[----:B------:R-:W-:Y:S04]  /*33180*/  STL.64 [R1+0xb28], R26 ;  /* 0x000b281a01007387 */ /* 0x000fe80000100a00 */
[----:B--2---:R1:W-:Y:S01]  /*33190*/  STSM.16.M88.4 [R153], R4 ;  /* 0x0000000499007844 */ /* 0x0043e20000000200 */
[----:B------:R-:W-:Y:S06]  /*331a0*/  BAR.SYNC.DEFER_BLOCKING 0x0 ;  /* 0x0000000000007b1d */ /* 0x000fec0000010000 */
[----:B-1----:R-:W2:Y:S04]  /*331b0*/  LDL.LU R4, [R1+0x934] ;  /* 0x0009340001047983 */ /* 0x002ea80000300800 */
[----:B------:R1:W-:Y:S04]  /*331c0*/  STL [R1+0x1018], R2 ;  /* 0x0010180201007387 */ /* 0x0003e80000100800 */
[----:B------:R-:W2:Y:S04]  /*331d0*/  LDL.LU R5, [R1+0x93c] ;  /* 0x00093c0001057983 */ /* 0x000ea80000300800 */
[----:B------:R-:W2:Y:S04]  /*331e0*/  LDL.LU R6, [R1+0x734] ;  /* 0x0007340001067983 */ /* 0x000ea80000300800 */
[----:B------:R-:W2:Y:S04]  /*331f0*/  LDL.LU R7, [R1+0x73c] ;  /* 0x00073c0001077983 */ /* 0x000ea80000300800 */
[----:B------:R-:W3:Y:S01]  /*33200*/  LDS.128 R24, [R157] ;  /* 0x000000009d187984 */ /* 0x000ee20000000c00 */
[----:B------:R-:W-:Y:S01]  /*33210*/  BAR.SYNC.DEFER_BLOCKING 0x0 ;  /* 0x0000000000007b1d */ /* 0x000fe20000010000 */
[----:B-1----:R-:W-:-:S05]  /*33220*/  VIADD R2, R2, UR4 ;  /* 0x0000000402027c36 */ /* 0x002fca0008000000 */
[----:B------:R-:W-:Y:S01]  /*33230*/  ULDC UR4, c[0x0][0x248] ;  /* 0x0000920000047ab9 */ /* 0x000fe20000000800 */
[----:B------:R1:W-:Y:S02]  /*33240*/  STL [R1+0x101c], R2 ;  /* 0x00101c0201007387 */ /* 0x0003e40000100800 */
[----:B-1----:R-:W-:Y:S01]  /*33250*/  VIADD R2, R2, UR5 ;  /* 0x0000000502027c36 */ /* 0x002fe20008000000 */
[----:B------:R-:W-:-:S04]  /*33260*/  ULDC UR5, c[0x0][0x248] ;  /* 0x0000920000057ab9 */ /* 0x000fc80000000800 */
[----:B------:R1:W-:Y:S02]  /*33270*/  STL [R1+0x1020], R2 ;  /* 0x0010200201007387 */ /* 0x0003e40000100800 */
[----:B-1----:R-:W-:Y:S01]  /*33280*/  VIADD R2, R2, UR6 ;  /* 0x0000000602027c36 */ /* 0x002fe20008000000 */
[----:B------:R-:W-:Y:S01]  /*33290*/  ULDC UR6, c[0x0][0x248] ;  /* 0x0000920000067ab9 */ /* 0x000fe20000000800 */
[----:B---3--:R-:W-:Y:S04]  /*332a0*/  STL.64 [R1+0x730], R24 ;  /* 0x0007301801007387 */ /* 0x008fe80000100a00 */
        /* <DEDUP_REMOVED lines=25> */
[----:B------:R-:W3:Y:S01]  /*33440*/  LDS.128 R24, [R157] ;  /* 0x000000009d187984 */ /* 0x000ee20000000c00 */
[----:B-1----:R-:W-:Y:S01]  /*33450*/  VIADD R2, R2, UR5 ;  /* 0x0000000502027c36 */ /* 0x002fe20008000000 */
[----:B------:R-:W-:-:S04]  /*33460*/  ULDC UR5, c[0x0][0x248] ;  /* 0x0000920000057ab9 */ /* 0x000fc80000000800 */
[----:B------:R1:W-:Y:S01]  /*33470*/  STL [R1+0x1034], R2 ;  /* 0x0010340201007387 */ /* 0x0003e20000100800 */
[----:B------:R-:W-:Y:S02]  /*33480*/  IMAD.MOV.U32 R6, RZ, RZ, R101 ;  /* 0x000000ffff067224 */ /* 0x000fe400078e0065 */
[----:B------:R-:W-:Y:S01]  /*33490*/  IMAD.MOV.U32 R7, RZ, RZ, R103 ;  /* 0x000000ffff077224 */ /* 0x000fe200078e0067 */
[----:B------:R-:W-:Y:S01]  /*334a0*/  BAR.SYNC.DEFER_BLOCKING 0x0 ;  /* 0x0000000000007b1d */ /* 0x000fe20000010000 */
[----:B-1----:R-:W-:-:S05]  /*334b0*/  VIADD R2, R2, UR4 ;  /* 0x0000000402027c36 */ /* 0x002fca0008000000 */
[----:B------:R-:W-:Y:S01]  /*334c0*/  ULDC UR4, c[0x0][0x248] ;  /* 0x0000920000047ab9 */ /* 0x000fe20000000800 */
        /* <DEDUP_REMOVED lines=174> */
[----:B---3--:R1:W-:Y:S04]  /*33fb0*/  STL.64 [R1+0x140], R24 ;  /* 0x0001401801007387 */ /* 0x0083e80000100a00 */
[----:B------:R-:W-:Y:S01]  /*33fc0*/  STL.64 [R1+0x148], R26 ;  /* 0x0001481a01007387 */ /* 0x000fe20000100a00 */
[----:B-1----:R-:W1:Y:S03]  /*33fd0*/  LDC R24, c[0x0][0x244] ;  /* 0x00009100ff187b82 */ /* 0x002e660000000800 */
[----:B--2---:R2:W-:Y:S05]  /*33fe0*/  STSM.16.M88.4 [R153], R4 ;  /* 0x0000000499007844 */ /* 0x0045ea0000000200 */
[----:B------:R-:W-:Y:S06]  /*33ff0*/  BAR.SYNC.DEFER_BLOCKING 0x0 ;  /* 0x0000000000007b1d */ /* 0x000fec0000010000 */
[----:B--2---:R-:W2:Y:S04]  /*34000*/  LDL.LU R4, [R1+0x950] ;  /* 0x0009500001047983 */ /* 0x004ea80000300800 */
[----:B------:R3:W-:Y:S04]  /*34010*/  STL [R1+0x10a8], R2 ;  /* 0x0010a80201007387 */ /* 0x0007e80000100800 */
[----:B------:R-:W2:Y:S04]  /*34020*/  LDL.LU R5, [R1+0x958] ;  /* 0x0009580001057983 */ /* 0x000ea80000300800 */
[----:B------:R-:W2:Y:S04]  /*34030*/  LDL.LU R6, [R1+0x750] ;  /* 0x0007500001067983 */ /* 0x000ea80000300800 */
[----:B------:R-:W2:Y:S04]  /*34040*/  LDL.LU R7, [R1+0x758] ;  /* 0x0007580001077983 */ /* 0x000ea80000300800 */
[----:B------:R-:W4:Y:S01]  /*34050*/  LDS.128 R28, [R157] ;  /* 0x000000009d1c7984 */ /* 0x000f220000000c00 */
[----:B------:R-:W-:Y:S01]  /*34060*/  BAR.SYNC.DEFER_BLOCKING 0x0 ;  /* 0x0000000000007b1d */ /* 0x000fe20000010000 */
[----:B---3--:R-:W-:-:S05]  /*34070*/  VIADD R2, R2, UR4 ;  /* 0x0000000402027c36 */ /* 0x008fca0008000000 */
[----:B------:R-:W-:Y:S01]  /*34080*/  ULDC UR4, c[0x0][0x248] ;  /* 0x0000920000047ab9 */ /* 0x000fe20000000800 */
[----:B------:R3:W-:Y:S02]  /*34090*/  STL [R1+0x10ac], R2 ;  /* 0x0010ac0201007387 */ /* 0x0007e40000100800 */
[----:B---3--:R-:W-:Y:S01]  /*340a0*/  VIADD R2, R2, UR5 ;  /* 0x0000000502027c36 */ /* 0x008fe20008000000 */
[----:B------:R-:W-:-:S04]  /*340b0*/  ULDC UR5, c[0x0][0x248] ;  /* 0x0000920000057ab9 */ /* 0x000fc80000000800 */
[----:B------:R3:W-:Y:S02]  /*340c0*/  STL [R1+0x10b0], R2 ;  /* 0x0010b00201007387 */ /* 0x0007e40000100800 */
[----:B---3--:R-:W-:Y:S01]  /*340d0*/  VIADD R2, R2, UR4 ;  /* 0x0000000402027c36 */ /* 0x008fe20008000000 */
[----:B------:R-:W-:Y:S01]  /*340e0*/  ULDC UR4, c[0x0][0x248] ;  /* 0x0000920000047ab9 */ /* 0x000fe20000000800 */
[----:B----4-:R-:W-:Y:S04]  /*340f0*/  STL.64 [R1+0xb40], R28 ;  /* 0x000b401c01007387 */ /* 0x010fe80000100a00 */
[----:B------:R-:W-:Y:S04]  /*34100*/  STL.64 [R1+0xb48], R30 ;  /* 0x000b481e01007387 */ /* 0x000fe80000100a00 */
[----:B--2---:R2:W-:Y:S01]  /*34110*/  STSM.16.M88.4 [R153], R4 ;  /* 0x0000000499007844 */ /* 0x0045e20000000200 */
[----:B------:R-:W-:Y:S06]  /*34120*/  BAR.SYNC.DEFER_BLOCKING 0x0 ;  /* 0x0000000000007b1d */ /* 0x000fec0000010000 */
[----:B--2---:R-:W2:Y:S04]  /*34130*/  LDL.LU R4, [R1+0x550] ;  /* 0x0005500001047983 */ /* 0x004ea80000300800 */
[----:B------:R3:W-:Y:S04]  /*34140*/  STL [R1+0x10b4], R2 ;  /* 0x0010b40201007387 */ /* 0x0007e80000100800 */
[----:B------:R-:W2:Y:S04]  /*34150*/  LDL.LU R5, [R1+0x558] ;  /* 0x0005580001057983 */ /* 0x000ea80000300800 */
[----:B------:R-:W2:Y:S04]  /*34160*/  LDL.LU R6, [R1+0x350] ;  /* 0x0003500001067983 */ /* 0x000ea80000300800 */
[----:B------:R-:W2:Y:S04]  /*34170*/  LDL.LU R7, [R1+0x358] ;  /* 0x0003580001077983 */ /* 0x000ea80000300800 */
[----:B------:R-:W4:Y:S01]  /*34180*/  LDS.128 R28, [R157] ;  /* 0x000000009d1c7984 */ /* 0x000f220000000c00 */
[----:B---3--:R-:W-:Y:S01]  /*34190*/  VIADD R2, R2, UR5 ;  /* 0x0000000502027c36 */ /* 0x008fe20008000000 */
[----:B------:R-:W-:Y:S01]  /*341a0*/  ULDC UR5, c[0x0][0x248] ;  /* 0x0000920000057ab9 */ /* 0x000fe20000000800 */
[----:B------:R-:W-:Y:S06]  /*341b0*/  BAR.SYNC.DEFER_BLOCKING 0x0 ;  /* 0x0000000000007b1d */ /* 0x000fec0000010000 */
        /* <DEDUP_REMOVED lines=8> */
[----:B------:R3:W-:Y:S02]  /*34240*/  STL [R1+0x10c4], R2 ;  /* 0x0010c40201007387 */ /* 0x0007e40000100800 */
[----:B---3--:R-:W-:Y:S01]  /*34250*/  VIADD R2, R2, UR4 ;  /* 0x0000000402027c36 */ /* 0x008fe20008000000 */
[----:B------:R-:W-:Y:S01]  /*34260*/  ULDC UR4, c[0x0][0x248] ;  /* 0x0000920000047ab9 */ /* 0x000fe20000000800 */
[----:B--2---:R2:W-:Y:S01]  /*34270*/  STSM.16.M88.4 [R153], R4 ;  /* 0x0000000499007844 */ /* 0x0045e20000000200 */
[----:B------:R-:W-:Y:S06]  /*34280*/  BAR.SYNC.DEFER_BLOCKING 0x0 ;  /* 0x0000000000007b1d */ /* 0x000fec0000010000 */
[----:B--2---:R-:W2:Y:S04]  /*34290*/  LDL.LU R4, [R1+0x150] ;  /* 0x0001500001047983 */ /* 0x004ea80000300800 */
[----:B------:R3:W-:Y:S04]  /*342a0*/  STL [R1+0x10c8], R2 ;  /* 0x0010c80201007387 */ /* 0x0007e80000100800 */
[----:B------:R-:W2:Y:S04]  /*342b0*/  LDL.LU R5, [R1+0x158] ;  /* 0x0001580001057983 */ /* 0x000ea80000300800 */
[----:B------:R-:W4:Y:S01]  /*342c0*/  LDS.128 R28, [R157] ;  /* 0x000000009d1c7984 */ /* 0x000f220000000c00 */
[----:B---3--:R-:W-:Y:S01]  /*342d0*/  VIADD R2, R2, UR5 ;  /* 0x0000000502027c36 */ /* 0x008fe20008000000 */
[----:B------:R-:W-:-:S04]  /*342e0*/  ULDC UR5, c[0x0][0x248] ;  /* 0x0000920000057ab9 */ /* 0x000fc80000000800 */
[----:B------:R3:W-:Y:S02]  /*342f0*/  STL [R1+0x10cc], R2 ;  /* 0x0010cc0201007387 */ /* 0x0007e40000100800 */
[----:B---3--:R-:W-:Y:S01]  /*34300*/  VIADD R2, R2, UR4 ;  /* 0x0000000402027c36 */ /* 0x008fe20008000000 */
[----:B------:R-:W-:-:S04]  /*34310*/  ULDC UR4, c[0x0][0x248] ;  /* 0x0000920000047ab9 */ /* 0x000fc80000000800 */
[----:B------:R3:W-:Y:S01]  /*34320*/  STL [R1+0x10d0], R2 ;  /* 0x0010d00201007387 */ /* 0x0007e20000100800 */
[----:B------:R-:W-:Y:S02]  /*34330*/  IMAD.MOV.U32 R6, RZ, RZ, R108 ;  /* 0x000000ffff067224 */ /* 0x000fe400078e006c */
[----:B------:R-:W-:Y:S01]  /*34340*/  IMAD.MOV.U32 R7, RZ, RZ, R110 ;  /* 0x000000ffff077224 */ /* 0x000fe200078e006e */
[----:B------:R-:W-:Y:S01]  /*34350*/  BAR.SYNC.DEFER_BLOCKING 0x0 ;  /* 0x0000000000007b1d */ /* 0x000fe20000010000 */
[----:B---3--:R-:W-:-:S05]  /*34360*/  VIADD R2, R2, UR6 ;  /* 0x0000000602027c36 */ /* 0x008fca0008000000 */
        /* <DEDUP_REMOVED lines=46> */
[----:B------:R3:W-:Y:S01]  /*34650*/  STL [R1+0x10f4], R2 ;  /* 0x0010f40201007387 */ /* 0x0007e20000100800 */
[----:B-1----:R-:W-:-:S02]  /*34660*/  IMAD R3, R152, R24, RZ ;  /* 0x0000001898037224 */ /* 0x002fc400078e02ff */
[----:B---3--:R-:W-:Y:S01]  /*34670*/  VIADD R2, R2, UR4 ;  /* 0x0000000402027c36 */ /* 0x008fe20008000000 */
[----:B------:R-:W-:Y:S01]  /*34680*/  ULDC.64 UR4, c[0x0][0x220] ;  /* 0x0000880000047ab9 */ /* 0x000fe20000000a00 */
[----:B------:R-:W-:-:S03]  /*34690*/  IMAD R22, R24, 0x80, R3 ;  /* 0x0000008018167824 */ /* 0x000fc600078e0203 */
[----:B------:R-:W-:Y:S01]  /*346a0*/  STL [R1+0x10f8], R2 ;  /* 0x0010f80201007387 */ /* 0x000fe20000100800 */
[----:B------:R-:W-:-:S04]  /*346b0*/  IMAD R9, R24, 0x80, R22 ;  /* 0x0000008018097824 */ /* 0x000fc800078e0216 */
[----:B------:R-:W-:-:S05]  /*346c0*/  IMAD R24, R24, 0x80, R9 ;  /* 0x0000008018187824 */ /* 0x000fca00078e0209 */
[----:B------:R-:W-:Y:S01]  /*346d0*/  LEA R8, P5, R24, UR4, 0x2 ;  /* 0x0000000418087c11 */ /* 0x000fe2000f8a10ff */
[----:B--2---:R1:W-:Y:S02]  /*346e0*/  STSM.16.M88.4 [R153], R4 ;  /* 0x0000000499007844 */ /* 0x0043e40000000200 */
[----:B-1----:R-:W-:Y:S01]  /*346f0*/  VIADD R6, R2, UR6 ;  /* 0x0000000602067c36 */ /* 0x002fe20008000000 */
[----:B------:R-:W-:-:S03]  /*34700*/  ULDC UR6, c[0x0][0x248] ;  /* 0x0000920000067ab9 */ /* 0x000fc60000000800 */
[----:B------:R-:W-:Y:S01]  /*34710*/  VIADD R25, R6, UR7 ;  /* 0x0000000706197c36 */ /* 0x000fe20008000000 */
[----:B------:R-:W-:Y:S01]  /*34720*/  STL [R1+0x10fc], R6 ;  /* 0x0010fc0601007387 */ /* 0x000fe20000100800 */
[----:B------:R-:W-:Y:S01]  /*34730*/  LEA R2, P2, R3, UR4, 0x2 ;  /* 0x0000000403027c11 */ /* 0x000fe2000f8410ff */
[C---:B------:R-:W-:Y:S01]  /*34740*/  VIADD R27, R23.reuse, 0x7b ;  /* 0x0000007b171b7836 */ /* 0x040fe20000000000 */
[C---:B------:R-:W-:Y:S01]  /*34750*/  LEA R4, P3, R22.reuse, UR4, 0x2 ;  /* 0x0000000416047c11 */ /* 0x040fe2000f8610ff */
[----:B------:R1:W-:Y:S01]  /*34760*/  STL [R1+0x1100], R25 ;  /* 0x0011001901007387 */ /* 0x0003e20000100800 */
[----:B------:R-:W-:Y:S01]  /*34770*/  VIADD R29, R23, 0x79 ;  /* 0x00000079171d7836 */ /* 0x000fe20000000000 */
[----:B------:R-:W-:Y:S01]  /*34780*/  ULDC UR7, c[0x0][0x228] ;  /* 0x00008a0000077ab9 */ /* 0x000fe20000000800 */
[----:B-1----:R-:W-:Y:S01]  /*34790*/  VIADD R25, R25, UR8 ;  /* 0x0000000819197c36 */ /* 0x002fe20008000000 */
[----:B------:R-:W-:Y:S01]  /*347a0*/  LEA R6, P4, R9, UR4, 0x2 ;  /* 0x0000000409067c11 */ /* 0x000fe2000f8810ff */
[----:B------:R-:W-:Y:S01]  /*347b0*/  ULDC UR4, c[0x0][0x248] ;  /* 0x0000920000047ab9 */ /* 0x000fe20000000800 */
[----:B------:R-:W-:Y:S01]  /*347c0*/  LEA.HI.X.SX32 R3, R3, UR5, 0x2, P2 ;  /* 0x0000000503037c11 */ /* 0x000fe200090f16ff */
[----:B------:R-:W-:Y:S01]  /*347d0*/  ULDC UR8, c[0x0][0x248] ;  /* 0x0000920000087ab9 */ /* 0x000fe20000000800 */
[----:B------:R1:W-:Y:S02]  /*347e0*/  STL [R1+0x1104], R25 ;  /* 0x0011041901007387 */ /* 0x0003e40000100800 */
[----:B-1----:R-:W-:Y:S01]  /*347f0*/  VIADD R25, R25, UR6 ;  /* 0x0000000619197c36 */ /* 0x002fe20008000000 */
[----:B------:R-:W-:Y:S01]  /*34800*/  ISETP.LT.AND P2, PT, R155, UR40, !P1 ;  /* 0x000000289b007c0c */ /* 0x000fe2000cf41270 */
[----:B------:R-:W-:Y:S01]  /*34810*/  VIADD R31, R23, 0x77 ;  /* 0x00000077171f7836 */ /* 0x000fe20000000000 */
[----:B------:R-:W-:Y:S01]  /*34820*/  LEA.HI.X.SX32 R5, R22, UR5, 0x2, P3 ;  /* 0x0000000516057c11 */ /* 0x000fe200098f16ff */
[----:B------:R-:W-:Y:S01]  /*34830*/  VIADD R26, R25, UR4 ;  /* 0x00000004191a7c36 */ /* 0x000fe20008000000 */
[----:B------:R-:W-:Y:S01]  /*34840*/  ULDC UR4, c[0x0][0x248] ;  /* 0x0000920000047ab9 */ /* 0x000fe20000000800 */
[----:B------:R-:W-:Y:S01]  /*34850*/  LEA.HI.X.SX32 R7, R9, UR5, 0x2, P4 ;  /* 0x0000000509077c11 */ /* 0x000fe2000a0f16ff */
[----:B------:R-:W-:Y:S01]  /*34860*/  ULDC UR6, c[0x0][0x228] ;  /* 0x00008a0000067ab9 */ /* 0x000fe20000000800 */
[----:B------:R-:W-:Y:S01]  /*34870*/  VIADD R28, R26, UR4 ;  /* 0x000000041a1c7c36 */ /* 0x000fe20008000000 */
[----:B------:R-:W-:-:S03]  /*34880*/  ULDC UR4, c[0x0][0x248] ;  /* 0x0000920000047ab9 */ /* 0x000fc60000000800 */
        /* <DEDUP_REMOVED lines=71> */
[----:B------:R-:W-:Y:S01]  /*34d00*/  ULDC UR4, c[0x0][0x248] ;  /* 0x0000920000047ab9 */ /* 0x000fe20000000800 */
[----:B------:R-:W-:Y:S02]  /*34d10*/  STL [R1+0x1108], R25 ;  /* 0x0011081901007387 */ /* 0x000fe40000100800 */
[----:B------:R-:W-:Y:S01]  /*34d20*/  VIADD R102, R100, UR4 ;  /* 0x0000000464667c36 */ /* 0x000fe20008000000 */
[----:B------:R-:W-:Y:S01]  /*34d30*/  ULDC UR4, c[0x0][0x248] ;  /* 0x0000920000047ab9 */ /* 0x000fe20000000800 */
[----:B------:R-:W-:Y:S04]  /*34d40*/  STL [R1+0x110c], R26 ;  /* 0x00110c1a01007387 */ /* 0x000fe80000100800 */
[----:B------:R-:W-:Y:S01]  /*34d50*/  STL [R1+0x1110], R28 ;  /* 0x0011101c01007387 */ /* 0x000fe20000100800 */
[----:B------:R-:W-:Y:S01]  /*34d60*/  VIADD R104, R102, UR4 ;  /* 0x0000000466687c36 */ /* 0x000fe20008000000 */
[----:B------:R-:W-:-:S02]  /*34d70*/  ULDC UR4, c[0x0][0x248] ;  /* 0x0000920000047ab9 */ /* 0x000fc40000000800 */
[----:B------:R-:W-:Y:S04]  /*34d80*/  STL [R1+0x1114], R30 ;  /* 0x0011141e01007387 */ /* 0x000fe80000100800 */
[----:B------:R-:W-:Y:S04]  /*34d90*/  STL [R1+0x1118], R32 ;  /* 0x0011182001007387 */ /* 0x000fe80000100800 */
[----:B------:R-:W-:Y:S01]  /*34da0*/  STL [R1+0x111c], R34 ;  /* 0x00111c2201007387 */ /* 0x000fe20000100800 */
[----:B------:R-:W-:Y:S01]  /*34db0*/  VIADD R106, R104, UR4 ;  /* 0x00000004686a7c36 */ /* 0x000fe20008000000 */
[----:B------:R-:W-:-:S02]  /*34dc0*/  ULDC UR4, c[0x0][0x248] ;  /* 0x0000920000047ab9 */ /* 0x000fc40000000800 */
[----:B------:R-:W-:Y:S04]  /*34dd0*/  STL [R1+0x1120], R36 ;  /* 0x0011202401007387 */ /* 0x000fe80000100800 */
        /* <DEDUP_REMOVED lines=56> */
[----:B------:R-:W-:Y:S04]  /*35160*/  STL [R1+0x11c0], R163 ;  /* 0x0011c0a301007387 */ /* 0x000fe80000100800 */
[----:B------:R-:W-:Y:S04]  /*35170*/  STL [R1+0x11c4], R165 ;  /* 0x0011c4a501007387 */ /* 0x000fe80000100800 */
[----:B------:R-:W-:Y:S04]  /*35180*/  STL [R1+0x11c8], R167 ;  /* 0x0011c8a701007387 */ /* 0x000fe80000100800 */
[----:B------:R-:W-:Y:S04]  /*35190*/  STL [R1+0x11cc], R169 ;  /* 0x0011cca901007387 */ /* 0x000fe80000100800 */
[----:B------:R-:W-:Y:S04]  /*351a0*/  STL [R1+0x11d0], R171 ;  /* 0x0011d0ab01007387 */ /* 0x000fe80000100800 */
[----:B------:R1:W-:Y:S02]  /*351b0*/  STL [R1+0x11d4], R174 ;  /* 0x0011d4ae01007387 */ /* 0x0003e40000100800 */
[----:B-1----:R-:W-:Y:S01]  /*351c0*/  VIADD R174, R174, UR4 ;  /* 0x00000004aeae7c36 */ /* 0x002fe20008000000 */
[----:B------:R-:W-:-:S04]  /*351d0*/  ULDC UR4, c[0x0][0x248] ;  /* 0x0000920000047ab9 */ /* 0x000fc80000000800 */
        /* <DEDUP_REMOVED lines=42> */
[----:B------:R1:W-:Y:S01]  /*35480*/  STL [R1+0x1210], R174 ;  /* 0x001210ae01007387 */ /* 0x0003e20000100800 */
[----:B------:R-:W-:Y:S01]  /*35490*/  ISETP.LT.AND P3, PT, R156, UR24, !P1 ;  /* 0x000000189c007c0c */ /* 0x000fe2000cf61270 */
[----:B-1----:R-:W-:Y:S01]  /*354a0*/  VIADD R174, R174, UR4 ;  /* 0x00000004aeae7c36 */ /* 0x002fe20008000000 */
[----:B------:R-:W-:-:S04]  /*354b0*/  ULDC UR4, c[0x0][0x248] ;  /* 0x0000920000047ab9 */ /* 0x000fc80000000800 */
[----:B------:R1:W-:Y:S01]  /*354c0*/  STL [R1+0x1214], R174 ;  /* 0x001214ae01007387 */ /* 0x0003e20000100800 */
[----:B------:R-:W-:Y:S01]  /*354d0*/  @P2 LOP3.LUT R21, R21, 0x1000000, RZ, 0xfc, !PT ;  /* 0x0100000015152812 */ /* 0x000fe200078efcff */
[----:B-1----:R-:W-:Y:S01]  /*354e0*/  VIADD R174, R174, UR4 ;  /* 0x00000004aeae7c36 */ /* 0x002fe20008000000 */
[----:B------:R-:W-:-:S04]  /*354f0*/  ULDC UR4, c[0x0][0x248] ;  /* 0x0000920000047ab9 */ /* 0x000fc80000000800 */
[----:B------:R1:W-:Y:S01]  /*35500*/  STL [R1+0x1218], R174 ;  /* 0x001218ae01007387 */ /* 0x0003e20000100800 */
[----:B------:R-:W-:Y:S01]  /*35510*/  ISETP.LT.AND P2, PT, R154, UR25, !P1 ;  /* 0x000000199a007c0c */ /* 0x000fe2000cf41270 */
[----:B------:R-:W-:Y:S01]  /*35520*/  ULDC.64 UR24, c[0x0][0x228] ;  /* 0x00008a0000187ab9 */ /* 0x000fe20000000a00 */
[----:B------:R-:W-:Y:S01]  /*35530*/  LOP3.LUT R21, R21, 0xff7fffff, RZ, 0xc0, !PT ;  /* 0xff7fffff15157812 */ /* 0x000fe200078ec0ff */
[----:B-1----:R-:W-:Y:S01]  /*35540*/  VIADD R174, R174, UR4 ;  /* 0x00000004aeae7c36 */ /* 0x002fe20008000000 */
[----:B------:R-:W-:Y:S02]  /*35550*/  ULDC UR4, c[0x0][0x248] ;  /* 0x0000920000047ab9 */ /* 0x000fe40000000800 */
[----:B------:R-:W-:Y:S02]  /*35560*/  @P3 LOP3.LUT R21, R21, 0x800000, RZ, 0xfc, !PT ;  /* 0x0080000015153812 */ /* 0x000fe400078efcff */
[----:B------:R1:W-:Y:S01]  /*35570*/  STL [R1+0x121c], R174 ;  /* 0x00121cae01007387 */ /* 0x0003e20000100800 */
[----:B------:R-:W-:Y:S01]  /*35580*/  LEA.HI.X.SX32 R9, R24, UR5, 0x2, P5 ;  /* 0x0000000518097c11 */ /* 0x000fe2000a8f16ff */
[----:B------:R-:W-:Y:S01]  /*35590*/  ULDC UR5, c[0x0][0x248] ;  /* 0x0000920000057ab9 */ /* 0x000fe20000000800 */
[----:B------:R-:W-:Y:S01]  /*355a0*/  ISETP.LT.AND P1, PT, R152, UR24, !P1 ;  /* 0x0000001898007c0c */ /* 0x000fe2000cf21270 */
[----:B-1----:R-:W-:Y:S01]  /*355b0*/  VIADD R174, R174, UR4 ;  /* 0x00000004aeae7c36 */ /* 0x002fe20008000000 */
[----:B------:R-:W-:Y:S01]  /*355c0*/  LOP3.LUT R21, R21, 0xffbfffff, RZ, 0xc0, !PT ;  /* 0xffbfffff15157812 */ /* 0x000fe200078ec0ff */
[C---:B------:R-:W-:Y:S01]  /*355d0*/  VIADD R22, R23.reuse, 0x7f ;  /* 0x0000007f17167836 */ /* 0x040fe20000000000 */
[----:B------:R-:W-:Y:S01]  /*355e0*/  ULDC UR24, c[0x0][0x248] ;  /* 0x0000920000187ab9 */ /* 0x000fe20000000800 */
[----:B------:R-:W-:Y:S01]  /*355f0*/  VIADD R24, R23, 0x7e ;  /* 0x0000007e17187836 */ /* 0x000fe20000000000 */
[----:B------:R1:W-:Y:S01]  /*35600*/  STL [R1+0x1220], R174 ;  /* 0x001220ae01007387 */ /* 0x0003e20000100800 */
[----:B------:R-:W-:Y:S01]  /*35610*/  @P2 LOP3.LUT R21, R21, 0x400000, RZ, 0xfc, !PT ;  /* 0x0040000015152812 */ /* 0x000fe200078efcff */
[----:B------:R-:W-:Y:S01]  /*35620*/  VIADD R25, R23, 0x7d ;  /* 0x0000007d17197836 */ /* 0x000fe20000000000 */
[----:B------:R-:W-:Y:S01]  /*35630*/  ULDC UR4, c[0x0][0x22c] ;  /* 0x00008b0000047ab9 */ /* 0x000fe20000000800 */
[----:B-1----:R-:W-:Y:S01]  /*35640*/  VIADD R174, R174, UR5 ;  /* 0x00000005aeae7c36 */ /* 0x002fe20008000000 */
[----:B------:R-:W-:Y:S01]  /*35650*/  LOP3.LUT R21, R21, 0xffdfffff, RZ, 0xc0, !PT ;  /* 0xffdfffff15157812 */ /* 0x000fe200078ec0ff */
[----:B------:R-:W-:Y:S01]  /*35660*/  VIADD R26, R23, 0x7c ;  /* 0x0000007c171a7836 */ /* 0x000fe20000000000 */
[----:B------:R-:W-:-:S02]  /*35670*/  ULDC UR5, c[0x0][0x228] ;  /* 0x00008a0000057ab9 */ /* 0x000fc40000000800 */
[----:B------:R1:W-:Y:S01]  /*35680*/  STL [R1+0x1224], R174 ;  /* 0x001224ae01007387 */ /* 0x0003e20000100800 */
[----:B------:R-:W-:Y:S02]  /*35690*/  @P1 LOP3.LUT R21, R21, 0x200000, RZ, 0xfc, !PT ;  /* 0x0020000015151812 */ /* 0x000fe400078efcff */
[----:B------:R-:W-:Y:S01]  /*356a0*/  ISETP.LT.AND P1, PT, R155, UR27, !P0 ;  /* 0x0000001b9b007c0c */ /* 0x000fe2000c721270 */
[----:B-1----:R-:W-:Y:S01]  /*356b0*/  VIADD R174, R174, UR8 ;  /* 0x00000008aeae7c36 */ /* 0x002fe20008000000 */
[----:B------:R-:W-:-:S04]  /*356c0*/  ULDC UR8, c[0x0][0x248] ;  /* 0x0000920000087ab9 */ /* 0x000fc80000000800 */
[----:B------:R1:W-:Y:S02]  /*356d0*/  STL [R1+0x1228], R174 ;  /* 0x001228ae01007387 */ /* 0x0003e40000100800 */
[----:B-1----:R-:W-:Y:S01]  /*356e0*/  VIADD R174, R174, UR8 ;  /* 0x00000008aeae7c36 */ /* 0x002fe20008000000 */
[----:B------:R-:W-:-:S04]  /*356f0*/  ULDC UR8, c[0x0][0x248] ;  /* 0x0000920000087ab9 */ /* 0x000fc80000000800 */
[----:B------:R1:W-:Y:S01]  /*35700*/  STL [R1+0x122c], R174 ;  /* 0x00122cae01007387 */ /* 0x0003e20000100800 */
[----:B------:R-:W-:Y:S01]  /*35710*/  LOP3.LUT R21, R21, 0xffefffff, RZ, 0xc0, !PT ;  /* 0xffefffff15157812 */ /* 0x000fe200078ec0ff */
[----:B-1----:R-:W-:Y:S01]  /*35720*/  VIADD R174, R174, UR8 ;  /* 0x00000008aeae7c36 */ /* 0x002fe20008000000 */
[----:B------:R-:W-:Y:S02]  /*35730*/  ULDC UR8, c[0x0][0x248] ;  /* 0x0000920000087ab9 */ /* 0x000fe40000000800 */
[----:B------:R-:W-:Y:S02]  /*35740*/  @P1 LOP3.LUT R21, R21, 0x100000, RZ, 0xfc, !PT ;  /* 0x0010000015151812 */ /* 0x000fe400078efcff */
[----:B------:R1:W-:Y:S01]  /*35750*/  STL [R1+0x1230], R174 ;  /* 0x001230ae01007387 */ /* 0x0003e20000100800 */
[----:B------:R-:W-:Y:S01]  /*35760*/  ISETP.LT.AND P1, PT, R156, UR26, !P0 ;  /* 0x0000001a9c007c0c */ /* 0x000fe2000c721270 */
[----:B------:R-:W-:Y:S01]  /*35770*/  ULDC.64 UR26, c[0x0][0x228] ;  /* 0x00008a00001a7ab9 */ /* 0x000fe20000000a00 */
[----:B-1----:R-:W-:Y:S01]  /*35780*/  VIADD R174, R174, UR8 ;  /* 0x00000008aeae7c36 */ /* 0x002fe20008000000 */
[----:B------:R-:W-:Y:S01]  /*35790*/  LOP3.LUT R21, R21, 0xfff7ffff, RZ, 0xc0, !PT ;  /* 0xfff7ffff15157812 */ /* 0x000fe200078ec0ff */
[----:B------:R-:W-:Y:S01]  /*357a0*/  VIADD R28, R23, 0x7a ;  /* 0x0000007a171c7836 */ /* 0x000fe20000000000 */
[----:B------:R-:W-:-:S02]  /*357b0*/  ULDC UR8, c[0x0][0x228] ;  /* 0x00008a0000087ab9 */ /* 0x000fc40000000800 */
[----:B------:R1:W-:Y:S02]  /*357c0*/  STL [R1+0x1234], R174 ;  /* 0x001234ae01007387 */ /* 0x0003e40000100800 */
[----:B-1----:R-:W-:-:S04]  /*357d0*/  VIADD R174, R174, UR11 ;  /* 0x0000000baeae7c36 */ /* 0x002fc80008000000 */
[----:B------:R-:W-:Y:S01]  /*357e0*/  @P1 LOP3.LUT R21, R21, 0x80000, RZ, 0xfc, !PT ;  /* 0x0008000015151812 */ /* 0x000fe200078efcff */
[----:B------:R-:W-:Y:S01]  /*357f0*/  VIADD R30, R23, 0x78 ;  /* 0x00000078171e7836 */ /* 0x000fe20000000000 */
[----:B------:R-:W-:Y:S01]  /*35800*/  ULDC UR11, c[0x0][0x228] ;  /* 0x00008a00000b7ab9 */ /* 0x000fe20000000800 */
[----:B------:R1:W-:Y:S01]  /*35810*/  STL [R1+0x1238], R174 ;  /* 0x001238ae01007387 */ /* 0x0003e20000100800 */
[----:B------:R-:W-:Y:S01]  /*35820*/  ISETP.LT.AND P1, PT, R154, UR28, !P0 ;  /* 0x0000001c9a007c0c */ /* 0x000fe2000c721270 */
[----:B-1----:R-:W-:Y:S01]  /*35830*/  VIADD R174, R174, UR29 ;  /* 0x0000001daeae7c36 */ /* 0x002fe20008000000 */
[----:B------:R-:W-:-:S04]  /*35840*/  ULDC UR29, c[0x0][0x248] ;  /* 0x00009200001d7ab9 */ /* 0x000fc80000000800 */
[----:B------:R1:W-:Y:S01]  /*35850*/  STL [R1+0x123c], R174 ;  /* 0x00123cae01007387 */ /* 0x0003e20000100800 */
[----:B------:R-:W-:Y:S01]  /*35860*/  ISETP.LT.AND P0, PT, R152, UR26, !P0 ;  /* 0x0000001a98007c0c */ /* 0x000fe2000c701270 */
[----:B------:R-:W-:Y:S01]  /*35870*/  ULDC UR26, c[0x0][0x248] ;  /* 0x00009200001a7ab9 */ /* 0x000fe20000000800 */
[----:B-1----:R-:W-:Y:S01]  /*35880*/  VIADD R174, R174, UR29 ;  /* 0x0000001daeae7c36 */ /* 0x002fe20008000000 */
[----:B------:R-:W-:Y:S01]  /*35890*/  LOP3.LUT R21, R21, 0xfffbffff, RZ, 0xc0, !PT ;  /* 0xfffbffff15157812 */ /* 0x000fe200078ec0ff */
[----:B------:R-:W-:-:S03]  /*358a0*/  ULDC UR29, c[0x0][0x248] ;  /* 0x00009200001d7ab9 */ /* 0x000fc60000000800 */
[----:B------:R1:W-:Y:S01]  /*358b0*/  STL [R1+0x1240], R174 ;  /* 0x001240ae01007387 */ /* 0x0003e20000100800 */
[----:B------:R-:W-:Y:S01]  /*358c0*/  @P1 LOP3.LUT R21, R21, 0x40000, RZ, 0xfc, !PT ;  /* 0x0004000015151812 */ /* 0x000fe200078efcff */
[----:B-1----:R-:W-:-:S03]  /*358d0*/  VIADD R174, R174, UR30 ;  /* 0x0000001eaeae7c36 */ /* 0x002fc60008000000 */
[----:B------:R-:W-:Y:S01]  /*358e0*/  LOP3.LUT R21, R21, 0xfffdffff, RZ, 0xc0, !PT ;  /* 0xfffdffff15157812 */ /* 0x000fe200078ec0ff */
[----:B------:R-:W-:Y:S01]  /*358f0*/  ULDC.64 UR30, c[0x0][0x228] ;  /* 0x00008a00001e7ab9 */ /* 0x000fe20000000a00 */
[----:B------:R1:W-:Y:S02]  /*35900*/  STL [R1+0x1244], R174 ;  /* 0x001244ae01007387 */ /* 0x0003e40000100800 */
[----:B------:R-:W-:Y:S01]  /*35910*/  @P0 LOP3.LUT R21, R21, 0x20000, RZ, 0xfc, !PT ;  /* 0x0002000015150812 */ /* 0x000fe200078efcff */
[----:B-1----:R-:W-:Y:S01]  /*35920*/  VIADD R174, R174, UR29 ;  /* 0x0000001daeae7c36 */ /* 0x002fe20008000000 */
[----:B------:R-:W-:-:S04]  /*35930*/  ULDC UR29, c[0x0][0x248] ;  /* 0x00009200001d7ab9 */ /* 0x000fc80000000800 */
[----:B------:R1:W-:Y:S02]  /*35940*/  STL [R1+0x124c], R174 ;  /* 0x00124cae01007387 */ /* 0x0003e40000100800 */
[----:B-1----:R-:W-:Y:S01]  /*35950*/  VIADD R174, R174, UR29 ;  /* 0x0000001daeae7c36 */ /* 0x002fe20008000000 */
[----:B------:R-:W-:Y:S02]  /*35960*/  ULDC.64 UR28, c[0x0][0x228] ;  /* 0x00008a00001c7ab9 */ /* 0x000fe40000000a00 */
[----:B------:R-:W-:Y:S01]  /*35970*/  ISETP.GE.AND P0, PT, R22, UR29, PT ;  /* 0x0000001d16007c0c */ /* 0x000fe2000bf06270 */
[----:B------:R-:W-:Y:S01]  /*35980*/  VIADD R32, R23, 0x76 ;  /* 0x0000007617207836 */ /* 0x000fe20000000000 */
[----:B------:R-:W-:Y:S01]  /*35990*/  LOP3.LUT R21, R21, 0xfffeffff, RZ, 0xc0, !PT ;  /* 0xfffeffff15157812 */ /* 0x000fe200078ec0ff */
[----:B------:R1:W-:Y:S01]  /*359a0*/  STL [R1+0x1250], R174 ;  /* 0x001250ae01007387 */ /* 0x0003e20000100800 */
[----:B------:R-:W-:Y:S01]  /*359b0*/  ISETP.LT.AND P3, PT, R155, UR33, !P0 ;  /* 0x000000219b007c0c */ /* 0x000fe2000c761270 */
[C---:B------:R-:W-:Y:S01]  /*359c0*/  VIADD R33, R23.reuse, 0x75 ;  /* 0x0000007517217836 */ /* 0x040fe20000000000 */
[----:B------:R-:W-:Y:S01]  /*359d0*/  ISETP.LT.AND P2, PT, R156, UR32, !P0 ;  /* 0x000000209c007c0c */ /* 0x000fe2000c741270 */
[----:B------:R-:W-:Y:S01]  /*359e0*/  ULDC.64 UR32, c[0x0][0x228] ;  /* 0x00008a0000207ab9 */ /* 0x000fe20000000a00 */
[----:B------:R-:W-:Y:S01]  /*359f0*/  ISETP.LT.AND P1, PT, R154, UR61, !P0 ;  /* 0x0000003d9a007c0c */ /* 0x000fe2000c721270 */
[----:B------:R-:W-:Y:S01]  /*35a00*/  VIADD R34, R23, 0x74 ;  /* 0x0000007417227836 */ /* 0x000fe20000000000 */
[----:B------:R-:W-:Y:S01]  /*35a10*/  LOP3.LUT R19, R19, 0x7fffffff, RZ, 0xc0, !PT ;  /* 0x7fffffff13137812 */ /* 0x000fe200078ec0ff */
[----:B------:R-:W-:Y:S01]  /*35a20*/  VIADD R35, R23, 0x73 ;  /* 0x0000007317237836 */ /* 0x000fe20000000000 */
[----:B------:R-:W-:-:S05]  /*35a30*/  ULDC UR29, c[0x0][0x228] ;  /* 0x00008a00001d7ab9 */ /* 0x000fca0000000800 */
[----:B------:R-:W-:Y:S01]  /*35a40*/  @P3 LOP3.LUT R21, R21, 0x10000, RZ, 0xfc, !PT ;  /* 0x0001000015153812 */ /* 0x000fe200078efcff */
[----:B-1----:R-:W-:Y:S01]  /*35a50*/  VIADD R174, R174, UR24 ;  /* 0x00000018aeae7c36 */ /* 0x002fe20008000000 */
[----:B------:R-:W-:Y:S01]  /*35a60*/  ISETP.LT.AND P0, PT, R152, UR30, !P0 ;  /* 0x0000001e98007c0c */ /* 0x000fe2000c701270 */
[----:B------:R-:W-:Y:S01]  /*35a70*/  ULDC UR24, c[0x0][0x248] ;  /* 0x0000920000187ab9 */ /* 0x000fe20000000800 */
[----:B------:R-:W-:Y:S01]  /*35a80*/  LOP3.LUT R21, R21, 0xffff7fff, RZ, 0xc0, !PT ;  /* 0xffff7fff15157812 */ /* 0x000fe200078ec0ff */
[C---:B------:R-:W-:Y:S01]  /*35a90*/  VIADD R36, R23.reuse, 0x72 ;  /* 0x0000007217247836 */ /* 0x040fe20000000000 */
[----:B------:R1:W-:Y:S01]  /*35aa0*/  STL [R1+0x1254], R174 ;  /* 0x001254ae01007387 */ /* 0x0003e20000100800 */
[----:B------:R-:W-:Y:S01]  /*35ab0*/  VIADD R37, R23, 0x71 ;  /* 0x0000007117257836 */ /* 0x000fe20000000000 */
[----:B------:R-:W-:Y:S01]  /*35ac0*/  @P2 LOP3.LUT R21, R21, 0x8000, RZ, 0xfc, !PT ;  /* 0x0000800015152812 */ /* 0x000fe200078efcff */
[----:B------:R-:W-:Y:S01]  /*35ad0*/  ULDC UR30, c[0x0][0x228] ;  /* 0x00008a00001e7ab9 */ /* 0x000fe20000000800 */
[C---:B------:R-:W-:Y:S01]  /*35ae0*/  VIADD R38, R23.reuse, 0x70 ;  /* 0x0000007017267836 */ /* 0x040fe20000000000 */
[----:B------:R-:W-:Y:S01]  /*35af0*/  LOP3.LUT R18, R18, 0x7fffffff, RZ, 0xc0, !PT ;  /* 0x7fffffff12127812 */ /* 0x000fe200078ec0ff */
[----:B------:R-:W-:Y:S01]  /*35b00*/  VIADD R39, R23, 0x6f ;  /* 0x0000006f17277836 */ /* 0x000fe20000000000 */
[----:B------:R-:W-:Y:S01]  /*35b10*/  LOP3.LUT R21, R21, 0xffffbfff, RZ, 0xc0, !PT ;  /* 0xffffbfff15157812 */ /* 0x000fe200078ec0ff */
[----:B------:R-:W-:Y:S01]  /*35b20*/  VIADD R40, R23, 0x6e ;  /* 0x0000006e17287836 */ /* 0x000fe20000000000 */
[----:B------:R-:W-:-:S02]  /*35b30*/  ULDC UR61, c[0x0][0x22c] ;  /* 0x00008b00003d7ab9 */ /* 0x000fc40000000800 */
[----:B------:R-:W-:-:S04]  /*35b40*/  @P1 LOP3.LUT R21, R21, 0x4000, RZ, 0xfc, !PT ;  /* 0x0000400015151812 */ /* 0x000fc800078efcff */
[----:B------:R-:W-:-:S04]  /*35b50*/  LOP3.LUT R21, R21, 0xffffdfff, RZ, 0xc0, !PT ;  /* 0xffffdfff15157812 */ /* 0x000fc800078ec0ff */
[----:B------:R-:W-:Y:S02]  /*35b60*/  @P0 LOP3.LUT R21, R21, 0x2000, RZ, 0xfc, !PT ;  /* 0x0000200015150812 */ /* 0x000fe400078efcff */
[----:B------:R-:W-:Y:S01]  /*35b70*/  ISETP.GE.AND P0, PT, R24, UR41, PT ;  /* 0x0000002918007c0c */ /* 0x000fe2000bf06270 */
[----:B------:R-:W-:-:S03]  /*35b80*/  ULDC.64 UR40, c[0x0][0x228] ;  /* 0x00008a0000287ab9 */ /* 0x000fc60000000a00 */
[----:B------:R-:W-:Y:S01]  /*35b90*/  ISETP.LT.AND P3, PT, R155, UR58, !P0 ;  /* 0x0000003a9b007c0c */ /* 0x000fe2000c761270 */
[----:B-1----:R-:W-:Y:S01]  /*35ba0*/  VIADD R174, R174, UR24 ;  /* 0x00000018aeae7c36 */ /* 0x002fe20008000000 */
[----:B------:R-:W-:Y:S01]  /*35bb0*/  ISETP.LT.AND P2, PT, R156, UR59, !P0 ;  /* 0x0000003b9c007c0c */ /* 0x000fe2000c741270 */
[----:B------:R-:W-:Y:S01]  /*35bc0*/  ULDC UR24, c[0x0][0x248] ;  /* 0x0000920000187ab9 */ /* 0x000fe20000000800 */
[----:B------:R-:W-:Y:S01]  /*35bd0*/  LOP3.LUT R21, R21, 0xffffefff, RZ, 0xc0, !PT ;  /* 0xffffefff15157812 */ /* 0x000fe200078ec0ff */
[C---:B------:R-:W-:Y:S01]  /*35be0*/  VIADD R41, R23.reuse, 0x6d ;  /* 0x0000006d17297836 */ /* 0x040fe20000000000 */
[----:B------:R-:W-:Y:S01]  /*35bf0*/  ISETP.LT.AND P1, PT, R154, UR60, !P0 ;  /* 0x0000003c9a007c0c */ /* 0x000fe2000c721270 */
[----:B------:R1:W-:Y:S01]  /*35c00*/  STL [R1+0x1258], R174 ;  /* 0x001258ae01007387 */ /* 0x0003e20000100800 */
[C---:B------:R-:W-:Y:S01]  /*35c10*/  VIADD R42, R23.reuse, 0x6c ;  /* 0x0000006c172a7836 */ /* 0x040fe20000000000 */
[----:B------:R-:W-:Y:S01]  /*35c20*/  ULDC UR59, c[0x0][0x228] ;  /* 0x00008a00003b7ab9 */ /* 0x000fe20000000800 */
[----:B------:R-:W-:Y:S01]  /*35c30*/  VIADD R43, R23, 0x6b ;  /* 0x0000006b172b7836 */ /* 0x000fe20000000000 */
[----:B------:R-:W-:-:S02]  /*35c40*/  ULDC UR58, c[0x0][0x228] ;  /* 0x00008a00003a7ab9 */ /* 0x000fc40000000800 */
[----:B------:R-:W-:Y:S01]  /*35c50*/  @P3 LOP3.LUT R21, R21, 0x1000, RZ, 0xfc, !PT ;  /* 0x0000100015153812 */ /* 0x000fe200078efcff */
[----:B------:R-:W-:Y:S01]  /*35c60*/  VIADD R44, R23, 0x6a ;  /* 0x0000006a172c7836 */ /* 0x000fe20000000000 */
[----:B------:R-:W-:Y:S02]  /*35c70*/  ULDC UR60, c[0x0][0x22c] ;  /* 0x00008b00003c7ab9 */ /* 0x000fe40000000800 */
[----:B------:R-:W-:-:S04]  /*35c80*/  LOP3.LUT R21, R21, 0xfffff7ff, RZ, 0xc0, !PT ;  /* 0xfffff7ff15157812 */ /* 0x000fc800078ec0ff */
[----:B------:R-:W-:Y:S02]  /*35c90*/  @P2 LOP3.LUT R21, R21, 0x800, RZ, 0xfc, !PT ;  /* 0x0000080015152812 */ /* 0x000fe400078efcff */
[----:B------:R-:W-:Y:S01]  /*35ca0*/  ISETP.LT.AND P0, PT, R152, UR32, !P0 ;  /* 0x0000002098007c0c */ /* 0x000fe2000c701270 */
[----:B-1----:R-:W-:Y:S01]  /*35cb0*/  VIADD R174, R174, UR24 ;  /* 0x00000018aeae7c36 */ /* 0x002fe20008000000 */
[----:B------:R-:W-:Y:S01]  /*35cc0*/  LOP3.LUT R21, R21, 0xfffffbff, RZ, 0xc0, !PT ;  /* 0xfffffbff15157812 */ /* 0x000fe200078ec0ff */
[----:B------:R-:W-:Y:S01]  /*35cd0*/  ULDC UR24, c[0x0][0x248] ;  /* 0x0000920000187ab9 */ /* 0x000fe20000000800 */
[----:B------:R-:W-:Y:S02]  /*35ce0*/  ULDC UR32, c[0x0][0x228] ;  /* 0x00008a0000207ab9 */ /* 0x000fe40000000800 */
[----:B------:R-:W-:-:S04]  /*35cf0*/  @P1 LOP3.LUT R21, R21, 0x400, RZ, 0xfc, !PT ;  /* 0x0000040015151812 */ /* 0x000fc800078efcff */
[----:B------:R-:W-:-:S04]  /*35d00*/  LOP3.LUT R21, R21, 0xfffffdff, RZ, 0xc0, !PT ;  /* 0xfffffdff15157812 */ /* 0x000fc800078ec0ff */
[----:B------:R-:W-:Y:S02]  /*35d10*/  @P0 LOP3.LUT R21, R21, 0x200, RZ, 0xfc, !PT ;  /* 0x0000020015150812 */ /* 0x000fe400078efcff */
[----:B------:R-:W-:-:S04]  /*35d20*/  ISETP.GE.AND P0, PT, R25, UR25, PT ;  /* 0x0000001919007c0c */ /* 0x000fc8000bf06270 */
[----:B------:R-:W-:Y:S01]  /*35d30*/  ISETP.LT.AND P3, PT, R155, UR54, !P0 ;  /* 0x000000369b007c0c */ /* 0x000fe2000c761270 */
[----:B------:R1:W-:Y:S01]  /*35d40*/  STL [R1+0x125c], R174 ;  /* 0x00125cae01007387 */ /* 0x0003e20000100800 */
[----:B------:R-:W-:Y:S01]  /*35d50*/  ISETP.LT.AND P2, PT, R156, UR56, !P0 ;  /* 0x000000389c007c0c */ /* 0x000fe2000c741270 */
[----:B------:R-:W-:Y:S01]  /*35d60*/  ULDC UR54, c[0x0][0x228] ;  /* 0x00008a0000367ab9 */ /* 0x000fe20000000800 */
[----:B------:R-:W-:Y:S01]  /*35d70*/  LOP3.LUT R21, R21, 0xfffffeff, RZ, 0xc0, !PT ;  /* 0xfffffeff15157812 */ /* 0x000fe200078ec0ff */
[C---:B------:R-:W-:Y:S01]  /*35d80*/  VIADD R45, R23.reuse, 0x69 ;  /* 0x00000069172d7836 */ /* 0x040fe20000000000 */
[----:B------:R-:W-:Y:S01]  /*35d90*/  ISETP.LT.AND P1, PT, R154, UR55, !P0 ;  /* 0x000000379a007c0c */ /* 0x000fe2000c721270 */
[----:B------:R-:W-:Y:S01]  /*35da0*/  ULDC UR55, c[0x0][0x228] ;  /* 0x00008a0000377ab9 */ /* 0x000fe20000000800 */
[----:B------:R-:W-:Y:S01]  /*35db0*/  VIADD R46, R23, 0x68 ;  /* 0x00000068172e7836 */ /* 0x000fe20000000000 */
[----:B------:R-:W-:-:S04]  /*35dc0*/  ULDC UR56, c[0x0][0x228] ;  /* 0x00008a0000387ab9 */ /* 0x000fc80000000800 */
[----:B------:R-:W-:-:S04]  /*35dd0*/  @P3 LOP3.LUT R21, R21, 0x100, RZ, 0xfc, !PT ;  /* 0x0000010015153812 */ /* 0x000fc800078efcff */
        /* <DEDUP_REMOVED lines=16> */
[----:B------:R-:W-:Y:S01]  /*35ee0*/  ULDC UR47, c[0x0][0x228] ;  /* 0x00008a00002f7ab9 */ /* 0x000fe20000000800 */
[----:B------:R-:W-:Y:S01]  /*35ef0*/  ISETP.LT.AND P1, PT, R154, UR52, !P0 ;  /* 0x000000349a007c0c */ /* 0x000fe2000c721270 */
[----:B------:R-:W-:-:S06]  /*35f00*/  ULDC UR52, c[0x0][0x228] ;  /* 0x00008a0000347ab9 */ /* 0x000fcc0000000800 */
[----:B------:R-:W-:Y:S01]  /*35f10*/  @P3 LOP3.LUT R21, R21, 0x10, RZ, 0xfc, !PT ;  /* 0x0000001015153812 */ /* 0x000fe200078efcff */
[----:B-1----:R-:W-:Y:S01]  /*35f20*/  VIADD R174, R174, UR24 ;  /* 0x00000018aeae7c36 */ /* 0x002fe20008000000 */
[----:B------:R-:W-:Y:S02]  /*35f30*/  ULDC UR24, c[0x0][0x248] ;  /* 0x0000920000187ab9 */ /* 0x000fe40000000800 */
[----:B------:R-:W-:Y:S01]  /*35f40*/  LOP3.LUT R21, R21, 0xfffffff7, RZ, 0xc0, !PT ;  /* 0xfffffff715157812 */ /* 0x000fe200078ec0ff */
[----:B------:R-:W-:Y:S01]  /*35f50*/  VIADD R24, R174, UR24 ;  /* 0x00000018ae187c36 */ /* 0x000fe20008000000 */
[----:B------:R-:W-:Y:S02]  /*35f60*/  ULDC.64 UR24, c[0x0][0x228] ;  /* 0x00008a0000187ab9 */ /* 0x000fe40000000a00 */
[----:B------:R-:W-:Y:S02]  /*35f70*/  @P2 LOP3.LUT R21, R21, 0x8, RZ, 0xfc, !PT ;  /* 0x0000000815152812 */ /* 0x000fe400078efcff */
[----:B------:R-:W-:Y:S01]  /*35f80*/  ISETP.LT.AND P0, PT, R152, UR24, !P0 ;  /* 0x0000001898007c0c */ /* 0x000fe2000c701270 */
[----:B------:R-:W-:Y:S01]  /*35f90*/  STL [R1+0x1264], R174 ;  /* 0x001264ae01007387 */ /* 0x000fe20000100800 */
[----:B------:R-:W-:Y:S01]  /*35fa0*/  LOP3.LUT R21, R21, 0xfffffffb, RZ, 0xc0, !PT ;  /* 0xfffffffb15157812 */ /* 0x000fe200078ec0ff */
[----:B------:R-:W-:-:S03]  /*35fb0*/  ULDC UR24, c[0x0][0x248] ;  /* 0x0000920000187ab9 */ /* 0x000fc60000000800 */
[----:B------:R-:W-:-:S04]  /*35fc0*/  @P1 LOP3.LUT R21, R21, 0x4, RZ, 0xfc, !PT ;  /* 0x0000000415151812 */ /* 0x000fc800078efcff */
[----:B------:R-:W-:-:S04]  /*35fd0*/  LOP3.LUT R21, R21, 0xfffffffd, RZ, 0xc0, !PT ;  /* 0xfffffffd15157812 */ /* 0x000fc800078ec0ff */
[----:B------:R-:W-:Y:S02]  /*35fe0*/  @P0 LOP3.LUT R21, R21, 0x2, RZ, 0xfc, !PT ;  /* 0x0000000215150812 */ /* 0x000fe400078efcff */
[----:B------:R-:W-:Y:S01]  /*35ff0*/  ISETP.GE.AND P0, PT, R27, UR31, PT ;  /* 0x0000001f1b007c0c */ /* 0x000fe2000bf06270 */
[----:B------:R1:W-:Y:S01]  /*36000*/  STL [R1+0x1268], R24 ;  /* 0x0012681801007387 */ /* 0x0003e20000100800 */
[----:B------:R-:W-:Y:S01]  /*36010*/  LOP3.LUT R21, R21, 0xfffffffe, RZ, 0xc0, !PT ;  /* 0xfffffffe15157812 */ /* 0x000fe200078ec0ff */
[----:B------:R-:W-:Y:S01]  /*36020*/  ULDC UR31, c[0x0][0x228] ;  /* 0x00008a00001f7ab9 */ /* 0x000fe20000000800 */
[----:B------:R-:W-:Y:S01]  /*36030*/  ISETP.LT.AND P2, PT, R156, UR49, !P0 ;  /* 0x000000319c007c0c */ /* 0x000fe2000c741270 */
[----:B------:R-:W-:Y:S01]  /*36040*/  ULDC UR49, c[0x0][0x228] ;  /* 0x00008a0000317ab9 */ /* 0x000fe20000000800 */
[----:B------:R-:W-:Y:S01]  /*36050*/  ISETP.LT.AND P1, PT, R154, UR50, !P0 ;  /* 0x000000329a007c0c */ /* 0x000fe2000c721270 */
[----:B------:R-:W-:Y:S01]  /*36060*/  ULDC UR50, c[0x0][0x228] ;  /* 0x00008a0000327ab9 */ /* 0x000fe20000000800 */
[----:B------:R-:W-:Y:S01]  /*36070*/  ISETP.LT.AND P3, PT, R155, UR48, !P0 ;  /* 0x000000309b007c0c */ /* 0x000fe2000c761270 */
[----:B------:R-:W-:Y:S01]  /*36080*/  ULDC UR48, c[0x0][0x228] ;  /* 0x00008a0000307ab9 */ /* 0x000fe20000000800 */
[----:B------:R-:W-:Y:S01]  /*36090*/  ISETP.LT.AND P0, PT, R152, UR51, !P0 ;  /* 0x0000003398007c0c */ /* 0x000fe2000c701270 */
[----:B-1----:R-:W-:Y:S01]  /*360a0*/  VIADD R24, R24, UR24 ;  /* 0x0000001818187c36 */ /* 0x002fe20008000000 */
[----:B------:R-:W-:Y:S01]  /*360b0*/  ULDC UR24, c[0x0][0x228] ;  /* 0x00008a0000187ab9 */ /* 0x000fe20000000800 */
[----:B------:R-:W-:-:S04]  /*360c0*/  ULDC UR51, c[0x0][0x228] ;  /* 0x00008a0000337ab9 */ /* 0x000fc80000000800 */
[----:B------:R-:W-:-:S04]  /*360d0*/  @P2 LOP3.LUT R20, R20, 0x80000000, RZ, 0xfc, !PT ;  /* 0x8000000014142812 */ /* 0x000fc800078efcff */
[----:B------:R-:W-:-:S04]  /*360e0*/  LOP3.LUT R20, R20, 0xbfffffff, RZ, 0xc0, !PT ;  /* 0xbfffffff14147812 */ /* 0x000fc800078ec0ff */
[----:B------:R-:W-:-:S04]  /*360f0*/  @P1 LOP3.LUT R20, R20, 0x40000000, RZ, 0xfc, !PT ;  /* 0x4000000014141812 */ /* 0x000fc800078efcff */
[----:B------:R-:W-:Y:S01]  /*36100*/  LOP3.LUT R20, R20, 0xdfffffff, RZ, 0xc0, !PT ;  /* 0xdfffffff14147812 */ /* 0x000fe200078ec0ff */
[----:B------:R1:W-:Y:S03]  /*36110*/  STL [R1+0x126c], R24 ;  /* 0x00126c1801007387 */ /* 0x0003e60000100800 */
[----:B------:R-:W-:Y:S02]  /*36120*/  @P0 LOP3.LUT R20, R20, 0x20000000, RZ, 0xfc, !PT ;  /* 0x2000000014140812 */ /* 0x000fe400078efcff */
[----:B------:R-:W-:Y:S01]  /*36130*/  ISETP.GE.AND P0, PT, R28, UR33, PT ;  /* 0x000000211c007c0c */ /* 0x000fe2000bf06270 */
[----:B------:R-:W-:Y:S01]  /*36140*/  ULDC UR33, c[0x0][0x228] ;  /* 0x00008a0000217ab9 */ /* 0x000fe20000000800 */
[----:B------:R-:W-:Y:S01]  /*36150*/  @P3 LOP3.LUT R21, R21, 0x1, RZ, 0xfc, !PT ;  /* 0x0000000115153812 */ /* 0x000fe200078efcff */
[----:B-1----:R-:W-:Y:S01]  /*36160*/  VIADD R24, R24, UR26 ;  /* 0x0000001a18187c36 */ /* 0x002fe20008000000 */
[----:B------:R-:W-:-:S02]  /*36170*/  ULDC.64 UR26, c[0x0][0x228] ;  /* 0x00008a00001a7ab9 */ /* 0x000fc40000000a00 */
[----:B------:R-:W-:Y:S01]  /*36180*/  ISETP.LT.AND P3, PT, R155, UR26, !P0 ;  /* 0x0000001a9b007c0c */ /* 0x000fe2000c761270 */
[----:B------:R-:W-:Y:S01]  /*36190*/  ULDC UR26, c[0x0][0x22c] ;  /* 0x00008b00001a7ab9 */ /* 0x000fe20000000800 */
[----:B------:R-:W-:Y:S01]  /*361a0*/  ISETP.LT.AND P2, PT, R156, UR15, !P0 ;  /* 0x0000000f9c007c0c */ /* 0x000fe2000c741270 */
[----:B------:R-:W-:Y:S01]  /*361b0*/  ULDC UR15, c[0x0][0x248] ;  /* 0x00009200000f7ab9 */ /* 0x000fe20000000800 */
[----:B------:R-:W-:Y:S02]  /*361c0*/  LOP3.LUT R20, R20, 0xefffffff, RZ, 0xc0, !PT ;  /* 0xefffffff14147812 */ /* 0x000fe400078ec0ff */
[----:B------:R-:W-:Y:S01]  /*361d0*/  ISETP.LT.AND P1, PT, R154, UR20, !P0 ;  /* 0x000000149a007c0c */ /* 0x000fe2000c721270 */
[----:B------:R1:W-:Y:S06]  /*361e0*/  STL [R1+0x1270], R24 ;  /* 0x0012701801007387 */ /* 0x0003ec0000100800 */
[----:B------:R-:W-:Y:S01]  /*361f0*/  @P3 LOP3.LUT R20, R20, 0x10000000, RZ, 0xfc, !PT ;  /* 0x1000000014143812 */ /* 0x000fe200078efcff */
[----:B------:R-:W-:-:S03]  /*36200*/  ULDC UR20, c[0x0][0x228] ;  /* 0x00008a0000147ab9 */ /* 0x000fc60000000800 */
        /* <DEDUP_REMOVED lines=19> */
[----:B------:R-:W-:-:S08]  /*36340*/  ULDC UR18, c[0x0][0x228] ;  /* 0x00008a0000127ab9 */ /* 0x000fd00000000800 */
        /* <DEDUP_REMOVED lines=14> */
[----:B------:R-:W-:Y:S01]  /*36430*/  VIADD R47, R23, 0x67 ;  /* 0x00000067172f7836 */ /* 0x000fe20000000000 */
[----:B------:R-:W-:Y:S01]  /*36440*/  ISETP.LT.AND P3, PT, R155, UR12, !P0 ;  /* 0x0000000c9b007c0c */ /* 0x000fe2000c761270 */
[----:B------:R-:W-:Y:S01]  /*36450*/  ULDC UR12, c[0x0][0x248] ;  /* 0x00009200000c7ab9 */ /* 0x000fe20000000800 */
[----:B------:R-:W-:Y:S01]  /*36460*/  ISETP.LT.AND P2, PT, R156, UR13, !P0 ;  /* 0x0000000d9c007c0c */ /* 0x000fe2000c741270 */
[----:B------:R-:W-:Y:S01]  /*36470*/  ULDC UR13, c[0x0][0x228] ;  /* 0x00008a00000d7ab9 */ /* 0x000fe20000000800 */
[----:B------:R-:W-:Y:S01]  /*36480*/  ISETP.LT.AND P1, PT, R154, UR14, !P0 ;  /* 0x0000000e9a007c0c */ /* 0x000fe2000c721270 */
[----:B------:R-:W-:Y:S01]  /*36490*/  ULDC UR14, c[0x0][0x228] ;  /* 0x00008a00000e7ab9 */ /* 0x000fe20000000800 */
[----:B------:R-:W-:-:S07]  /*364a0*/  ULDC UR25, c[0x0][0x228] ;  /* 0x00008a0000197ab9 */ /* 0x000fce0000000800 */
        /* <DEDUP_REMOVED lines=33> */
[----:B------:R-:W-:-:S03]  /*366c0*/  ULDC UR4, c[0x0][0x248] ;  /* 0x0000920000047ab9 */ /* 0x000fc60000000800 */
[----:B------:R-:W-:Y:S01]  /*366d0*/  ISETP.LT.AND P3, PT, R155, UR19, !P0 ;  /* 0x000000139b007c0c */ /* 0x000fe2000c761270 */
[----:B------:R1:W-:Y:S01]  /*366e0*/  STL [R1+0x1280], R24 ;  /* 0x0012801801007387 */ /* 0x0003e20000100800 */
[----:B------:R-:W-:Y:S01]  /*366f0*/  ISETP.LT.AND P2, PT, R156, UR5, !P0 ;  /* 0x000000059c007c0c */ /* 0x000fe2000c741270 */
[----:B------:R-:W-:Y:S01]  /*36700*/  ULDC UR19, c[0x0][0x228] ;  /* 0x00008a0000137ab9 */ /* 0x000fe20000000800 */
[----:B------:R-:W-:Y:S02]  /*36710*/  LOP3.LUT R20, R20, 0xffffefff, RZ, 0xc0, !PT ;  /* 0xffffefff14147812 */ /* 0x000fe400078ec0ff */
[----:B------:R-:W-:Y:S01]  /*36720*/  ISETP.LT.AND P1, PT, R154, UR43, !P0 ;  /* 0x0000002b9a007c0c */ /* 0x000fe2000c721270 */
[----:B------:R-:W-:-:S06]  /*36730*/  ULDC UR43, c[0x0][0x228] ;  /* 0x00008a00002b7ab9 */ /* 0x000fcc0000000800 */
        /* <DEDUP_REMOVED lines=16> */
[C---:B------:R-:W-:Y:S01]  /*36840*/  VIADD R48, R23.reuse, 0x66 ;  /* 0x0000006617307836 */ /* 0x040fe20000000000 */
[----:B------:R-:W-:Y:S01]  /*36850*/  ISETP.LT.AND P2, PT, R156, UR22, !P0 ;  /* 0x000000169c007c0c */ /* 0x000fe2000c741270 */
[----:B------:R-:W-:Y:S01]  /*36860*/  ULDC UR22, c[0x0][0x228] ;  /* 0x00008a0000167ab9 */ /* 0x000fe20000000800 */
[----:B------:R-:W-:Y:S01]  /*36870*/  ISETP.LT.AND P1, PT, R154, UR37, !P0 ;  /* 0x000000259a007c0c */ /* 0x000fe2000c721270 */
[----:B------:R-:W-:Y:S01]  /*36880*/  ULDC UR37, c[0x0][0x228] ;  /* 0x00008a0000257ab9 */ /* 0x000fe20000000800 */
[----:B------:R-:W-:Y:S01]  /*36890*/  VIADD R49, R23, 0x65 ;  /* 0x0000006517317836 */ /* 0x000fe20000000000 */
[----:B------:R-:W-:Y:S01]  /*368a0*/  LOP3.LUT R17, R17, 0x7fffffff, RZ, 0xc0, !PT ;  /* 0x7fffffff11117812 */ /* 0x000fe200078ec0ff */
[----:B-1----:R-:W-:Y:S01]  /*368b0*/  VIADD R24, R24, UR4 ;  /* 0x0000000418187c36 */ /* 0x002fe20008000000 */
[----:B------:R-:W-:-:S04]  /*368c0*/  ULDC UR45, c[0x0][0x228] ;  /* 0x00008a00002d7ab9 */ /* 0x000fc80000000800 */
[----:B------:R-:W-:Y:S01]  /*368d0*/  @P3 LOP3.LUT R20, R20, 0x100, RZ, 0xfc, !PT ;  /* 0x0000010014143812 */ /* 0x000fe200078efcff */
[----:B------:R-:W-:-:S03]  /*368e0*/  ULDC.64 UR4, c[0x0][0x228] ;  /* 0x00008a0000047ab9 */ /* 0x000fc60000000a00 */
[----:B------:R-:W-:-:S04]  /*368f0*/  LOP3.LUT R20, R20, 0xffffff7f, RZ, 0xc0, !PT ;  /* 0xffffff7f14147812 */ /* 0x000fc800078ec0ff */
[----:B------:R-:W-:Y:S02]  /*36900*/  @P2 LOP3.LUT R20, R20, 0x80, RZ, 0xfc, !PT ;  /* 0x0000008014142812 */ /* 0x000fe400078efcff */
[----:B------:R-:W-:Y:S01]  /*36910*/  ISETP.LT.AND P0, PT, R152, UR39, !P0 ;  /* 0x0000002798007c0c */ /* 0x000fe2000c701270 */
[----:B------:R1:W-:Y:S01]  /*36920*/  STL [R1+0x1288], R24 ;  /* 0x0012881801007387 */ /* 0x0003e20000100800 */
[----:B------:R-:W-:Y:S01]  /*36930*/  LOP3.LUT R20, R20, 0xffffffbf, RZ, 0xc0, !PT ;  /* 0xffffffbf14147812 */ /* 0x000fe200078ec0ff */
[----:B------:R-:W-:-:S03]  /*36940*/  ULDC UR39, c[0x0][0x228] ;  /* 0x00008a0000277ab9 */ /* 0x000fc60000000800 */
[----:B------:R-:W-:-:S04]  /*36950*/  @P1 LOP3.LUT R20, R20, 0x40, RZ, 0xfc, !PT ;  /* 0x0000004014141812 */ /* 0x000fc800078efcff */
[----:B------:R-:W-:-:S04]  /*36960*/  LOP3.LUT R20, R20, 0xffffffdf, RZ, 0xc0, !PT ;  /* 0xffffffdf14147812 */ /* 0x000fc800078ec0ff */
[----:B------:R-:W-:Y:S02]  /*36970*/  @P0 LOP3.LUT R20, R20, 0x20, RZ, 0xfc, !PT ;  /* 0x0000002014140812 */ /* 0x000fe400078efcff */
[----:B------:R-:W-:-:S04]  /*36980*/  ISETP.GE.AND P0, PT, R34, UR5, PT ;  /* 0x0000000522007c0c */ /* 0x000fc8000bf06270 */
[----:B------:R-:W-:Y:S01]  /*36990*/  ISETP.LT.AND P3, PT, R155, UR4, !P0 ;  /* 0x000000049b007c0c */ /* 0x000fe2000c761270 */
[----:B------:R-:W-:Y:S01]  /*369a0*/  ULDC UR4, c[0x0][0x248] ;  /* 0x0000920000047ab9 */ /* 0x000fe20000000800 */
[----:B------:R-:W-:Y:S02]  /*369b0*/  ISETP.LT.AND P2, PT, R156, UR57, !P0 ;  /* 0x000000399c007c0c */ /* 0x000fe4000c741270 */
[----:B------:R-:W-:Y:S02]  /*369c0*/  LOP3.LUT R20, R20, 0xffffffef, RZ, 0xc0, !PT ;  /* 0xffffffef14147812 */ /* 0x000fe400078ec0ff */
[----:B------:R-:W-:Y:S01]  /*369d0*/  ISETP.LT.AND P1, PT, R154, UR8, !P0 ;  /* 0x000000089a007c0c */ /* 0x000fe2000c721270 */
[----:B-1----:R-:W-:Y:S01]  /*369e0*/  VIADD R24, R24, UR4 ;  /* 0x0000000418187c36 */ /* 0x002fe20008000000 */
[----:B------:R-:W-:Y:S01]  /*369f0*/  LOP3.LUT R16, R16, 0x7fffffff, RZ, 0xc0, !PT ;  /* 0x7fffffff10107812 */ /* 0x000fe200078ec0ff */
[----:B------:R-:W-:Y:S01]  /*36a00*/  ULDC.64 UR4, c[0x0][0x228] ;  /* 0x00008a0000047ab9 */ /* 0x000fe20000000a00 */
[----:B------:R-:W-:Y:S01]  /*36a10*/  VIADD R50, R23, 0x64 ;  /* 0x0000006417327836 */ /* 0x000fe20000000000 */
[----:B------:R-:W-:-:S02]  /*36a20*/  ULDC UR57, c[0x0][0x228] ;  /* 0x00008a0000397ab9 */ /* 0x000fc40000000800 */
[----:B------:R-:W-:Y:S01]  /*36a30*/  @P3 LOP3.LUT R20, R20, 0x10, RZ, 0xfc, !PT ;  /* 0x0000001014143812 */ /* 0x000fe200078efcff */
[----:B------:R-:W-:-:S03]  /*36a40*/  ULDC UR8, c[0x0][0x228] ;  /* 0x00008a0000087ab9 */ /* 0x000fc60000000800 */
        /* <DEDUP_REMOVED lines=12> */
[----:B------:R-:W-:Y:S01]  /*36b10*/  ISETP.LT.AND P1, PT, R154, UR46, !P0 ;  /* 0x0000002e9a007c0c */ /* 0x000fe2000c721270 */
[----:B------:R-:W-:Y:S01]  /*36b20*/  ULDC UR46, c[0x0][0x22c] ;  /* 0x00008b00002e7ab9 */ /* 0x000fe20000000800 */
[----:B------:R-:W-:Y:S01]  /*36b30*/  ISETP.LT.AND P3, PT, R155, UR4, !P0 ;  /* 0x000000049b007c0c */ /* 0x000fe2000c761270 */
[----:B------:R-:W-:Y:S01]  /*36b40*/  ULDC UR4, c[0x0][0x248] ;  /* 0x0000920000047ab9 */ /* 0x000fe20000000800 */
[----:B------:R-:W-:-:S07]  /*36b50*/  ISETP.LT.AND P0, PT, R152, UR41, !P0 ;  /* 0x0000002998007c0c */ /* 0x000fce000c701270 */
[----:B------:R-:W-:Y:S02]  /*36b60*/  @P2 LOP3.LUT R19, R19, 0x80000000, RZ, 0xfc, !PT ;  /* 0x8000000013132812 */ /* 0x000fe400078efcff */
[----:B------:R-:W-:Y:S01]  /*36b70*/  LOP3.LUT R20, R20, 0xfffffffe, RZ, 0xc0, !PT ;  /* 0xfffffffe14147812 */ /* 0x000fe200078ec0ff */
        /* <DEDUP_REMOVED lines=8> */
[----:B------:R-:W-:Y:S01]  /*36c00*/  ULDC UR46, c[0x0][0x228] ;  /* 0x00008a00002e7ab9 */ /* 0x000fe20000000800 */
[----:B------:R-:W-:Y:S02]  /*36c10*/  @P3 LOP3.LUT R20, R20, 0x1, RZ, 0xfc, !PT ;  /* 0x0000000114143812 */ /* 0x000fe400078efcff */
[----:B------:R-:W-:Y:S01]  /*36c20*/  ISETP.LT.AND P3, PT, R155, UR42, !P0 ;  /* 0x0000002a9b007c0c */ /* 0x000fe2000c761270 */
[----:B------:R1:W-:Y:S01]  /*36c30*/  STL [R1+0x1290], R24 ;  /* 0x0012901801007387 */ /* 0x0003e20000100800 */
[----:B------:R-:W-:Y:S01]  /*36c40*/  ISETP.LT.AND P2, PT, R156, UR44, !P0 ;  /* 0x0000002c9c007c0c */ /* 0x000fe2000c741270 */
[----:B------:R-:W-:Y:S01]  /*36c50*/  VIADD R51, R23, 0x63 ;  /* 0x0000006317337836 */ /* 0x000fe20000000000 */
[----:B------:R-:W-:Y:S01]  /*36c60*/  LOP3.LUT R19, R19, 0xefffffff, RZ, 0xc0, !PT ;  /* 0xefffffff13137812 */ /* 0x000fe200078ec0ff */
[C---:B------:R-:W-:Y:S01]  /*36c70*/  VIADD R52, R23.reuse, 0x62 ;  /* 0x0000006217347836 */ /* 0x040fe20000000000 */
[----:B------:R-:W-:Y:S01]  /*36c80*/  ISETP.LT.AND P1, PT, R154, UR43, !P0 ;  /* 0x0000002b9a007c0c */ /* 0x000fe2000c721270 */
[----:B------:R-:W-:Y:S01]  /*36c90*/  ULDC UR42, c[0x0][0x228] ;  /* 0x00008a00002a7ab9 */ /* 0x000fe20000000800 */
[----:B------:R-:W-:Y:S01]  /*36ca0*/  VIADD R53, R23, 0x61 ;  /* 0x0000006117357836 */ /* 0x000fe20000000000 */
[----:B------:R-:W-:-:S04]  /*36cb0*/  ULDC UR44, c[0x0][0x228] ;  /* 0x00008a00002c7ab9 */ /* 0x000fc80000000800 */
[----:B------:R-:W-:Y:S01]  /*36cc0*/  @P3 LOP3.LUT R19, R19, 0x10000000, RZ, 0xfc, !PT ;  /* 0x1000000013133812 */ /* 0x000fe200078efcff */
[----:B-1----:R-:W-:Y:S01]  /*36cd0*/  VIADD R24, R24, UR4 ;  /* 0x0000000418187c36 */ /* 0x002fe20008000000 */
[----:B------:R-:W-:Y:S01]  /*36ce0*/  ISETP.LT.AND P0, PT, R152, UR46, !P0 ;  /* 0x0000002e98007c0c */ /* 0x000fe2000c701270 */
[----:B------:R-:W-:Y:S01]  /*36cf0*/  ULDC UR46, c[0x0][0x22c] ;  /* 0x00008b00002e7ab9 */ /* 0x000fe20000000800 */
[----:B------:R-:W-:Y:S01]  /*36d00*/  LOP3.LUT R19, R19, 0xf7ffffff, RZ, 0xc0, !PT ;  /* 0xf7ffffff13137812 */ /* 0x000fe200078ec0ff */
[----:B------:R-:W-:Y:S01]  /*36d10*/  ULDC UR4, c[0x0][0x248] ;  /* 0x0000920000047ab9 */ /* 0x000fe20000000800 */
[----:B------:R-:W-:Y:S01]  /*36d20*/  VIADD R54, R23, 0x60 ;  /* 0x0000006017367836 */ /* 0x000fe20000000000 */
[----:B------:R-:W-:Y:S01]  /*36d30*/  ULDC UR43, c[0x0][0x228] ;  /* 0x00008a00002b7ab9 */ /* 0x000fe20000000800 */
[----:B------:R-:W-:-:S04]  /*36d40*/  @P2 LOP3.LUT R19, R19, 0x8000000, RZ, 0xfc, !PT ;  /* 0x0800000013132812 */ /* 0x000fc800078efcff */
[----:B------:R-:W-:-:S04]  /*36d50*/  LOP3.LUT R19, R19, 0xfbffffff, RZ, 0xc0, !PT ;  /* 0xfbffffff13137812 */ /* 0x000fc800078ec0ff */
        /* <DEDUP_REMOVED lines=19> */
[----:B------:R-:W-:Y:S01]  /*36e90*/  ULDC.64 UR4, c[0x0][0x228] ;  /* 0x00008a0000047ab9 */ /* 0x000fe20000000a00 */
[----:B------:R-:W-:Y:S02]  /*36ea0*/  ULDC UR40, c[0x0][0x228] ;  /* 0x00008a0000287ab9 */ /* 0x000fe40000000800 */
[----:B------:R-:W-:-:S04]  /*36eb0*/  @P1 LOP3.LUT R19, R19, 0x400000, RZ, 0xfc, !PT ;  /* 0x0040000013131812 */ /* 0x000fc800078efcff */
[----:B------:R-:W-:-:S04]  /*36ec0*/  LOP3.LUT R19, R19, 0xffdfffff, RZ, 0xc0, !PT ;  /* 0xffdfffff13137812 */ /* 0x000fc800078ec0ff */
[----:B------:R-:W-:Y:S02]  /*36ed0*/  @P0 LOP3.LUT R19, R19, 0x200000, RZ, 0xfc, !PT ;  /* 0x0020000013130812 */ /* 0x000fe400078efcff */
[----:B------:R-:W-:-:S04]  /*36ee0*/  ISETP.GE.AND P0, PT, R38, UR5, PT ;  /* 0x0000000526007c0c */ /* 0x000fc8000bf06270 */
[----:B------:R-:W-:Y:S01]  /*36ef0*/  ISETP.LT.AND P3, PT, R155, UR4, !P0 ;  /* 0x000000049b007c0c */ /* 0x000fe2000c761270 */
[----:B------:R-:W-:Y:S01]  /*36f00*/  ULDC UR4, c[0x0][0x248] ;  /* 0x0000920000047ab9 */ /* 0x000fe20000000800 */
[----:B------:R-:W-:Y:S01]  /*36f10*/  ISETP.LT.AND P2, PT, R156, UR55, !P0 ;  /* 0x000000379c007c0c */ /* 0x000fe2000c741270 */
[----:B------:R1:W-:Y:S01]  /*36f20*/  STL [R1+0x1298], R24 ;  /* 0x0012981801007387 */ /* 0x0003e20000100800 */
[----:B------:R-:W-:Y:S01]  /*36f30*/  LOP3.LUT R19, R19, 0xffefffff, RZ, 0xc0, !PT ;  /* 0xffefffff13137812 */ /* 0x000fe200078ec0ff */
[C---:B------:R-:W-:Y:S01]  /*36f40*/  VIADD R55, R23.reuse, 0x5f ;  /* 0x0000005f17377836 */ /* 0x040fe20000000000 */
[----:B------:R-:W-:Y:S01]  /*36f50*/  ISETP.LT.AND P1, PT, R154, UR54, !P0 ;  /* 0x000000369a007c0c */ /* 0x000fe2000c721270 */
[----:B------:R-:W-:Y:S01]  /*36f60*/  VIADD R56, R23, 0x5e ;  /* 0x0000005e17387836 */ /* 0x000fe20000000000 */
[----:B------:R-:W-:-:S05]  /*36f70*/  ULDC UR55, c[0x0][0x228] ;  /* 0x00008a0000377ab9 */ /* 0x000fca0000000800 */
[----:B------:R-:W-:Y:S01]  /*36f80*/  @P3 LOP3.LUT R19, R19, 0x100000, RZ, 0xfc, !PT ;  /* 0x0010000013133812 */ /* 0x000fe200078efcff */
[----:B-1----:R-:W-:Y:S01]  /*36f90*/  VIADD R24, R24, UR4 ;  /* 0x0000000418187c36 */ /* 0x002fe20008000000 */
[----:B------:R-:W-:Y:S01]  /*36fa0*/  ISETP.LT.AND P0, PT, R152, UR53, !P0 ;  /* 0x0000003598007c0c */ /* 0x000fe2000c701270 */
[----:B------:R-:W-:Y:S01]  /*36fb0*/  ULDC.64 UR4, c[0x0][0x228] ;  /* 0x00008a0000047ab9 */ /* 0x000fe20000000a00 */
[----:B------:R-:W-:Y:S01]  /*36fc0*/  LOP3.LUT R19, R19, 0xfff7ffff, RZ, 0xc0, !PT ;  /* 0xfff7ffff13137812 */ /* 0x000fe200078ec0ff */
[C---:B------:R-:W-:Y:S01]  /*36fd0*/  VIADD R57, R23.reuse, 0x5d ;  /* 0x0000005d17397836 */ /* 0x040fe20000000000 */
[----:B------:R1:W-:Y:S01]  /*36fe0*/  STL [R1+0x129c], R24 ;  /* 0x00129c1801007387 */ /* 0x0003e20000100800 */
[----:B------:R-:W-:Y:S01]  /*36ff0*/  VIADD R58, R23, 0x5c ;  /* 0x0000005c173a7836 */ /* 0x000fe20000000000 */
[----:B------:R-:W-:Y:S01]  /*37000*/  @P2 LOP3.LUT R19, R19, 0x80000, RZ, 0xfc, !PT ;  /* 0x0008000013132812 */ /* 0x000fe200078efcff */
[C---:B------:R-:W-:Y:S01]  /*37010*/  VIADD R59, R23.reuse, 0x5b ;  /* 0x0000005b173b7836 */ /* 0x040fe20000000000 */
[----:B------:R-:W-:Y:S01]  /*37020*/  ULDC UR54, c[0x0][0x228] ;  /* 0x00008a0000367ab9 */ /* 0x000fe20000000800 */
        /* <DEDUP_REMOVED lines=8> */
[----:B------:R-:W-:-:S03]  /*370b0*/  ULDC UR5, c[0x0][0x22c] ;  /* 0x00008b0000057ab9 */ /* 0x000fc60000000800 */
[----:B------:R-:W-:Y:S01]  /*370c0*/  ISETP.LT.AND P3, PT, R155, UR4, !P0 ;  /* 0x000000049b007c0c */ /* 0x000fe2000c761270 */
[----:B------:R-:W-:Y:S01]  /*370d0*/  ULDC UR4, c[0x0][0x248] ;  /* 0x0000920000047ab9 */ /* 0x000fe20000000800 */
[----:B------:R-:W-:Y:S02]  /*370e0*/  ISETP.LT.AND P2, PT, R156, UR52, !P0 ;  /* 0x000000349c007c0c */ /* 0x000fe4000c741270 */
[----:B------:R-:W-:Y:S02]  /*370f0*/  LOP3.LUT R19, R19, 0xfffeffff, RZ, 0xc0, !PT ;  /* 0xfffeffff13137812 */ /* 0x000fe400078ec0ff */
[----:B------:R-:W-:Y:S01]  /*37100*/  ISETP.LT.AND P1, PT, R154, UR47, !P0 ;  /* 0x0000002f9a007c0c */ /* 0x000fe2000c721270 */
[----:B-1----:R-:W-:Y:S01]  /*37110*/  VIADD R24, R24, UR4 ;  /* 0x0000000418187c36 */ /* 0x002fe20008000000 */
[----:B------:R-:W-:-:S05]  /*37120*/  ULDC UR52, c[0x0][0x228] ;  /* 0x00008a0000347ab9 */ /* 0x000fca0000000800 */
[----:B------:R-:W-:Y:S01]  /*37130*/  @P3 LOP3.LUT R19, R19, 0x10000, RZ, 0xfc, !PT ;  /* 0x0001000013133812 */ /* 0x000fe200078efcff */
[----:B------:R-:W-:Y:S01]  /*37140*/  ULDC UR4, c[0x0][0x228] ;  /* 0x00008a0000047ab9 */ /* 0x000fe20000000800 */
[----:B------:R-:W-:Y:S02]  /*37150*/  ULDC UR47, c[0x0][0x228] ;  /* 0x00008a00002f7ab9 */ /* 0x000fe40000000800 */
        /* <DEDUP_REMOVED lines=9> */
[----:B------:R-:W-:Y:S01]  /*371f0*/  ISETP.GE.AND P0, PT, R40, UR46, PT ;  /* 0x0000002e28007c0c */ /* 0x000fe2000bf06270 */
[----:B------:R-:W-:-:S03]  /*37200*/  ULDC UR46, c[0x0][0x228] ;  /* 0x00008a00002e7ab9 */ /* 0x000fc60000000800 */
[----:B------:R-:W-:Y:S01]  /*37210*/  ISETP.LT.AND P3, PT, R155, UR49, !P0 ;  /* 0x000000319b007c0c */ /* 0x000fe2000c761270 */
[----:B------:R-:W-:Y:S01]  /*37220*/  ULDC UR49, c[0x0][0x228] ;  /* 0x00008a0000317ab9 */ /* 0x000fe20000000800 */
        /* <DEDUP_REMOVED lines=20> */
[----:B------:R-:W-:Y:S02]  /*37370*/  ISETP.LT.AND P3, PT, R155, UR21, !P0 ;  /* 0x000000159b007c0c */ /* 0x000fe4000c761270 */
        /* <DEDUP_REMOVED lines=23> */
[----:B------:R-:W-:-:S09]  /*374f0*/  ISETP.LT.AND P1, PT, R154, UR17, !P0 ;  /* 0x000000119a007c0c */ /* 0x000fd2000c721270 */
[----:B------:R-:W-:-:S04]  /*37500*/  @P3 LOP3.LUT R19, R19, 0x10, RZ, 0xfc, !PT ;  /* 0x0000001013133812 */ /* 0x000fc800078efcff */
[----:B------:R-:W-:-:S04]  /*37510*/  LOP3.LUT R19, R19, 0xfffffff7, RZ, 0xc0, !PT ;  /* 0xfffffff713137812 */ /* 0x000fc800078ec0ff */
[----:B------:R-:W-:Y:S02]  /*37520*/  @P2 LOP3.LUT R19, R19, 0x8, RZ, 0xfc, !PT ;  /* 0x0000000813132812 */ /* 0x000fe400078efcff */
[----:B------:R-:W-:Y:S01]  /*37530*/  ISETP.LT.AND P0, PT, R152, UR16, !P0 ;  /* 0x0000001098007c0c */ /* 0x000fe2000c701270 */
[----:B------:R-:W-:Y:S01]  /*37540*/  ULDC UR16, c[0x0][0x248] ;  /* 0x0000920000107ab9 */ /* 0x000fe20000000800 */
[----:B------:R-:W-:-:S04]  /*37550*/  LOP3.LUT R19, R19, 0xfffffffb, RZ, 0xc0, !PT ;  /* 0xfffffffb13137812 */ /* 0x000fc800078ec0ff */
[----:B------:R-:W-:Y:S01]  /*37560*/  @P1 LOP3.LUT R19, R19, 0x4, RZ, 0xfc, !PT ;  /* 0x0000000413131812 */ /* 0x000fe200078efcff */
[----:B-1----:R-:W-:Y:S01]  /*37570*/  VIADD R24, R24, UR16 ;  /* 0x0000001018187c36 */ /* 0x002fe20008000000 */
[----:B------:R-:W-:Y:S02]  /*37580*/  ULDC.64 UR16, c[0x0][0x228] ;  /* 0x00008a0000107ab9 */ /* 0x000fe40000000a00 */
        /* <DEDUP_REMOVED lines=13> */
[----:B------:R-:W-:-:S06]  /*37660*/  ULDC UR12, c[0x0][0x248] ;  /* 0x00009200000c7ab9 */ /* 0x000fcc0000000800 */
[----:B------:R-:W-:-:S04]  /*37670*/  @P2 LOP3.LUT R18, R18, 0x80000000, RZ, 0xfc, !PT ;  /* 0x8000000012122812 */ /* 0x000fc800078efcff */
[----:B------:R-:W-:-:S04]  /*37680*/  LOP3.LUT R18, R18, 0xbfffffff, RZ, 0xc0, !PT ;  /* 0xbfffffff12127812 */ /* 0x000fc800078ec0ff */
[----:B------:R-:W-:-:S04]  /*37690*/  @P1 LOP3.LUT R18, R18, 0x40000000, RZ, 0xfc, !PT ;  /* 0x4000000012121812 */ /* 0x000fc800078efcff */
[----:B------:R-:W-:-:S04]  /*376a0*/  LOP3.LUT R18, R18, 0xdfffffff, RZ, 0xc0, !PT ;  /* 0xdfffffff12127812 */ /* 0x000fc800078ec0ff */
[----:B------:R-:W-:Y:S02]  /*376b0*/  @P0 LOP3.LUT R18, R18, 0x20000000, RZ, 0xfc, !PT ;  /* 0x2000000012120812 */ /* 0x000fe400078efcff */
[----:B------:R-:W-:Y:S02]  /*376c0*/  ISETP.GE.AND P0, PT, R44, UR61, PT ;  /* 0x0000003d2c007c0c */ /* 0x000fe4000bf06270 */
[----:B------:R-:W-:Y:S01]  /*376d0*/  @P3 LOP3.LUT R19, R19, 0x1, RZ, 0xfc, !PT ;  /* 0x0000000113133812 */ /* 0x000fe200078efcff */
[----:B-1----:R-:W-:Y:S01]  /*376e0*/  VIADD R24, R24, UR12 ;  /* 0x0000000c18187c36 */ /* 0x002fe20008000000 */
[----:B------:R-:W-:Y:S01]  /*376f0*/  ISETP.LT.AND P3, PT, R155, UR51, !P0 ;  /* 0x000000339b007c0c */ /* 0x000fe2000c761270 */
[----:B------:R-:W-:Y:S01]  /*37700*/  ULDC UR61, c[0x0][0x22c] ;  /* 0x00008b00003d7ab9 */ /* 0x000fe20000000800 */
[----:B------:R-:W-:Y:S01]  /*37710*/  ISETP.LT.AND P2, PT, R156, UR50, !P0 ;  /* 0x000000329c007c0c */ /* 0x000fe2000c741270 */
[----:B------:R-:W-:Y:S01]  /*37720*/  ULDC UR12, c[0x0][0x22c] ;  /* 0x00008b00000c7ab9 */ /* 0x000fe20000000800 */
[----:B------:R-:W-:-:S02]  /*37730*/  LOP3.LUT R18, R18, 0xefffffff, RZ, 0xc0, !PT ;  /* 0xefffffff12127812 */ /* 0x000fc400078ec0ff */
[----:B------:R-:W-:Y:S01]  /*37740*/  ISETP.LT.AND P1, PT, R154, UR7, !P0 ;  /* 0x000000079a007c0c */ /* 0x000fe2000c721270 */
[----:B------:R1:W-:Y:S01]  /*37750*/  STL [R1+0x12b0], R24 ;  /* 0x0012b01801007387 */ /* 0x0003e20000100800 */
[----:B------:R-:W-:Y:S01]  /*37760*/  ULDC UR50, c[0x0][0x228] ;  /* 0x00008a0000327ab9 */ /* 0x000fe20000000800 */
[----:B------:R-:W-:-:S04]  /*37770*/  ULDC UR51, c[0x0][0x228] ;  /* 0x00008a0000337ab9 */ /* 0x000fc80000000800 */
[----:B------:R-:W-:-:S04]  /*37780*/  @P3 LOP3.LUT R18, R18, 0x10000000, RZ, 0xfc, !PT ;  /* 0x1000000012123812 */ /* 0x000fc800078efcff */
[----:B------:R-:W-:-:S04]  /*37790*/  LOP3.LUT R18, R18, 0xf7ffffff, RZ, 0xc0, !PT ;  /* 0xf7ffffff12127812 */ /* 0x000fc800078ec0ff */
[----:B------:R-:W-:Y:S02]  /*377a0*/  @P2 LOP3.LUT R18, R18, 0x8000000, RZ, 0xfc, !PT ;  /* 0x0800000012122812 */ /* 0x000fe400078efcff */
[----:B------:R-:W-:Y:S01]  /*377b0*/  ISETP.LT.AND P0, PT, R152, UR6, !P0 ;  /* 0x0000000698007c0c */ /* 0x000fe2000c701270 */
[----:B------:R-:W-:Y:S01]  /*377c0*/  ULDC UR6, c[0x0][0x248] ;  /* 0x0000920000067ab9 */ /* 0x000fe20000000800 */
[----:B------:R-:W-:-:S04]  /*377d0*/  LOP3.LUT R18, R18, 0xfbffffff, RZ, 0xc0, !PT ;  /* 0xfbffffff12127812 */ /* 0x000fc800078ec0ff */
[----:B------:R-:W-:-:S04]  /*377e0*/  @P1 LOP3.LUT R18, R18, 0x4000000, RZ, 0xfc, !PT ;  /* 0x0400000012121812 */ /* 0x000fc800078efcff */
[----:B------:R-:W-:-:S04]  /*377f0*/  LOP3.LUT R18, R18, 0xfdffffff, RZ, 0xc0, !PT ;  /* 0xfdffffff12127812 */ /* 0x000fc800078ec0ff */
[----:B------:R-:W-:Y:S02]  /*37800*/  @P0 LOP3.LUT R18, R18, 0x2000000, RZ, 0xfc, !PT ;  /* 0x0200000012120812 */ /* 0x000fe400078efcff */
[----:B------:R-:W-:Y:S01]  /*37810*/  ISETP.GE.AND P0, PT, R45, UR60, PT ;  /* 0x0000003c2d007c0c */ /* 0x000fe2000bf06270 */
[----:B-1----:R-:W-:Y:S01]  /*37820*/  VIADD R24, R24, UR6 ;  /* 0x0000000618187c36 */ /* 0x002fe20008000000 */
[----:B------:R-:W-:Y:S01]  /*37830*/  LOP3.LUT R18, R18, 0xfeffffff, RZ, 0xc0, !PT ;  /* 0xfeffffff12127812 */ /* 0x000fe200078ec0ff */
[----:B------:R-:W-:Y:S01]  /*37840*/  ULDC UR6, c[0x0][0x248] ;  /* 0x0000920000067ab9 */ /* 0x000fe20000000800 */
[----:B------:R-:W-:Y:S01]  /*37850*/  ISETP.LT.AND P3, PT, R155, UR59, !P0 ;  /* 0x0000003b9b007c0c */ /* 0x000fe2000c761270 */
[----:B------:R-:W-:Y:S01]  /*37860*/  ULDC UR60, c[0x0][0x228] ;  /* 0x00008a00003c7ab9 */ /* 0x000fe20000000800 */
[----:B------:R-:W-:Y:S02]  /*37870*/  ISETP.LT.AND P2, PT, R156, UR58, !P0 ;  /* 0x0000003a9c007c0c */ /* 0x000fe4000c741270 */
[----:B------:R-:W-:Y:S01]  /*37880*/  ISETP.LT.AND P1, PT, R154, UR10, !P0 ;  /* 0x0000000a9a007c0c */ /* 0x000fe2000c721270 */
[----:B------:R1:W-:Y:S01]  /*37890*/  STL [R1+0x12b4], R24 ;  /* 0x0012b41801007387 */ /* 0x0003e20000100800 */
[----:B------:R-:W-:-:S07]  /*378a0*/  ULDC UR59, c[0x0][0x228] ;  /* 0x00008a00003b7ab9 */ /* 0x000fce0000000800 */
[----:B------:R-:W-:Y:S01]  /*378b0*/  @P3 LOP3.LUT R18, R18, 0x1000000, RZ, 0xfc, !PT ;  /* 0x0100000012123812 */ /* 0x000fe200078efcff */
[----:B------:R-:W-:Y:S01]  /*378c0*/  ULDC UR58, c[0x0][0x228] ;  /* 0x00008a00003a7ab9 */ /* 0x000fe20000000800 */
[----:B------:R-:W-:Y:S02]  /*378d0*/  ULDC UR10, c[0x0][0x228] ;  /* 0x00008a00000a7ab9 */ /* 0x000fe40000000800 */
        /* <DEDUP_REMOVED lines=16> */
[----:B------:R-:W-:Y:S01]  /*379e0*/  ULDC UR56, c[0x0][0x22c] ;  /* 0x00008b0000387ab9 */ /* 0x000fe20000000800 */
[----:B------:R-:W-:Y:S01]  /*379f0*/  ISETP.LT.AND P1, PT, R154, UR19, !P0 ;  /* 0x000000139a007c0c */ /* 0x000fe2000c721270 */
[----:B------:R-:W-:-:S06]  /*37a00*/  VIADD R62, R23, 0x58 ;  /* 0x00000058173e7836 */ /* 0x000fcc0000000000 */
[----:B------:R-:W-:Y:S01]  /*37a10*/  @P3 LOP3.LUT R18, R18, 0x100000, RZ, 0xfc, !PT ;  /* 0x0010000012123812 */ /* 0x000fe200078efcff */
[----:B-1----:R-:W-:Y:S01]  /*37a20*/  VIADD R24, R24, UR6 ;  /* 0x0000000618187c36 */ /* 0x002fe20008000000 */
[----:B------:R-:W-:Y:S01]  /*37a30*/  ISETP.LT.AND P0, PT, R152, UR14, !P0 ;  /* 0x0000000e98007c0c */ /* 0x000fe2000c701270 */
[----:B------:R-:W-:Y:S01]  /*37a40*/  ULDC.64 UR6, c[0x0][0x228] ;  /* 0x00008a0000067ab9 */ /* 0x000fe20000000a00 */
[----:B------:R-:W-:Y:S01]  /*37a50*/  LOP3.LUT R18, R18, 0xfff7ffff, RZ, 0xc0, !PT ;  /* 0xfff7ffff12127812 */ /* 0x000fe200078ec0ff */
[----:B------:R-:W-:Y:S01]  /*37a60*/  ULDC UR14, c[0x0][0x228] ;  /* 0x00008a00000e7ab9 */ /* 0x000fe20000000800 */
[----:B------:R-:W-:Y:S02]  /*37a70*/  ULDC UR19, c[0x0][0x228] ;  /* 0x00008a0000137ab9 */ /* 0x000fe40000000800 */
[----:B------:R-:W-:-:S04]  /*37a80*/  @P2 LOP3.LUT R18, R18, 0x80000, RZ, 0xfc, !PT ;  /* 0x0008000012122812 */ /* 0x000fc800078efcff */
[----:B------:R-:W-:-:S04]  /*37a90*/  LOP3.LUT R18, R18, 0xfffbffff, RZ, 0xc0, !PT ;  /* 0xfffbffff12127812 */ /* 0x000fc800078ec0ff */
        /* <DEDUP_REMOVED lines=31> */
[C---:B------:R-:W-:Y:S01]  /*37c90*/  VIADD R63, R23.reuse, 0x57 ;  /* 0x00000057173f7836 */ /* 0x040fe20000000000 */
[----:B------:R-:W-:Y:S01]  /*37ca0*/  ISETP.LT.AND P1, PT, R154, UR41, !P0 ;  /* 0x000000299a007c0c */ /* 0x000fe2000c721270 */
[----:B------:R-:W-:-:S08]  /*37cb0*/  VIADD R64, R23, 0x56 ;  /* 0x0000005617407836 */ /* 0x000fd00000000000 */
[----:B------:R-:W-:Y:S01]  /*37cc0*/  @P3 LOP3.LUT R18, R18, 0x1000, RZ, 0xfc, !PT ;  /* 0x0000100012123812 */ /* 0x000fe200078efcff */
[----:B-1----:R-:W-:Y:S01]  /*37cd0*/  VIADD R24, R24, UR6 ;  /* 0x0000000618187c36 */ /* 0x002fe20008000000 */
[----:B------:R-:W-:Y:S01]  /*37ce0*/  ISETP.LT.AND P0, PT, R152, UR39, !P0 ;  /* 0x0000002798007c0c */ /* 0x000fe2000c701270 */
[----:B------:R-:W-:Y:S01]  /*37cf0*/  ULDC UR6, c[0x0][0x248] ;  /* 0x0000920000067ab9 */ /* 0x000fe20000000800 */
[----:B------:R-:W-:Y:S01]  /*37d00*/  LOP3.LUT R18, R18, 0xfffff7ff, RZ, 0xc0, !PT ;  /* 0xfffff7ff12127812 */ /* 0x000fe200078ec0ff */
[C---:B------:R-:W-:Y:S01]  /*37d10*/  VIADD R65, R23.reuse, 0x55 ;  /* 0x0000005517417836 */ /* 0x040fe20000000000 */
[----:B------:R1:W-:Y:S01]  /*37d20*/  STL [R1+0x12c4], R24 ;  /* 0x0012c41801007387 */ /* 0x0003e20000100800 */
[C---:B------:R-:W-:Y:S01]  /*37d30*/  VIADD R66, R23.reuse, 0x54 ;  /* 0x0000005417427836 */ /* 0x040fe20000000000 */
[----:B------:R-:W-:Y:S01]  /*37d40*/  @P2 LOP3.LUT R18, R18, 0x800, RZ, 0xfc, !PT ;  /* 0x0000080012122812 */ /* 0x000fe200078efcff */
[----:B------:R-:W-:Y:S01]  /*37d50*/  VIADD R67, R23, 0x53 ;  /* 0x0000005317437836 */ /* 0x000fe20000000000 */
[----:B------:R-:W-:Y:S01]  /*37d60*/  LOP3.LUT R15, R15, 0x7fffffff, RZ, 0xc0, !PT ;  /* 0x7fffffff0f0f7812 */ /* 0x000fe200078ec0ff */
[C---:B------:R-:W-:Y:S01]  /*37d70*/  VIADD R68, R23.reuse, 0x52 ;  /* 0x0000005217447836 */ /* 0x040fe20000000000 */
[----:B------:R-:W-:Y:S01]  /*37d80*/  LOP3.LUT R18, R18, 0xfffffbff, RZ, 0xc0, !PT ;  /* 0xfffffbff12127812 */ /* 0x000fe200078ec0ff */
[C---:B------:R-:W-:Y:S01]  /*37d90*/  VIADD R69, R23.reuse, 0x51 ;  /* 0x0000005117457836 */ /* 0x040fe20000000000 */
[----:B------:R-:W-:Y:S01]  /*37da0*/  ULDC UR37, c[0x0][0x228] ;  /* 0x00008a0000257ab9 */ /* 0x000fe20000000800 */
[C---:B------:R-:W-:Y:S01]  /*37db0*/  VIADD R70, R23.reuse, 0x50 ;  /* 0x0000005017467836 */ /* 0x040fe20000000000 */
[----:B------:R-:W-:Y:S01]  /*37dc0*/  @P1 LOP3.LUT R18, R18, 0x400, RZ, 0xfc, !PT ;  /* 0x0000040012121812 */ /* 0x000fe200078efcff */
[C---:B------:R-:W-:Y:S01]  /*37dd0*/  VIADD R71, R23.reuse, 0x4f ;  /* 0x0000004f17477836 */ /* 0x040fe20000000000 */
[----:B------:R-:W-:Y:S01]  /*37de0*/  ULDC UR39, c[0x0][0x228] ;  /* 0x00008a0000277ab9 */ /* 0x000fe20000000800 */
[----:B------:R-:W-:Y:S01]  /*37df0*/  VIADD R72, R23, 0x4e ;  /* 0x0000004e17487836 */ /* 0x000fe20000000000 */
[----:B------:R-:W-:Y:S01]  /*37e00*/  LOP3.LUT R18, R18, 0xfffffdff, RZ, 0xc0, !PT ;  /* 0xfffffdff12127812 */ /* 0x000fe200078ec0ff */
[----:B------:R-:W-:-:S03]  /*37e10*/  ULDC UR41, c[0x0][0x228] ;  /* 0x00008a0000297ab9 */ /* 0x000fc60000000800 */
[----:B------:R-:W-:Y:S02]  /*37e20*/  @P0 LOP3.LUT R18, R18, 0x200, RZ, 0xfc, !PT ;  /* 0x0000020012120812 */ /* 0x000fe400078efcff */
[----:B------:R-:W-:Y:S01]  /*37e30*/  ISETP.GE.AND P0, PT, R49, UR61, PT ;  /* 0x0000003d31007c0c */ /* 0x000fe2000bf06270 */
[----:B------:R-:W-:-:S03]  /*37e40*/  ULDC UR61, c[0x0][0x228] ;  /* 0x00008a00003d7ab9 */ /* 0x000fc60000000800 */
[----:B------:R-:W-:Y:S01]  /*37e50*/  ISETP.LT.AND P3, PT, R155, UR27, !P0 ;  /* 0x0000001b9b007c0c */ /* 0x000fe2000c761270 */
[----:B-1----:R-:W-:Y:S01]  /*37e60*/  VIADD R24, R24, UR6 ;  /* 0x0000000618187c36 */ /* 0x002fe20008000000 */
[----:B------:R-:W-:Y:S01]  /*37e70*/  ISETP.LT.AND P2, PT, R156, UR7, !P0 ;  /* 0x000000079c007c0c */ /* 0x000fe2000c741270 */
[----:B------:R-:W-:Y:S01]  /*37e80*/  ULDC.64 UR6, c[0x0][0x228] ;  /* 0x00008a0000067ab9 */ /* 0x000fe20000000a00 */
[----:B------:R-:W-:Y:S01]  /*37e90*/  LOP3.LUT R18, R18, 0xfffffeff, RZ, 0xc0, !PT ;  /* 0xfffffeff12127812 */ /* 0x000fe200078ec0ff */
[----:B------:R-:W-:Y:S01]  /*37ea0*/  ULDC UR27, c[0x0][0x228] ;  /* 0x00008a00001b7ab9 */ /* 0x000fe20000000800 */
[----:B------:R-:W-:Y:S01]  /*37eb0*/  ISETP.LT.AND P1, PT, R154, UR60, !P0 ;  /* 0x0000003c9a007c0c */ /* 0x000fe2000c721270 */
[----:B------:R-:W-:-:S06]  /*37ec0*/  ULDC UR60, c[0x0][0x228] ;  /* 0x00008a00003c7ab9 */ /* 0x000fcc0000000800 */
        /* <DEDUP_REMOVED lines=39> */
[----:B------:R-:W-:-:S07]  /*38140*/  ISETP.LT.AND P0, PT, R152, UR61, !P0 ;  /* 0x0000003d98007c0c */ /* 0x000fce000c701270 */
[----:B------:R-:W-:-:S04]  /*38150*/  @P2 LOP3.LUT R17, R17, 0x80000000, RZ, 0xfc, !PT ;  /* 0x8000000011112812 */ /* 0x000fc800078efcff */
[----:B------:R-:W-:Y:S01]  /*38160*/  @P3 LOP3.LUT R18, R18, 0x1, RZ, 0xfc, !PT ;  /* 0x0000000112123812 */ /* 0x000fe200078efcff */
        /* <DEDUP_REMOVED lines=28> */
[----:B-1----:R-:W-:Y:S01]  /*38330*/  VIADD R24, R24, UR4 ;  /* 0x0000000418187c36 */ /* 0x002fe20008000000 */
[----:B------:R-:W-:Y:S01]  /*38340*/  ISETP.LT.AND P2, PT, R156, UR40, !P0 ;  /* 0x000000289c007c0c */ /* 0x000fe2000c741270 */
[----:B------:R-:W-:Y:S01]  /*38350*/  ULDC UR4, c[0x0][0x248] ;  /* 0x0000920000047ab9 */ /* 0x000fe20000000800 */
[----:B------:R-:W-:Y:S01]  /*38360*/  LOP3.LUT R17, R17, 0xfeffffff, RZ, 0xc0, !PT ;  /* 0xfeffffff11117812 */ /* 0x000fe200078ec0ff */
[----:B------:R-:W-:Y:S01]  /*38370*/  ULDC UR24, c[0x0][0x228] ;  /* 0x00008a0000187ab9 */ /* 0x000fe20000000800 */
[----:B------:R-:W-:Y:S01]  /*38380*/  ISETP.LT.AND P1, PT, R154, UR45, !P0 ;  /* 0x0000002d9a007c0c */ /* 0x000fe2000c721270 */
[----:B------:R1:W-:Y:S01]  /*38390*/  STL [R1+0x12d4], R24 ;  /* 0x0012d41801007387 */ /* 0x0003e20000100800 */
[----:B------:R-:W-:-:S05]  /*383a0*/  ULDC UR40, c[0x0][0x22c] ;  /* 0x00008b0000287ab9 */ /* 0x000fca0000000800 */
[----:B------:R-:W-:Y:S01]  /*383b0*/  @P3 LOP3.LUT R17, R17, 0x1000000, RZ, 0xfc, !PT ;  /* 0x0100000011113812 */ /* 0x000fe200078efcff */
[----:B------:R-:W-:-:S03]  /*383c0*/  ULDC UR45, c[0x0][0x228] ;  /* 0x00008a00002d7ab9 */ /* 0x000fc60000000800 */
        /* <DEDUP_REMOVED lines=75> */
[----:B------:R-:W-:Y:S02]  /*38880*/  ISETP.LT.AND P3, PT, R155, UR13, !P0 ;  /* 0x0000000d9b007c0c */ /* 0x000fe4000c761270 */
        /* <DEDUP_REMOVED lines=61> */
[----:B------:R-:W-:Y:S02]  /*38c60*/  LOP3.LUT R16, R16, 0xefffffff, RZ, 0xc0, !PT ;  /* 0xefffffff10107812 */ /* 0x000fe400078ec0ff */
[----:B------:R-:W-:Y:S01]  /*38c70*/  LOP3.LUT R14, R14, 0x7fffffff, RZ, 0xc0, !PT ;  /* 0x7fffffff0e0e7812 */ /* 0x000fe200078ec0ff */
[----:B------:R-:W-:Y:S01]  /*38c80*/  VIADD R76, R23, 0x4a ;  /* 0x0000004a174c7836 */ /* 0x000fe20000000000 */
[----:B------:R-:W-:Y:S01]  /*38c90*/  ISETP.LT.AND P3, PT, R155, UR55, !P0 ;  /* 0x000000379b007c0c */ /* 0x000fe2000c761270 */
[C---:B------:R-:W-:Y:S01]  /*38ca0*/  VIADD R77, R23.reuse, 0x49 ;  /* 0x00000049174d7836 */ /* 0x040fe20000000000 */
[----:B------:R-:W-:Y:S01]  /*38cb0*/  ISETP.LT.AND P2, PT, R156, UR54, !P0 ;  /* 0x000000369c007c0c */ /* 0x000fe2000c741270 */
[C---:B------:R-:W-:Y:S01]  /*38cc0*/  VIADD R78, R23.reuse, 0x48 ;  /* 0x00000048174e7836 */ /* 0x040fe20000000000 */
[----:B------:R-:W-:Y:S01]  /*38cd0*/  ISETP.LT.AND P1, PT, R154, UR10, !P0 ;  /* 0x0000000a9a007c0c */ /* 0x000fe2000c721270 */
[----:B------:R-:W-:Y:S01]  /*38ce0*/  ULDC UR10, c[0x0][0x248] ;  /* 0x00009200000a7ab9 */ /* 0x000fe20000000800 */
[C---:B------:R-:W-:Y:S01]  /*38cf0*/  VIADD R79, R23.reuse, 0x47 ;  /* 0x00000047174f7836 */ /* 0x040fe20000000000 */
[----:B------:R-:W-:Y:S01]  /*38d00*/  ULDC UR56, c[0x0][0x228] ;  /* 0x00008a0000387ab9 */ /* 0x000fe20000000800 */
[----:B------:R-:W-:Y:S01]  /*38d10*/  VIADD R80, R23, 0x46 ;  /* 0x0000004617507836 */ /* 0x000fe20000000000 */
[----:B------:R-:W-:-:S04]  /*38d20*/  ULDC UR55, c[0x0][0x22c] ;  /* 0x00008b0000377ab9 */ /* 0x000fc80000000800 */
        /* <DEDUP_REMOVED lines=19> */
[----:B------:R-:W-:Y:S02]  /*38e60*/  ISETP.LT.AND P2, PT, R156, UR9, !P0 ;  /* 0x000000099c007c0c */ /* 0x000fe4000c741270 */
        /* <DEDUP_REMOVED lines=85> */
[----:B------:R-:W-:Y:S02]  /*393c0*/  ISETP.LT.AND P0, PT, R152, UR7, !P0 ;  /* 0x0000000798007c0c */ /* 0x000fe4000c701270 */
[----:B------:R-:W-:Y:S01]  /*393d0*/  LOP3.LUT R16, R16, 0xffffffbf, RZ, 0xc0, !PT ;  /* 0xffffffbf10107812 */ /* 0x000fe200078ec0ff */
[----:B-1----:R-:W-:Y:S01]  /*393e0*/  VIADD R24, R24, UR51 ;  /* 0x0000003318187c36 */ /* 0x002fe20008000000 */
[----:B------:R-:W-:Y:S02]  /*393f0*/  ULDC UR51, c[0x0][0x228] ;  /* 0x00008a0000337ab9 */ /* 0x000fe40000000800 */
[----:B------:R-:W-:Y:S02]  /*39400*/  @P1 LOP3.LUT R16, R16, 0x40, RZ, 0xfc, !PT ;  /* 0x0000004010101812 */ /* 0x000fe400078efcff */
[----:B------:R1:W-:Y:S02]  /*39410*/  STL [R1+0x1304], R24 ;  /* 0x0013041801007387 */ /* 0x0003e40000100800 */
[----:B------:R-:W-:-:S04]  /*39420*/  LOP3.LUT R16, R16, 0xffffffdf, RZ, 0xc0, !PT ;  /* 0xffffffdf10107812 */ /* 0x000fc800078ec0ff */
[----:B------:R-:W-:Y:S01]  /*39430*/  @P0 LOP3.LUT R16, R16, 0x20, RZ, 0xfc, !PT ;  /* 0x0000002010100812 */ /* 0x000fe200078efcff */
[----:B-1----:R-:W-:Y:S01]  /*39440*/  VIADD R24, R24, UR6 ;  /* 0x0000000618187c36 */ /* 0x002fe20008000000 */
[----:B------:R-:W-:Y:S02]  /*39450*/  ULDC.64 UR6, c[0x0][0x228] ;  /* 0x00008a0000067ab9 */ /* 0x000fe40000000a00 */
[----:B------:R-:W-:-:S04]  /*39460*/  ISETP.GE.AND P0, PT, R66, UR7, PT ;  /* 0x0000000742007c0c */ /* 0x000fc8000bf06270 */
[----:B------:R-:W-:Y:S01]  /*39470*/  ISETP.LT.AND P3, PT, R155, UR6, !P0 ;  /* 0x000000069b007c0c */ /* 0x000fe2000c761270 */
[----:B------:R-:W-:Y:S01]  /*39480*/  ULDC UR6, c[0x0][0x248] ;  /* 0x0000920000067ab9 */ /* 0x000fe20000000800 */
[----:B------:R-:W-:Y:S02]  /*39490*/  ISETP.LT.AND P2, PT, R156, UR59, !P0 ;  /* 0x0000003b9c007c0c */ /* 0x000fe4000c741270 */
[----:B------:R-:W-:Y:S01]  /*394a0*/  LOP3.LUT R16, R16, 0xffffffef, RZ, 0xc0, !PT ;  /* 0xffffffef10107812 */ /* 0x000fe200078ec0ff */
[----:B------:R1:W-:Y:S01]  /*394b0*/  STL [R1+0x1308], R24 ;  /* 0x0013081801007387 */ /* 0x0003e20000100800 */
[----:B------:R-:W-:Y:S01]  /*394c0*/  ISETP.LT.AND P1, PT, R154, UR61, !P0 ;  /* 0x0000003d9a007c0c */ /* 0x000fe2000c721270 */
[----:B------:R-:W-:Y:S01]  /*394d0*/  ULDC UR61, c[0x0][0x228] ;  /* 0x00008a00003d7ab9 */ /* 0x000fe20000000800 */
[----:B------:R-:W-:-:S05]  /*394e0*/  ULDC UR59, c[0x0][0x228] ;  /* 0x00008a00003b7ab9 */ /* 0x000fca0000000800 */
        /* <DEDUP_REMOVED lines=14> */
[C---:B------:R-:W-:Y:S01]  /*395d0*/  VIADD R82, R23.reuse, 0x44 ;  /* 0x0000004417527836 */ /* 0x040fe20000000000 */
[----:B------:R-:W-:Y:S01]  /*395e0*/  ISETP.LT.AND P2, PT, R156, UR29, !P0 ;  /* 0x0000001d9c007c0c */ /* 0x000fe2000c741270 */
[----:B------:R-:W-:Y:S01]  /*395f0*/  ULDC UR7, c[0x0][0x228] ;  /* 0x00008a0000077ab9 */ /* 0x000fe20000000800 */
[----:B------:R-:W-:Y:S01]  /*39600*/  ISETP.LT.AND P1, PT, R154, UR27, !P0 ;  /* 0x0000001b9a007c0c */ /* 0x000fe2000c721270 */
[----:B------:R-:W-:Y:S01]  /*39610*/  VIADD R83, R23, 0x43 ;  /* 0x0000004317537836 */ /* 0x000fe20000000000 */
[----:B------:R-:W-:Y:S01]  /*39620*/  ISETP.LT.AND P3, PT, R155, UR6, !P0 ;  /* 0x000000069b007c0c */ /* 0x000fe2000c761270 */
[----:B------:R-:W-:Y:S01]  /*39630*/  ULDC UR6, c[0x0][0x248] ;  /* 0x0000920000067ab9 */ /* 0x000fe20000000800 */
[----:B------:R-:W-:Y:S01]  /*39640*/  ISETP.LT.AND P0, PT, R152, UR24, !P0 ;  /* 0x0000001898007c0c */ /* 0x000fe2000c701270 */
[----:B------:R-:W-:Y:S01]  /*39650*/  ULDC UR27, c[0x0][0x228] ;  /* 0x00008a00001b7ab9 */ /* 0x000fe20000000800 */
[----:B------:R-:W-:Y:S01]  /*39660*/  LOP3.LUT R13, R13, 0x7fffffff, RZ, 0xc0, !PT ;  /* 0x7fffffff0d0d7812 */ /* 0x000fe200078ec0ff */
[C---:B------:R-:W-:Y:S01]  /*39670*/  VIADD R84, R23.reuse, 0x42 ;  /* 0x0000004217547836 */ /* 0x040fe20000000000 */
        /* <DEDUP_REMOVED lines=15> */
[----:B------:R-:W-:Y:S01]  /*39770*/  LOP3.LUT R15, R15, 0xefffffff, RZ, 0xc0, !PT ;  /* 0xefffffff0f0f7812 */ /* 0x000fe200078ec0ff */
[----:B------:R-:W-:Y:S01]  /*39780*/  VIADD R86, R23, 0x40 ;  /* 0x0000004017567836 */ /* 0x000fe20000000000 */
[----:B------:R-:W-:Y:S01]  /*39790*/  ISETP.LT.AND P1, PT, R154, UR26, !P0 ;  /* 0x0000001a9a007c0c */ /* 0x000fe2000c721270 */
[----:B------:R1:W-:Y:S01]  /*397a0*/  STL [R1+0x1318], R24 ;  /* 0x0013181801007387 */ /* 0x0003e20000100800 */
[----:B------:R-:W-:Y:S01]  /*397b0*/  ULDC UR30, c[0x0][0x228] ;  /* 0x00008a00001e7ab9 */ /* 0x000fe20000000800 */
[----:B------:R-:W-:-:S04]  /*397c0*/  ULDC UR32, c[0x0][0x228] ;  /* 0x00008a0000207ab9 */ /* 0x000fc80000000800 */
        /* <DEDUP_REMOVED lines=82> */
[----:B------:R-:W-:-:S08]  /*39cf0*/  ULDC UR41, c[0x0][0x228] ;  /* 0x00008a0000297ab9 */ /* 0x000fd00000000800 */
        /* <DEDUP_REMOVED lines=10> */
[----:B------:R-:W-:-:S02]  /*39da0*/  ULDC UR44, c[0x0][0x228] ;  /* 0x00008a00002c7ab9 */ /* 0x000fc40000000800 */
[----:B------:R-:W-:-:S04]  /*39db0*/  LOP3.LUT R15, R15, 0xfffffbff, RZ, 0xc0, !PT ;  /* 0xfffffbff0f0f7812 */ /* 0x000fc800078ec0ff */
[----:B------:R-:W-:-:S04]  /*39dc0*/  @P1 LOP3.LUT R15, R15, 0x400, RZ, 0xfc, !PT ;  /* 0x000004000f0f1812 */ /* 0x000fc800078efcff */
[----:B------:R-:W-:-:S04]  /*39dd0*/  LOP3.LUT R15, R15, 0xfffffdff, RZ, 0xc0, !PT ;  /* 0xfffffdff0f0f7812 */ /* 0x000fc800078ec0ff */
[----:B------:R-:W-:Y:S02]  /*39de0*/  @P0 LOP3.LUT R15, R15, 0x200, RZ, 0xfc, !PT ;  /* 0x000002000f0f0812 */ /* 0x000fe400078efcff */
[----:B------:R-:W-:Y:S01]  /*39df0*/  ISETP.GE.AND P0, PT, R73, UR43, PT ;  /* 0x0000002b49007c0c */ /* 0x000fe2000bf06270 */
[----:B------:R-:W-:-:S03]  /*39e00*/  ULDC UR43, c[0x0][0x228] ;  /* 0x00008a00002b7ab9 */ /* 0x000fc60000000800 */
[----:B------:R-:W-:Y:S02]  /*39e10*/  ISETP.LT.AND P3, PT, R155, UR13, !P0 ;  /* 0x0000000d9b007c0c */ /* 0x000fe4000c761270 */
[----:B------:R-:W-:Y:S01]  /*39e20*/  ISETP.LT.AND P2, PT, R156, UR12, !P0 ;  /* 0x0000000c9c007c0c */ /* 0x000fe2000c741270 */
[----:B------:R-:W-:Y:S01]  /*39e30*/  ULDC UR12, c[0x0][0x248] ;  /* 0x00009200000c7ab9 */ /* 0x000fe20000000800 */
[----:B------:R-:W-:Y:S02]  /*39e40*/  LOP3.LUT R15, R15, 0xfffffeff, RZ, 0xc0, !PT ;  /* 0xfffffeff0f0f7812 */ /* 0x000fe400078ec0ff */
[----:B------:R-:W-:Y:S01]  /*39e50*/  ISETP.LT.AND P1, PT, R154, UR47, !P0 ;  /* 0x0000002f9a007c0c */ /* 0x000fe2000c721270 */
[----:B-1----:R-:W-:-:S06]  /*39e60*/  VIADD R24, R24, UR12 ;  /* 0x0000000c18187c36 */ /* 0x002fcc0008000000 */
[----:B------:R-:W-:Y:S01]  /*39e70*/  @P3 LOP3.LUT R15, R15, 0x100, RZ, 0xfc, !PT ;  /* 0x000001000f0f3812 */ /* 0x000fe200078efcff */
[----:B------:R-:W-:Y:S01]  /*39e80*/  ULDC.64 UR12, c[0x0][0x228] ;  /* 0x00008a00000c7ab9 */ /* 0x000fe20000000a00 */
[----:B------:R-:W-:Y:S01]  /*39e90*/  VIADD R90, R23, 0x3c ;  /* 0x0000003c175a7836 */ /* 0x000fe20000000000 */
[----:B------:R-:W-:Y:S01]  /*39ea0*/  ULDC UR47, c[0x0][0x228] ;  /* 0x00008a00002f7ab9 */ /* 0x000fe20000000800 */
        /* <DEDUP_REMOVED lines=18> */
[----:B------:R-:W-:Y:S01]  /*39fd0*/  ULDC.64 UR12, c[0x0][0x228] ;  /* 0x00008a00000c7ab9 */ /* 0x000fe20000000a00 */
        /* <DEDUP_REMOVED lines=24> */
[----:B------:R-:W-:Y:S01]  /*3a160*/  @P3 LOP3.LUT R15, R15, 0x1, RZ, 0xfc, !PT ;  /* 0x000000010f0f3812 */ /* 0x000fe200078efcff */
[----:B------:R-:W-:Y:S01]  /*3a170*/  ULDC UR12, c[0x0][0x228] ;  /* 0x00008a00000c7ab9 */ /* 0x000fe20000000800 */
        /* <DEDUP_REMOVED lines=10> */
[----:B------:R-:W-:Y:S01]  /*3a220*/  VIADD R91, R23, 0x3b ;  /* 0x0000003b175b7836 */ /* 0x000fe20000000000 */
        /* <DEDUP_REMOVED lines=17> */
[----:B------:R-:W-:Y:S01]  /*3a340*/  ISETP.LT.AND P2, PT, R156, UR61, !P0 ;  /* 0x0000003d9c007c0c */ /* 0x000fe2000c741270 */
[----:B------:R-:W-:Y:S01]  /*3a350*/  ULDC UR22, c[0x0][0x228] ;  /* 0x00008a0000167ab9 */ /* 0x000fe20000000800 */
[----:B------:R-:W-:Y:S01]  /*3a360*/  ISETP.LT.AND P1, PT, R154, UR52, !P0 ;  /* 0x000000349a007c0c */ /* 0x000fe2000c721270 */
[----:B------:R1:W-:Y:S08]  /*3a370*/  STL [R1+0x137c], R24 ;  /* 0x00137c1801007387 */ /* 0x0003f00000100800 */
[----:B------:R-:W-:Y:S01]  /*3a380*/  @P3 LOP3.LUT R14, R14, 0x1000000, RZ, 0xfc, !PT ;  /* 0x010000000e0e3812 */ /* 0x000fe200078efcff */
[----:B------:R-:W-:Y:S01]  /*3a390*/  ULDC UR52, c[0x0][0x228] ;  /* 0x00008a0000347ab9 */ /* 0x000fe20000000800 */
[----:B------:R-:W-:-:S02]  /*3a3a0*/  ULDC UR61, c[0x0][0x228] ;  /* 0x00008a00003d7ab9 */ /* 0x000fc40000000800 */
        /* <DEDUP_REMOVED lines=35> */
[----:B------:R-:W-:Y:S02]  /*3a5e0*/  LOP3.LUT R14, R14, 0xfffeffff, RZ, 0xc0, !PT ;  /* 0xfffeffff0e0e7812 */ /* 0x000fe400078ec0ff */
[----:B------:R-:W-:Y:S01]  /*3a5f0*/  LOP3.LUT R12, R12, 0x7fffffff, RZ, 0xc0, !PT ;  /* 0x7fffffff0c0c7812 */ /* 0x000fe200078ec0ff */
[----:B------:R-:W-:Y:S01]  /*3a600*/  VIADD R92, R23, 0x3a ;  /* 0x0000003a175c7836 */ /* 0x000fe20000000000 */
[----:B------:R-:W-:Y:S01]  /*3a610*/  ISETP.LT.AND P1, PT, R154, UR52, !P0 ;  /* 0x000000349a007c0c */ /* 0x000fe2000c721270 */
[----:B------:R-:W-:Y:S01]  /*3a620*/  ULDC UR52, c[0x0][0x228] ;  /* 0x00008a0000347ab9 */ /* 0x000fe20000000800 */
[----:B------:R-:W-:-:S03]  /*3a630*/  ULDC UR51, c[0x0][0x228] ;  /* 0x00008a0000337ab9 */ /* 0x000fc60000000800 */
[----:B------:R-:W-:-:S04]  /*3a640*/  @P3 LOP3.LUT R14, R14, 0x10000, RZ, 0xfc, !PT ;  /* 0x000100000e0e3812 */ /* 0x000fc800078efcff */
[----:B------:R-:W-:-:S04]  /*3a650*/  LOP3.LUT R14, R14, 0xffff7fff, RZ, 0xc0, !PT ;  /* 0xffff7fff0e0e7812 */ /* 0x000fc800078ec0ff */
[----:B------:R-:W-:Y:S02]  /*3a660*/  @P2 LOP3.LUT R14, R14, 0x8000, RZ, 0xfc, !PT ;  /* 0x000080000e0e2812 */ /* 0x000fe400078efcff */
[----:B------:R-:W-:Y:S01]  /*3a670*/  ISETP.LT.AND P0, PT, R152, UR61, !P0 ;  /* 0x0000003d98007c0c */ /* 0x000fe2000c701270 */
[----:B-1----:R-:W-:Y:S01]  /*3a680*/  VIADD R24, R24, UR8 ;  /* 0x0000000818187c36 */ /* 0x002fe20008000000 */
[----:B------:R-:W-:Y:S01]  /*3a690*/  LOP3.LUT R14, R14, 0xffffbfff, RZ, 0xc0, !PT ;  /* 0xffffbfff0e0e7812 */ /* 0x000fe200078ec0ff */
[----:B------:R-:W-:Y:S01]  /*3a6a0*/  ULDC UR8, c[0x0][0x248] ;  /* 0x0000920000087ab9 */ /* 0x000fe20000000800 */
[----:B------:R-:W-:Y:S01]  /*3a6b0*/  VIADD R93, R23, 0x39 ;  /* 0x00000039175d7836 */ /* 0x000fe20000000000 */
        /* <DEDUP_REMOVED lines=11> */
[C---:B------:R-:W-:Y:S01]  /*3a770*/  VIADD R95, R23.reuse, 0x37 ;  /* 0x00000037175f7836 */ /* 0x040fe20000000000 */
[----:B------:R-:W-:Y:S01]  /*3a780*/  ISETP.LT.AND P1, PT, R154, UR57, !P0 ;  /* 0x000000399a007c0c */ /* 0x000fe2000c721270 */
[----:B------:R-:W-:Y:S01]  /*3a790*/  VIADD R96, R23, 0x36 ;  /* 0x0000003617607836 */ /* 0x000fe20000000000 */
[----:B------:R-:W-:-:S07]  /*3a7a0*/  ULDC UR59, c[0x0][0x22c] ;  /* 0x00008b00003b7ab9 */ /* 0x000fce0000000800 */
        /* <DEDUP_REMOVED lines=8> */
[----:B------:R-:W-:Y:S01]  /*3a830*/  @P2 LOP3.LUT R14, R14, 0x800, RZ, 0xfc, !PT ;  /* 0x000008000e0e2812 */ /* 0x000fe200078efcff */
[----:B------:R-:W-:-:S03]  /*3a840*/  ULDC UR57, c[0x0][0x228] ;  /* 0x00008a0000397ab9 */ /* 0x000fc60000000800 */
[----:B------:R-:W-:-:S04]  /*3a850*/  LOP3.LUT R14, R14, 0xfffffbff, RZ, 0xc0, !PT ;  /* 0xfffffbff0e0e7812 */ /* 0x000fc800078ec0ff */
        /* <DEDUP_REMOVED lines=16> */
[----:B------:R-:W-:Y:S01]  /*3a960*/  ULDC.64 UR8, c[0x0][0x228] ;  /* 0x00008a0000087ab9 */ /* 0x000fe20000000a00 */
[----:B------:R-:W-:Y:S01]  /*3a970*/  LOP3.LUT R14, R14, 0xffffff7f, RZ, 0xc0, !PT ;  /* 0xffffff7f0e0e7812 */ /* 0x000fe200078ec0ff */
[----:B------:R-:W-:Y:S01]  /*3a980*/  VIADD R99, R23, 0x33 ;  /* 0x0000003317637836 */ /* 0x000fe20000000000 */
[----:B------:R1:W-:Y:S01]  /*3a990*/  STL [R1+0x13c4], R24 ;  /* 0x0013c41801007387 */ /* 0x0003e20000100800 */
[----:B------:R-:W-:Y:S01]  /*3a9a0*/  LOP3.LUT R11, R11, 0x7fffffff, RZ, 0xc0, !PT ;  /* 0x7fffffff0b0b7812 */ /* 0x000fe200078ec0ff */
[C---:B------:R-:W-:Y:S01]  /*3a9b0*/  VIADD R100, R23.reuse, 0x32 ;  /* 0x0000003217647836 */ /* 0x040fe20000000000 */
[----:B------:R-:W-:Y:S01]  /*3a9c0*/  @P2 LOP3.LUT R14, R14, 0x80, RZ, 0xfc, !PT ;  /* 0x000000800e0e2812 */ /* 0x000fe200078efcff */
[----:B------:R-:W-:Y:S01]  /*3a9d0*/  ULDC UR24, c[0x0][0x228] ;  /* 0x00008a0000187ab9 */ /* 0x000fe20000000800 */
[----:B------:R-:W-:Y:S01]  /*3a9e0*/  VIADD R101, R23, 0x31 ;  /* 0x0000003117657836 */ /* 0x000fe20000000000 */
        /* <DEDUP_REMOVED lines=12> */
[----:B------:R-:W-:-:S07]  /*3aab0*/  ISETP.LT.AND P1, PT, R154, UR7, !P0 ;  /* 0x000000079a007c0c */ /* 0x000fce000c721270 */
        /* <DEDUP_REMOVED lines=54> */
[C---:B------:R-:W-:Y:S01]  /*3ae20*/  VIADD R102, R23.reuse, 0x30 ;  /* 0x0000003017667836 */ /* 0x040fe20000000000 */
[----:B------:R-:W-:Y:S01]  /*3ae30*/  ISETP.LT.AND P2, PT, R156, UR16, !P0 ;  /* 0x000000109c007c0c */ /* 0x000fe2000c741270 */
[----:B------:R-:W-:Y:S01]  /*3ae40*/  VIADD R103, R23, 0x2f ;  /* 0x0000002f17677836 */ /* 0x000fe20000000000 */
[----:B------:R-:W-:Y:S01]  /*3ae50*/  ISETP.LT.AND P1, PT, R154, UR33, !P0 ;  /* 0x000000219a007c0c */ /* 0x000fe2000c721270 */
[----:B------:R1:W-:Y:S01]  /*3ae60*/  STL [R1+0x13e0], R24 ;  /* 0x0013e01801007387 */ /* 0x0003e20000100800 */
[----:B------:R-:W-:Y:S01]  /*3ae70*/  ULDC UR29, c[0x0][0x228] ;  /* 0x00008a00001d7ab9 */ /* 0x000fe20000000800 */
[----:B------:R-:W-:-:S06]  /*3ae80*/  ULDC UR30, c[0x0][0x228] ;  /* 0x00008a00001e7ab9 */ /* 0x000fcc0000000800 */
[----:B------:R-:W-:Y:S01]  /*3ae90*/  @P3 LOP3.LUT R13, R13, 0x1000000, RZ, 0xfc, !PT ;  /* 0x010000000d0d3812 */ /* 0x000fe200078efcff */
[----:B------:R-:W-:Y:S01]  /*3aea0*/  ULDC UR16, c[0x0][0x228] ;  /* 0x00008a0000107ab9 */ /* 0x000fe20000000800 */
[----:B------:R-:W-:Y:S01]  /*3aeb0*/  VIADD R104, R23, 0x2e ;  /* 0x0000002e17687836 */ /* 0x000fe20000000000 */
[----:B------:R-:W-:Y:S01]  /*3aec0*/  ULDC UR33, c[0x0][0x228] ;  /* 0x00008a0000217ab9 */ /* 0x000fe20000000800 */
[----:B------:R-:W-:-:S04]  /*3aed0*/  LOP3.LUT R13, R13, 0xff7fffff, RZ, 0xc0, !PT ;  /* 0xff7fffff0d0d7812 */ /* 0x000fc800078ec0ff */
[----:B------:R-:W-:Y:S02]  /*3aee0*/  @P2 LOP3.LUT R13, R13, 0x800000, RZ, 0xfc, !PT ;  /* 0x008000000d0d2812 */ /* 0x000fe400078efcff */
[----:B------:R-:W-:Y:S01]  /*3aef0*/  ISETP.LT.AND P0, PT, R152, UR37, !P0 ;  /* 0x0000002598007c0c */ /* 0x000fe2000c701270 */
[----:B-1----:R-:W-:Y:S01]  /*3af00*/  VIADD R24, R24, UR4 ;  /* 0x0000000418187c36 */ /* 0x002fe20008000000 */
[----:B------:R-:W-:Y:S01]  /*3af10*/  LOP3.LUT R13, R13, 0xffbfffff, RZ, 0xc0, !PT ;  /* 0xffbfffff0d0d7812 */ /* 0x000fe200078ec0ff */
[----:B------:R-:W-:Y:S01]  /*3af20*/  ULDC.64 UR4, c[0x0][0x228] ;  /* 0x00008a0000047ab9 */ /* 0x000fe20000000a00 */
[----:B------:R-:W-:Y:S01]  /*3af30*/  VIADD R105, R23, 0x2d ;  /* 0x0000002d17697836 */ /* 0x000fe20000000000 */
[----:B------:R-:W-:Y:S01]  /*3af40*/  ULDC UR37, c[0x0][0x228] ;  /* 0x00008a0000257ab9 */ /* 0x000fe20000000800 */
        /* <DEDUP_REMOVED lines=111> */
[----:B------:R-:W-:Y:S01]  /*3b640*/  ISETP.LT.AND P3, PT, R155, UR12, !P0 ;  /* 0x0000000c9b007c0c */ /* 0x000fe2000c761270 */
[----:B------:R-:W-:Y:S01]  /*3b650*/  ULDC UR12, c[0x0][0x248] ;  /* 0x00009200000c7ab9 */ /* 0x000fe20000000800 */
[----:B------:R-:W-:Y:S01]  /*3b660*/  ISETP.LT.AND P0, PT, R152, UR22, !P0 ;  /* 0x0000001698007c0c */ /* 0x000fe2000c701270 */
[----:B------:R-:W-:Y:S01]  /*3b670*/  ULDC UR22, c[0x0][0x22c] ;  /* 0x00008b0000167ab9 */ /* 0x000fe20000000800 */
[----:B------:R-:W-:Y:S01]  /*3b680*/  LOP3.LUT R13, R13, 0xfffffffe, RZ, 0xc0, !PT ;  /* 0xfffffffe0d0d7812 */ /* 0x000fe200078ec0ff */
[----:B------:R-:W-:-:S04]  /*3b690*/  ULDC UR46, c[0x0][0x228] ;  /* 0x00008a00002e7ab9 */ /* 0x000fc80000000800 */
[----:B------:R-:W-:-:S04]  /*3b6a0*/  @P2 LOP3.LUT R12, R12, 0x80000000, RZ, 0xfc, !PT ;  /* 0x800000000c0c2812 */ /* 0x000fc800078efcff */
[----:B------:R-:W-:-:S04]  /*3b6b0*/  LOP3.LUT R12, R12, 0xbfffffff, RZ, 0xc0, !PT ;  /* 0xbfffffff0c0c7812 */ /* 0x000fc800078ec0ff */
[----:B------:R-:W-:-:S04]  /*3b6c0*/  @P1 LOP3.LUT R12, R12, 0x40000000, RZ, 0xfc, !PT ;  /* 0x400000000c0c1812 */ /* 0x000fc800078efcff */
[----:B------:R-:W-:-:S04]  /*3b6d0*/  LOP3.LUT R12, R12, 0xdfffffff, RZ, 0xc0, !PT ;  /* 0xdfffffff0c0c7812 */ /* 0x000fc800078ec0ff */
[----:B------:R-:W-:Y:S02]  /*3b6e0*/  @P0 LOP3.LUT R12, R12, 0x20000000, RZ, 0xfc, !PT ;  /* 0x200000000c0c0812 */ /* 0x000fe400078efcff */
[----:B------:R-:W-:Y:S01]  /*3b6f0*/  ISETP.GE.AND P0, PT, R92, UR43, PT ;  /* 0x0000002b5c007c0c */ /* 0x000fe2000bf06270 */
[----:B------:R-:W-:Y:S01]  /*3b700*/  ULDC UR43, c[0x0][0x22c] ;  /* 0x00008b00002b7ab9 */ /* 0x000fe20000000800 */
[----:B------:R-:W-:Y:S02]  /*3b710*/  @P3 LOP3.LUT R13, R13, 0x1, RZ, 0xfc, !PT ;  /* 0x000000010d0d3812 */ /* 0x000fe400078efcff */
[----:B------:R-:W-:Y:S01]  /*3b720*/  ISETP.LT.AND P3, PT, R155, UR41, !P0 ;  /* 0x000000299b007c0c */ /* 0x000fe2000c761270 */
[----:B------:R-:W-:Y:S01]  /*3b730*/  ULDC UR41, c[0x0][0x228] ;  /* 0x00008a0000297ab9 */ /* 0x000fe20000000800 */
[----:B------:R-:W-:Y:S01]  /*3b740*/  ISETP.LT.AND P2, PT, R156, UR42, !P0 ;  /* 0x0000002a9c007c0c */ /* 0x000fe2000c741270 */
[----:B------:R-:W-:Y:S01]  /*3b750*/  ULDC UR42, c[0x0][0x228] ;  /* 0x00008a00002a7ab9 */ /* 0x000fe20000000800 */
[----:B------:R-:W-:-:S02]  /*3b760*/  LOP3.LUT R12, R12, 0xefffffff, RZ, 0xc0, !PT ;  /* 0xefffffff0c0c7812 */ /* 0x000fc400078ec0ff */
[----:B------:R-:W-:Y:S01]  /*3b770*/  ISETP.LT.AND P1, PT, R154, UR52, !P0 ;  /* 0x000000349a007c0c */ /* 0x000fe2000c721270 */
[----:B-1----:R-:W-:-:S06]  /*3b780*/  VIADD R24, R24, UR12 ;  /* 0x0000000c18187c36 */ /* 0x002fcc0008000000 */
        /* <DEDUP_REMOVED lines=8> */
[C---:B------:R-:W-:Y:S01]  /*3b810*/  VIADD R107, R23.reuse, 0x2b ;  /* 0x0000002b176b7836 */ /* 0x040fe20000000000 */
[----:B------:R-:W-:Y:S01]  /*3b820*/  LOP3.LUT R10, R10, 0x7fffffff, RZ, 0xc0, !PT ;  /* 0x7fffffff0a0a7812 */ /* 0x000fe200078ec0ff */
[----:B------:R-:W-:Y:S01]  /*3b830*/  VIADD R108, R23, 0x2a ;  /* 0x0000002a176c7836 */ /* 0x000fe20000000000 */
[----:B------:R-:W-:Y:S01]  /*3b840*/  @P1 LOP3.LUT R12, R12, 0x4000000, RZ, 0xfc, !PT ;  /* 0x040000000c0c1812 */ /* 0x000fe200078efcff */
[----:B------:R-:W-:-:S03]  /*3b850*/  ULDC UR51, c[0x0][0x228] ;  /* 0x00008a0000337ab9 */ /* 0x000fc60000000800 */
        /* <DEDUP_REMOVED lines=71> */
[C---:B------:R-:W-:Y:S01]  /*3bcd0*/  VIADD R158, R23.reuse, 0x28 ;  /* 0x00000028179e7836 */ /* 0x040fe20000000000 */
[----:B------:R-:W-:Y:S01]  /*3bce0*/  ISETP.LT.AND P1, PT, R154, UR56, !P0 ;  /* 0x000000389a007c0c */ /* 0x000fe2000c721270 */
[----:B------:R1:W-:Y:S01]  /*3bcf0*/  STL [R1+0x13b8], R24 ;  /* 0x0013b81801007387 */ /* 0x0003e20000100800 */
[C---:B------:R-:W-:Y:S01]  /*3bd00*/  VIADD R160, R23.reuse, 0x27 ;  /* 0x0000002717a07836 */ /* 0x040fe20000000000 */
[----:B------:R-:W-:Y:S01]  /*3bd10*/  ULDC UR61, c[0x0][0x228] ;  /* 0x00008a00003d7ab9 */ /* 0x000fe20000000800 */
[----:B------:R-:W-:Y:S01]  /*3bd20*/  VIADD R161, R23, 0x26 ;  /* 0x0000002617a17836 */ /* 0x000fe20000000000 */
[----:B------:R-:W-:-:S04]  /*3bd30*/  ULDC UR60, c[0x0][0x228] ;  /* 0x00008a00003c7ab9 */ /* 0x000fc80000000800 */
[----:B------:R-:W-:Y:S01]  /*3bd40*/  @P3 LOP3.LUT R12, R12, 0x1000, RZ, 0xfc, !PT ;  /* 0x000010000c0c3812 */ /* 0x000fe200078efcff */
[----:B------:R-:W-:Y:S01]  /*3bd50*/  ULDC UR52, c[0x0][0x228] ;  /* 0x00008a0000347ab9 */ /* 0x000fe20000000800 */
[----:B------:R-:W-:Y:S02]  /*3bd60*/  ULDC UR56, c[0x0][0x228] ;  /* 0x00008a0000387ab9 */ /* 0x000fe40000000800 */
        /* <DEDUP_REMOVED lines=15> */
[C---:B------:R-:W-:Y:S01]  /*3be60*/  VIADD R162, R23.reuse, 0x25 ;  /* 0x0000002517a27836 */ /* 0x040fe20000000000 */
[----:B------:R-:W-:Y:S01]  /*3be70*/  ISETP.LT.AND P1, PT, R154, UR7, !P0 ;  /* 0x000000079a007c0c */ /* 0x000fe2000c721270 */
[----:B------:R1:W-:Y:S01]  /*3be80*/  STL [R1+0x13ac], R24 ;  /* 0x0013ac1801007387 */ /* 0x0003e20000100800 */
[C---:B------:R-:W-:Y:S01]  /*3be90*/  VIADD R163, R23.reuse, 0x24 ;  /* 0x0000002417a37836 */ /* 0x040fe20000000000 */
[----:B------:R-:W-:Y:S01]  /*3bea0*/  LOP3.LUT R0, R0, 0x7fffffff, RZ, 0xc0, !PT ;  /* 0x7fffffff00007812 */ /* 0x000fe200078ec0ff */
[----:B------:R-:W-:Y:S01]  /*3beb0*/  ULDC UR57, c[0x0][0x228] ;  /* 0x00008a0000397ab9 */ /* 0x000fe20000000800 */
[----:B------:R-:W-:Y:S01]  /*3bec0*/  VIADD R164, R23, 0x23 ;  /* 0x0000002317a47836 */ /* 0x000fe20000000000 */
[----:B------:R-:W-:-:S03]  /*3bed0*/  ULDC UR59, c[0x0][0x228] ;  /* 0x00008a00003b7ab9 */ /* 0x000fc60000000800 */
        /* <DEDUP_REMOVED lines=36> */
[----:B------:R-:W-:Y:S01]  /*3c120*/  VIADD R165, R23, 0x22 ;  /* 0x0000002217a57836 */ /* 0x000fe20000000000 */
[----:B------:R-:W-:Y:S01]  /*3c130*/  ISETP.LT.AND P1, PT, R154, UR15, !P0 ;  /* 0x0000000f9a007c0c */ /* 0x000fe2000c721270 */
[----:B------:R-:W-:Y:S01]  /*3c140*/  ULDC UR16, c[0x0][0x228] ;  /* 0x00008a0000107ab9 */ /* 0x000fe20000000800 */
[----:B------:R-:W-:Y:S01]  /*3c150*/  ISETP.LT.AND P3, PT, R155, UR6, !P0 ;  /* 0x000000069b007c0c */ /* 0x000fe2000c761270 */
[----:B------:R-:W-:Y:S01]  /*3c160*/  ULDC UR6, c[0x0][0x248] ;  /* 0x0000920000067ab9 */ /* 0x000fe20000000800 */
[----:B------:R-:W-:Y:S01]  /*3c170*/  ISETP.LT.AND P0, PT, R152, UR9, !P0 ;  /* 0x0000000998007c0c */ /* 0x000fe2000c701270 */
[----:B------:R-:W-:-:S06]  /*3c180*/  ULDC UR15, c[0x0][0x228] ;  /* 0x00008a00000f7ab9 */ /* 0x000fcc0000000800 */
        /* <DEDUP_REMOVED lines=19> */
[----:B------:R-:W-:Y:S01]  /*3c2c0*/  @P3 LOP3.LUT R11, R11, 0x10000000, RZ, 0xfc, !PT ;  /* 0x100000000b0b3812 */ /* 0x000fe200078efcff */
[----:B------:R-:W-:Y:S01]  /*3c2d0*/  VIADD R167, R23, 0x20 ;  /* 0x0000002017a77836 */ /* 0x000fe20000000000 */
        /* <DEDUP_REMOVED lines=60> */
[----:B------:R-:W-:-:S08]  /*3c6a0*/  VIADD R169, R23, 0x1e ;  /* 0x0000001e17a97836 */ /* 0x000fd00000000000 */
[----:B------:R-:W-:Y:S01]  /*3c6b0*/  @P3 LOP3.LUT R11, R11, 0x10000, RZ, 0xfc, !PT ;  /* 0x000100000b0b3812 */ /* 0x000fe200078efcff */
[----:B-1----:R-:W-:Y:S01]  /*3c6c0*/  VIADD R24, R24, UR4 ;  /* 0x0000000418187c36 */ /* 0x002fe20008000000 */
[----:B------:R-:W-:Y:S01]  /*3c6d0*/  ISETP.LT.AND P0, PT, R152, UR30, !P0 ;  /* 0x0000001e98007c0c */ /* 0x000fe2000c701270 */
[----:B------:R-:W-:Y:S01]  /*3c6e0*/  ULDC UR4, c[0x0][0x228] ;  /* 0x00008a0000047ab9 */ /* 0x000fe20000000800 */
        /* <DEDUP_REMOVED lines=136> */
[----:B------:R-:W-:Y:S01]  /*3cf70*/  ULDC.64 UR12, c[0x0][0x228] ;  /* 0x00008a00000c7ab9 */ /* 0x000fe20000000a00 */
        /* <DEDUP_REMOVED lines=17> */
[----:B-1----:R-:W-:Y:S01]  /*3d090*/  VIADD R24, R24, UR41 ;  /* 0x0000002918187c36 */ /* 0x002fe20008000000 */
[----:B------:R-:W-:Y:S01]  /*3d0a0*/  LOP3.LUT R10, R10, 0xffff7fff, RZ, 0xc0, !PT ;  /* 0xffff7fff0a0a7812 */ /* 0x000fe200078ec0ff */
[----:B------:R-:W-:Y:S01]  /*3d0b0*/  ULDC UR41, c[0x0][0x22c] ;  /* 0x00008b0000297ab9 */ /* 0x000fe20000000800 */
[----:B------:R-:W-:Y:S01]  /*3d0c0*/  ISETP.LT.AND P2, PT, R156, UR54, !P0 ;  /* 0x000000369c007c0c */ /* 0x000fe2000c741270 */
[----:B------:R-:W-:Y:S01]  /*3d0d0*/  ULDC.64 UR12, c[0x0][0x228] ;  /* 0x00008a00000c7ab9 */ /* 0x000fe20000000a00 */
[----:B------:R-:W-:Y:S01]  /*3d0e0*/  LOP3.LUT R10, R10, 0xfffeffff, RZ, 0xc0, !PT ;  /* 0xfffeffff0a0a7812 */ /* 0x000fe200078ec0ff */
[----:B------:R1:W-:Y:S01]  /*3d0f0*/  STL [R1+0x1354], R24 ;  /* 0x0013541801007387 */ /* 0x0003e20000100800 */
[----:B------:R-:W-:-:S05]  /*3d100*/  ULDC UR54, c[0x0][0x248] ;  /* 0x0000920000367ab9 */ /* 0x000fca0000000800 */
[----:B------:R-:W-:Y:S02]  /*3d110*/  @P1 LOP3.LUT R10, R10, 0x10000, RZ, 0xfc, !PT ;  /* 0x000100000a0a1812 */ /* 0x000fe400078efcff */
[----:B------:R-:W-:Y:S01]  /*3d120*/  ISETP.LT.AND P1, PT, R154, UR55, !P0 ;  /* 0x000000379a007c0c */ /* 0x000fe2000c721270 */
[----:B------:R-:W-:Y:S01]  /*3d130*/  ULDC UR55, c[0x0][0x248] ;  /* 0x0000920000377ab9 */ /* 0x000fe20000000800 */
[----:B------:R-:W-:Y:S02]  /*3d140*/  @P2 LOP3.LUT R10, R10, 0x8000, RZ, 0xfc, !PT ;  /* 0x000080000a0a2812 */ /* 0x000fe400078efcff */
[----:B------:R-:W-:Y:S01]  /*3d150*/  ISETP.LT.AND P0, PT, R152, UR57, !P0 ;  /* 0x0000003998007c0c */ /* 0x000fe2000c701270 */
[----:B-1----:R-:W-:Y:S01]  /*3d160*/  VIADD R24, R24, UR33 ;  /* 0x0000002118187c36 */ /* 0x002fe20008000000 */
[----:B------:R-:W-:Y:S01]  /*3d170*/  LOP3.LUT R10, R10, 0xffffbfff, RZ, 0xc0, !PT ;  /* 0xffffbfff0a0a7812 */ /* 0x000fe200078ec0ff */
[----:B------:R-:W-:-:S06]  /*3d180*/  ULDC UR57, c[0x0][0x248] ;  /* 0x0000920000397ab9 */ /* 0x000fcc0000000800 */
        /* <DEDUP_REMOVED lines=13> */
[----:B------:R-:W-:Y:S01]  /*3d260*/  VIADD R171, R23, 0x1b ;  /* 0x0000001b17ab7836 */ /* 0x000fe20000000000 */
[----:B------:R-:W-:-:S02]  /*3d270*/  ULDC UR58, c[0x0][0x228] ;  /* 0x00008a00003a7ab9 */ /* 0x000fc40000000800 */
[----:B------:R-:W-:-:S04]  /*3d280*/  LOP3.LUT R10, R10, 0xfffff7ff, RZ, 0xc0, !PT ;  /* 0xfffff7ff0a0a7812 */ /* 0x000fc800078ec0ff */
[----:B------:R-:W-:Y:S02]  /*3d290*/  @P2 LOP3.LUT R10, R10, 0x800, RZ, 0xfc, !PT ;  /* 0x000008000a0a2812 */ /* 0x000fe400078efcff */
[----:B------:R-:W-:Y:S02]  /*3d2a0*/  ISETP.LT.AND P0, PT, R152, UR6, !P0 ;  /* 0x0000000698007c0c */ /* 0x000fe4000c701270 */
[----:B------:R-:W-:-:S04]  /*3d2b0*/  LOP3.LUT R10, R10, 0xfffffbff, RZ, 0xc0, !PT ;  /* 0xfffffbff0a0a7812 */ /* 0x000fc800078ec0ff */
[----:B------:R-:W-:-:S04]  /*3d2c0*/  @P1 LOP3.LUT R10, R10, 0x400, RZ, 0xfc, !PT ;  /* 0x000004000a0a1812 */ /* 0x000fc800078efcff */
[----:B------:R-:W-:-:S04]  /*3d2d0*/  LOP3.LUT R10, R10, 0xfffffdff, RZ, 0xc0, !PT ;  /* 0xfffffdff0a0a7812 */ /* 0x000fc800078ec0ff */
[----:B------:R-:W-:Y:S02]  /*3d2e0*/  @P0 LOP3.LUT R10, R10, 0x200, RZ, 0xfc, !PT ;  /* 0x000002000a0a0812 */ /* 0x000fe400078efcff */
[----:B------:R-:W-:-:S04]  /*3d2f0*/  ISETP.GE.AND P0, PT, R162, UR41, PT ;  /* 0x00000029a2007c0c */ /* 0x000fc8000bf06270 */
[----:B------:R-:W-:Y:S02]  /*3d300*/  ISETP.LT.AND P3, PT, R155, UR43, !P0 ;  /* 0x0000002b9b007c0c */ /* 0x000fe4000c761270 */
[----:B------:R-:W-:Y:S01]  /*3d310*/  ISETP.LT.AND P2, PT, R156, UR42, !P0 ;  /* 0x0000002a9c007c0c */ /* 0x000fe2000c741270 */
[----:B-1----:R-:W-:Y:S01]  /*3d320*/  VIADD R24, R24, UR32 ;  /* 0x0000002018187c36 */ /* 0x002fe20008000000 */
[----:B------:R-:W-:Y:S01]  /*3d330*/  LOP3.LUT R10, R10, 0xfffffeff, RZ, 0xc0, !PT ;  /* 0xfffffeff0a0a7812 */ /* 0x000fe200078ec0ff */
[----:B------:R-:W-:Y:S01]  /*3d340*/  ULDC.64 UR32, c[0x0][0x228] ;  /* 0x00008a0000207ab9 */ /* 0x000fe20000000a00 */
[----:B------:R-:W-:Y:S01]  /*3d350*/  ISETP.LT.AND P1, PT, R154, UR7, !P0 ;  /* 0x000000079a007c0c */ /* 0x000fe2000c721270 */
[----:B------:R-:W-:Y:S01]  /*3d360*/  ULDC.64 UR42, c[0x0][0x228] ;  /* 0x00008a00002a7ab9 */ /* 0x000fe20000000a00 */
[----:B------:R1:W-:Y:S05]  /*3d370*/  STL [R1+0x1344], R24 ;  /* 0x0013441801007387 */ /* 0x0003ea0000100800 */
[----:B------:R-:W-:Y:S01]  /*3d380*/  @P3 LOP3.LUT R10, R10, 0x100, RZ, 0xfc, !PT ;  /* 0x000001000a0a3812 */ /* 0x000fe200078efcff */
[----:B------:R-:W-:-:S03]  /*3d390*/  ULDC.64 UR6, c[0x0][0x228] ;  /* 0x00008a0000067ab9 */ /* 0x000fc60000000a00 */
[----:B------:R-:W-:Y:S01]  /*3d3a0*/  LOP3.LUT R10, R10, 0xffffff7f, RZ, 0xc0, !PT ;  /* 0xffffff7f0a0a7812 */ /* 0x000fe200078ec0ff */
[----:B-1----:R-:W-:Y:S01]  /*3d3b0*/  VIADD R24, R24, UR40 ;  /* 0x0000002818187c36 */ /* 0x002fe20008000000 */
[----:B------:R-:W-:Y:S01]  /*3d3c0*/  ISETP.LT.AND P0, PT, R152, UR8, !P0 ;  /* 0x0000000898007c0c */ /* 0x000fe2000c701270 */
[----:B------:R-:W-:Y:S01]  /*3d3d0*/  ULDC UR8, c[0x0][0x228] ;  /* 0x00008a0000087ab9 */ /* 0x000fe20000000800 */
[----:B------:R-:W-:Y:S01]  /*3d3e0*/  @P2 LOP3.LUT R10, R10, 0x80, RZ, 0xfc, !PT ;  /* 0x000000800a0a2812 */ /* 0x000fe200078efcff */
[----:B------:R-:W-:Y:S01]  /*3d3f0*/  ULDC.64 UR40, c[0x0][0x228] ;  /* 0x00008a0000287ab9 */ /* 0x000fe20000000a00 */
[----:B------:R1:W-:Y:S02]  /*3d400*/  STL [R1+0x1340], R24 ;  /* 0x0013401801007387 */ /* 0x0003e40000100800 */
[----:B------:R-:W-:Y:S01]  /*3d410*/  LOP3.LUT R10, R10, 0xffffffbf, RZ, 0xc0, !PT ;  /* 0xffffffbf0a0a7812 */ /* 0x000fe200078ec0ff */
[----:B-1----:R-:W-:-:S03]  /*3d420*/  VIADD R24, R24, UR49 ;  /* 0x0000003118187c36 */ /* 0x002fc60008000000 */
[----:B------:R-:W-:Y:S02]  /*3d430*/  @P1 LOP3.LUT R10, R10, 0x40, RZ, 0xfc, !PT ;  /* 0x000000400a0a1812 */ /* 0x000fe400078efcff */
[----:B------:R1:W-:Y:S02]  /*3d440*/  STL [R1+0x1338], R24 ;  /* 0x0013381801007387 */ /* 0x0003e40000100800 */
[----:B------:R-:W-:Y:S01]  /*3d450*/  LOP3.LUT R10, R10, 0xffffffdf, RZ, 0xc0, !PT ;  /* 0xffffffdf0a0a7812 */ /* 0x000fe200078ec0ff */
[----:B-1----:R-:W-:-:S03]  /*3d460*/  VIADD R24, R24, UR51 ;  /* 0x0000003318187c36 */ /* 0x002fc60008000000 */
[----:B------:R-:W-:Y:S02]  /*3d470*/  @P0 LOP3.LUT R10, R10, 0x20, RZ, 0xfc, !PT ;  /* 0x000000200a0a0812 */ /* 0x000fe400078efcff */
[----:B------:R1:W-:Y:S01]  /*3d480*/  STL [R1+0x1334], R24 ;  /* 0x0013341801007387 */ /* 0x0003e20000100800 */
[----:B------:R-:W-:Y:S01]  /*3d490*/  ISETP.GE.AND P0, PT, R163, UR13, PT ;  /* 0x0000000da3007c0c */ /* 0x000fe2000bf06270 */
[----:B------:R-:W-:Y:S01]  /*3d4a0*/  ULDC UR13, c[0x0][0x228] ;  /* 0x00008a00000d7ab9 */ /* 0x000fe20000000800 */
[----:B-1----:R-:W-:Y:S02]  /*3d4b0*/  VIADD R24, R24, UR50 ;  /* 0x0000003218187c36 */ /* 0x002fe40008000000 */
[----:B------:R-:W-:Y:S01]  /*3d4c0*/  ISETP.LT.AND P1, PT, R155, UR12, !P0 ;  /* 0x0000000c9b007c0c */ /* 0x000fe2000c721270 */
[----:B------:R-:W-:Y:S02]  /*3d4d0*/  ULDC UR12, c[0x0][0x228] ;  /* 0x00008a00000c7ab9 */ /* 0x000fe40000000800 */
[----:B------:R1:W-:Y:S02]  /*3d4e0*/  STL [R1+0x1330], R24 ;  /* 0x0013301801007387 */ /* 0x0003e40000100800 */
[----:B-1----:R-:W-:-:S05]  /*3d4f0*/  VIADD R24, R24, UR52 ;  /* 0x0000003418187c36 */ /* 0x002fca0008000000 */
[----:B------:R1:W-:Y:S01]  /*3d500*/  STL [R1+0x1328], R24 ;  /* 0x0013281801007387 */ /* 0x0003e20000100800 */
[----:B------:R-:W-:Y:S02]  /*3d510*/  ISETP.LT.AND P2, PT, R156, UR12, !P0 ;  /* 0x0000000c9c007c0c */ /* 0x000fe4000c741270 */
[----:B------:R-:W-:Y:S01]  /*3d520*/  LOP3.LUT R10, R10, 0xffffffef, RZ, 0xc0, !PT ;  /* 0xffffffef0a0a7812 */ /* 0x000fe200078ec0ff */
[----:B-1----:R-:W-:-:S03]  /*3d530*/  VIADD R24, R24, UR53 ;  /* 0x0000003518187c36 */ /* 0x002fc60008000000 */
[----:B------:R-:W-:Y:S02]  /*3d540*/  @P1 LOP3.LUT R10, R10, 0x10, RZ, 0xfc, !PT ;  /* 0x000000100a0a1812 */ /* 0x000fe400078efcff */
[----:B------:R1:W-:Y:S01]  /*3d550*/  STL [R1+0x1324], R24 ;  /* 0x0013241801007387 */ /* 0x0003e20000100800 */
[----:B------:R-:W-:Y:S01]  /*3d560*/  ISETP.LT.AND P1, PT, R154, UR13, !P0 ;  /* 0x0000000d9a007c0c */ /* 0x000fe2000c721270 */
[----:B------:R-:W-:Y:S01]  /*3d570*/  ULDC.64 UR12, c[0x0][0x228] ;  /* 0x00008a00000c7ab9 */ /* 0x000fe20000000a00 */
[----:B------:R-:W-:Y:S01]  /*3d580*/  LOP3.LUT R10, R10, 0xfffffff7, RZ, 0xc0, !PT ;  /* 0xfffffff70a0a7812 */ /* 0x000fe200078ec0ff */
[----:B-1----:R-:W-:-:S04]  /*3d590*/  VIADD R24, R24, UR54 ;  /* 0x0000003618187c36 */ /* 0x002fc80008000000 */
[----:B------:R-:W-:Y:S01]  /*3d5a0*/  VIADD R25, R24, UR55 ;  /* 0x0000003718197c36 */ /* 0x000fe20008000000 */
[----:B------:R1:W-:Y:S01]  /*3d5b0*/  STL [R1+0x1320], R24 ;  /* 0x0013201801007387 */ /* 0x0003e20000100800 */
[----:B------:R-:W-:-:S03]  /*3d5c0*/  @P2 LOP3.LUT R10, R10, 0x8, RZ, 0xfc, !PT ;  /* 0x000000080a0a2812 */ /* 0x000fc600078efcff */
[----:B-1----:R-:W2:Y:S01]  /*3d5d0*/  LDL.LU R24, [R1+0x139c] ;  /* 0x00139c0001187983 */ /* 0x002ea20000300800 */
[----:B------:R-:W-:Y:S02]  /*3d5e0*/  ISETP.LT.AND P0, PT, R152, UR8, !P0 ;  /* 0x0000000898007c0c */ /* 0x000fe4000c701270 */
[----:B------:R-:W-:-:S04]  /*3d5f0*/  LOP3.LUT R10, R10, 0xfffffffb, RZ, 0xc0, !PT ;  /* 0xfffffffb0a0a7812 */ /* 0x000fc800078ec0ff */
[----:B------:R-:W-:-:S04]  /*3d600*/  @P1 LOP3.LUT R10, R10, 0x4, RZ, 0xfc, !PT ;  /* 0x000000040a0a1812 */ /* 0x000fc800078efcff */
[----:B------:R-:W-:-:S04]  /*3d610*/  LOP3.LUT R10, R10, 0xfffffffd, RZ, 0xc0, !PT ;  /* 0xfffffffd0a0a7812 */ /* 0x000fc800078ec0ff */
[----:B------:R-:W-:Y:S02]  /*3d620*/  @P0 LOP3.LUT R10, R10, 0x2, RZ, 0xfc, !PT ;  /* 0x000000020a0a0812 */ /* 0x000fe400078efcff */
[----:B------:R-:W-:-:S04]  /*3d630*/  ISETP.GE.AND P0, PT, R164, UR33, PT ;  /* 0x00000021a4007c0c */ /* 0x000fc8000bf06270 */
[----:B------:R-:W-:Y:S02]  /*3d640*/  ISETP.LT.AND P3, PT, R156, UR61, !P0 ;  /* 0x0000003d9c007c0c */ /* 0x000fe4000c761270 */
[----:B------:R-:W-:Y:S02]  /*3d650*/  ISETP.LT.AND P1, PT, R155, UR32, !P0 ;  /* 0x000000209b007c0c */ /* 0x000fe4000c721270 */
[----:B------:R-:W-:Y:S02]  /*3d660*/  ISETP.LT.AND P2, PT, R154, UR60, !P0 ;  /* 0x0000003c9a007c0c */ /* 0x000fe4000c741270 */
[----:B------:R-:W-:-:S07]  /*3d670*/  LOP3.LUT R10, R10, 0xfffffffe, RZ, 0xc0, !PT ;  /* 0xfffffffe0a0a7812 */ /* 0x000fce00078ec0ff */
[----:B------:R-:W-:Y:S02]  /*3d680*/  @P3 LOP3.LUT R0, R0, 0x80000000, RZ, 0xfc, !PT ;  /* 0x8000000000003812 */ /* 0x000fe400078efcff */
[----:B------:R-:W-:Y:S02]  /*3d690*/  @P1 LOP3.LUT R10, R10, 0x1, RZ, 0xfc, !PT ;  /* 0x000000010a0a1812 */ /* 0x000fe400078efcff */
[----:B------:R-:W-:Y:S02]  /*3d6a0*/  ISETP.LT.AND P1, PT, R152, UR59, !P0 ;  /* 0x0000003b98007c0c */ /* 0x000fe4000c721270 */
[----:B------:R-:W-:-:S04]  /*3d6b0*/  LOP3.LUT R0, R0, 0xbfffffff, RZ, 0xc0, !PT ;  /* 0xbfffffff00007812 */ /* 0x000fc800078ec0ff */
[----:B------:R-:W-:Y:S02]  /*3d6c0*/  @P2 LOP3.LUT R0, R0, 0x40000000, RZ, 0xfc, !PT ;  /* 0x4000000000002812 */ /* 0x000fe400078efcff */
[----:B------:R-:W-:Y:S02]  /*3d6d0*/  ISETP.GE.AND P0, PT, R165, UR11, PT ;  /* 0x0000000ba5007c0c */ /* 0x000fe4000bf06270 */
[----:B------:R-:W-:-:S04]  /*3d6e0*/  LOP3.LUT R0, R0, 0xdfffffff, RZ, 0xc0, !PT ;  /* 0xdfffffff00007812 */ /* 0x000fc800078ec0ff */
[----:B------:R-:W-:Y:S02]  /*3d6f0*/  @P1 LOP3.LUT R0, R0, 0x20000000, RZ, 0xfc, !PT ;  /* 0x2000000000001812 */ /* 0x000fe400078efcff */
[----:B------:R-:W-:Y:S02]  /*3d700*/  ISETP.LT.AND P1, PT, R155, UR10, !P0 ;  /* 0x0000000a9b007c0c */ /* 0x000fe4000c721270 */
[----:B------:R-:W-:Y:S02]  /*3d710*/  ISETP.LT.AND P3, PT, R156, UR9, !P0 ;  /* 0x000000099c007c0c */ /* 0x000fe4000c761270 */
[----:B------:R-:W-:Y:S02]  /*3d720*/  LOP3.LUT R0, R0, 0xefffffff, RZ, 0xc0, !PT ;  /* 0xefffffff00007812 */ /* 0x000fe400078ec0ff */
[----:B------:R-:W-:-:S07]  /*3d730*/  ISETP.LT.AND P2, PT, R154, UR16, !P0 ;  /* 0x000000109a007c0c */ /* 0x000fce000c741270 */
[----:B------:R-:W-:-:S04]  /*3d740*/  @P1 LOP3.LUT R0, R0, 0x10000000, RZ, 0xfc, !PT ;  /* 0x1000000000001812 */ /* 0x000fc800078efcff */
[----:B------:R-:W-:-:S04]  /*3d750*/  LOP3.LUT R0, R0, 0xf7ffffff, RZ, 0xc0, !PT ;  /* 0xf7ffffff00007812 */ /* 0x000fc800078ec0ff */
        /* <DEDUP_REMOVED lines=28> */
[----:B------:R-:W-:Y:S02]  /*3d920*/  LOP3.LUT R0, R0, 0xfffbffff, RZ, 0xc0, !PT ;  /* 0xfffbffff00007812 */ /* 0x000fe400078ec0ff */
[----:B------:R-:W-:Y:S02]  /*3d930*/  ISETP.GE.AND P0, PT, R168, UR41, PT ;  /* 0x00000029a8007c0c */ /* 0x000fe4000bf06270 */
[----:B------:R-:W-:Y:S02]  /*3d940*/  @P2 LOP3.LUT R0, R0, 0x40000, RZ, 0xfc, !PT ;  /* 0x0004000000002812 */ /* 0x000fe400078efcff */
[----:B------:R-:W-:-:S02]  /*3d950*/  ISETP.LT.AND P3, PT, R155, UR40, !P0 ;  /* 0x000000289b007c0c */ /* 0x000fc4000c761270 */
[----:B------:R-:W-:-:S04]  /*3d960*/  LOP3.LUT R0, R0, 0xfffdffff, RZ, 0xc0, !PT ;  /* 0xfffdffff00007812 */ /* 0x000fc800078ec0ff */
[----:B------:R-:W-:-:S04]  /*3d970*/  @P1 LOP3.LUT R0, R0, 0x20000, RZ, 0xfc, !PT ;  /* 0x0002000000001812 */ /* 0x000fc800078efcff */
[----:B------:R-:W-:Y:S02]  /*3d980*/  LOP3.LUT R0, R0, 0xfffeffff, RZ, 0xc0, !PT ;  /* 0xfffeffff00007812 */ /* 0x000fe400078ec0ff */
[----:B------:R-:W-:Y:S02]  /*3d990*/  ISETP.LT.AND P1, PT, R156, UR26, !P0 ;  /* 0x0000001a9c007c0c */ /* 0x000fe4000c721270 */
[----:B------:R-:W-:Y:S02]  /*3d9a0*/  @P3 LOP3.LUT R0, R0, 0x10000, RZ, 0xfc, !PT ;  /* 0x0001000000003812 */ /* 0x000fe400078efcff */
[----:B------:R-:W-:Y:S02]  /*3d9b0*/  ISETP.LT.AND P2, PT, R154, UR25, !P0 ;  /* 0x000000199a007c0c */ /* 0x000fe4000c741270 */
[----:B------:R-:W-:-:S04]  /*3d9c0*/  LOP3.LUT R0, R0, 0xffffbfff, RZ, 0xc0, !PT ;  /* 0xffffbfff00007812 */ /* 0x000fc800078ec0ff */
[----:B------:R-:W-:-:S04]  /*3d9d0*/  LOP3.LUT R0, R0, 0xffff7fff, RZ, 0xc0, !PT ;  /* 0xffff7fff00007812 */ /* 0x000fc800078ec0ff */
[----:B------:R-:W-:Y:S02]  /*3d9e0*/  @P1 LOP3.LUT R0, R0, 0x8000, RZ, 0xfc, !PT ;  /* 0x0000800000001812 */ /* 0x000fe400078efcff */
[----:B------:R-:W-:Y:S02]  /*3d9f0*/  ISETP.LT.AND P1, PT, R152, UR22, !P0 ;  /* 0x0000001698007c0c */ /* 0x000fe4000c721270 */
[----:B------:R-:W-:Y:S02]  /*3da00*/  @P2 LOP3.LUT R0, R0, 0x4000, RZ, 0xfc, !PT ;  /* 0x0000400000002812 */ /* 0x000fe400078efcff */
[----:B------:R-:W-:Y:S02]  /*3da10*/  ISETP.GE.AND P0, PT, R169, UR30, PT ;  /* 0x0000001ea9007c0c */ /* 0x000fe4000bf06270 */
[----:B------:R-:W-:-:S07]  /*3da20*/  LOP3.LUT R0, R0, 0xffffdfff, RZ, 0xc0, !PT ;  /* 0xffffdfff00007812 */ /* 0x000fce00078ec0ff */
        /* <DEDUP_REMOVED lines=14> */
[----:B------:R-:W-:Y:S02]  /*3db10*/  @P1 LOP3.LUT R0, R0, 0x200, RZ, 0xfc, !PT ;  /* 0x0000020000001812 */ /* 0x000fe400078efcff */
[----:B------:R-:W-:Y:S02]  /*3db20*/  ISETP.LT.AND P2, PT, R156, UR18, !P0 ;  /* 0x000000129c007c0c */ /* 0x000fe4000c741270 */
        /* <DEDUP_REMOVED lines=8> */
[----:B------:R-:W-:Y:S02]  /*3dbb0*/  ISETP.GE.AND P1, PT, R172, UR7, PT ;  /* 0x00000007ac007c0c */ /* 0x000fe4000bf26270 */
[----:B------:R-:W-:Y:S02]  /*3dbc0*/  LOP3.LUT R0, R0, 0xfffffff7, RZ, 0xc0, !PT ;  /* 0xfffffff700007812 */ /* 0x000fe400078ec0ff */
[----:B------:R-:W-:Y:S02]  /*3dbd0*/  ISETP.LT.AND P3, PT, R155, UR6, !P1 ;  /* 0x000000069b007c0c */ /* 0x000fe4000cf61270 */
[----:B------:R-:W-:Y:S02]  /*3dbe0*/  @P0 LOP3.LUT R0, R0, 0x8, RZ, 0xfc, !PT ;  /* 0x0000000800000812 */ /* 0x000fe400078efcff */
[----:B------:R-:W-:-:S02]  /*3dbf0*/  ISETP.LT.AND P2, PT, R156, UR46, !P1 ;  /* 0x0000002e9c007c0c */ /* 0x000fc4000cf41270 */
[----:B------:R-:W-:Y:S02]  /*3dc00*/  LOP3.LUT R0, R0, 0xfffffffb, RZ, 0xc0, !PT ;  /* 0xfffffffb00007812 */ /* 0x000fe400078ec0ff */
[----:B------:R-:W-:-:S05]  /*3dc10*/  ISETP.LT.AND P0, PT, R154, UR45, !P1 ;  /* 0x0000002d9a007c0c */ /* 0x000fca000cf01270 */
[----:B------:R-:W-:-:S04]  /*3dc20*/  @P3 LOP3.LUT R0, R0, 0x4, RZ, 0xfc, !PT ;  /* 0x0000000400003812 */ /* 0x000fc800078efcff */
[----:B------:R-:W-:Y:S01]  /*3dc30*/  LOP3.LUT R0, R0, 0xfffffffd, RZ, 0xc0, !PT ;  /* 0xfffffffd00007812 */ /* 0x000fe200078ec0ff */
[----:B------:R1:W-:Y:S03]  /*3dc40*/  STL [R1+0x1314], R25 ;  /* 0x0013141901007387 */ /* 0x0003e60000100800 */
[----:B------:R-:W-:-:S04]  /*3dc50*/  @P2 LOP3.LUT R0, R0, 0x2, RZ, 0xfc, !PT ;  /* 0x0000000200002812 */ /* 0x000fc800078efcff */
[----:B------:R-:W-:Y:S01]  /*3dc60*/  LOP3.LUT R0, R0, 0xfffffffe, RZ, 0xc0, !PT ;  /* 0xfffffffe00007812 */ /* 0x000fe200078ec0ff */
[----:B-1----:R-:W-:-:S03]  /*3dc70*/  VIADD R25, R25, UR56 ;  /* 0x0000003819197c36 */ /* 0x002fc60008000000 */
[----:B------:R-:W-:Y:S02]  /*3dc80*/  @P0 LOP3.LUT R0, R0, 0x1, RZ, 0xfc, !PT ;  /* 0x0000000100000812 */ /* 0x000fe400078efcff */
[----:B--2---:R-:W-:Y:S01]  /*3dc90*/  ISETP.GE.AND P0, PT, R173, R24, PT ;  /* 0x00000018ad00720c */ /* 0x004fe20003f06270 */
[----:B------:R1:W-:Y:S03]  /*3dca0*/  STL [R1+0x1310], R25 ;  /* 0x0013101901007387 */ /* 0x0003e60000100800 */
[----:B------:R-:W-:Y:S01]  /*3dcb0*/  ISETP.LT.AND P2, PT, R154, UR38, !P0 ;  /* 0x000000269a007c0c */ /* 0x000fe2000c741270 */
[----:B-1----:R-:W-:-:S05]  /*3dcc0*/  VIADD R25, R25, UR57 ;  /* 0x0000003919197c36 */ /* 0x002fca0008000000 */
[----:B------:R1:W-:Y:S01]  /*3dcd0*/  STL [R1+0x13f8], R25 ;  /* 0x0013f81901007387 */ /* 0x0003e20000100800 */
[----:B------:R-:W-:Y:S02]  /*3dce0*/  ISETP.LT.AND P6, PT, R152, UR28, !P0 ;  /* 0x0000001c98007c0c */ /* 0x000fe4000c7c1270 */
[----:B------:R-:W-:-:S04]  /*3dcf0*/  LOP3.LUT R0, R0, 0xffffff7f, RZ, 0xc0, !PT ;  /* 0xffffff7f00007812 */ /* 0x000fc800078ec0ff */
[----:B------:R-:W-:Y:S02]  /*3dd00*/  @P2 LOP3.LUT R0, R0, 0x80, RZ, 0xfc, !PT ;  /* 0x0000008000002812 */ /* 0x000fe400078efcff */
[----:B------:R-:W-:Y:S02]  /*3dd10*/  ISETP.GE.AND P4, PT, R171, UR13, PT ;  /* 0x0000000dab007c0c */ /* 0x000fe4000bf86270 */
[----:B------:R-:W-:Y:S02]  /*3dd20*/  LOP3.LUT R0, R0, 0xffffffbf, RZ, 0xc0, !PT ;  /* 0xffffffbf00007812 */ /* 0x000fe400078ec0ff */
[C---:B------:R-:W-:Y:S02]  /*3dd30*/  ISETP.LT.AND P1, PT, R152.reuse, UR44, !P1 ;  /* 0x0000002c98007c0c */ /* 0x040fe4000cf21270 */
[----:B------:R-:W-:Y:S02]  /*3dd40*/  ISETP.GE.AND P5, PT, R152, UR36, PT ;  /* 0x0000002498007c0c */ /* 0x000fe4000bfa6270 */
[----:B------:R-:W-:-:S02]  /*3dd50*/  ISETP.LT.AND P2, PT, R155, UR12, !P4 ;  /* 0x0000000c9b007c0c */ /* 0x000fc4000e741270 */
[----:B------:R-:W-:Y:S02]  /*3dd60*/  ISETP.LT.AND P3, PT, R156, UR58, !P4 ;  /* 0x0000003a9c007c0c */ /* 0x000fe4000e761270 */
[----:B------:R-:W-:Y:S01]  /*3dd70*/  @P6 LOP3.LUT R0, R0, 0x40, RZ, 0xfc, !PT ;  /* 0x0000004000006812 */ /* 0x000fe200078efcff */
[----:B------:R-:W-:Y:S01]  /*3dd80*/  STL [R1+0x1418], R14 ;  /* 0x0014180e01007387 */ /* 0x000fe20000100800 */
[----:B------:R-:W-:Y:S02]  /*3dd90*/  LOP3.LUT R21, R21, 0xfdffffff, RZ, 0xc0, !PT ;  /* 0xfdffffff15157812 */ /* 0x000fe400078ec0ff */
[----:B------:R-:W-:Y:S01]  /*3dda0*/  LOP3.LUT R22, R22, 0x7fffffff, RZ, 0xc0, !PT ;  /* 0x7fffffff16167812 */ /* 0x000fe200078ec0ff */
[----:B------:R-:W-:Y:S01]  /*3ddb0*/  STL [R1+0x1414], R15 ;  /* 0x0014140f01007387 */ /* 0x000fe20000100800 */
[----:B------:R-:W-:Y:S01]  /*3ddc0*/  LOP3.LUT R158, R158, 0xfffffffe, RZ, 0xc0, !PT ;  /* 0xfffffffe9e9e7812 */ /* 0x000fe200078ec0ff */
[----:B------:R-:W-:Y:S01]  /*3ddd0*/  BAR.SYNC.DEFER_BLOCKING 0x0 ;  /* 0x0000000000007b1d */ /* 0x000fe20000010000 */
[----:B------:R-:W-:Y:S01]  /*3dde0*/  IMAD.MOV.U32 R30, RZ, RZ, R109 ;  /* 0x000000ffff1e7224 */ /* 0x000fe200078e006d */
[----:B------:R-:W-:Y:S01]  /*3ddf0*/  @P0 LOP3.LUT R21, R21, 0x2000000, RZ, 0xfc, !PT ;  /* 0x0200000015150812 */ /* 0x000fe200078efcff */
[----:B------:R-:W-:Y:S01]  /*3de00*/  IMAD.MOV.U32 R31, RZ, RZ, R111 ;  /* 0x000000ffff1f7224 */ /* 0x000fe200078e006f */
[----:B------:R-:W-:Y:S01]  /*3de10*/  LOP3.LUT P0, RZ, R0, 0x800, RZ, 0xc0, !PT ;  /* 0x0000080000ff7812 */ /* 0x000fe2000780c0ff */
[----:B------:R-:W-:Y:S01]  /*3de20*/  IMAD.MOV.U32 R34, RZ, RZ, R132 ;  /* 0x000000ffff227224 */ /* 0x000fe200078e0084 */
[----:B------:R-:W-:Y:S01]  /*3de30*/  ULDC UR4, c[0x0][0x22c] ;  /* 0x00008b0000047ab9 */ /* 0x000fe20000000800 */
[----:B------:R-:W-:Y:S01]  /*3de40*/  IMAD.MOV.U32 R35, RZ, RZ, R134 ;  /* 0x000000ffff237224 */ /* 0x000fe200078e0086 */
[----:B------:R-:W-:Y:S01]  /*3de50*/  STL [R1+0x1410], R16 ;  /* 0x0014101001007387 */ /* 0x000fe20000100800 */
[----:B------:R-:W-:Y:S01]  /*3de60*/  IMAD.MOV.U32 R42, RZ, RZ, R137 ;  /* 0x000000ffff2a7224 */ /* 0x000fe200078e0089 */
[----:B------:R-:W-:Y:S01]  /*3de70*/  ULDC UR8, c[0x0][0x248] ;  /* 0x0000920000087ab9 */ /* 0x000fe20000000800 */
[----:B------:R-:W-:Y:S01]  /*3de80*/  IMAD.MOV.U32 R43, RZ, RZ, R139 ;  /* 0x000000ffff2b7224 */ /* 0x000fe200078e008b */
[----:B------:R-:W-:Y:S01]  /*3de90*/  STL [R1+0x140c], R17 ;  /* 0x00140c1101007387 */ /* 0x000fe20000100800 */
[----:B------:R-:W-:Y:S01]  /*3dea0*/  IMAD.MOV.U32 R74, RZ, RZ, R141 ;  /* 0x000000ffff4a7224 */ /* 0x000fe200078e008d */
[----:B------:R-:W-:Y:S01]  /*3deb0*/  ULDC.64 UR6, c[0x0][0x228] ;  /* 0x00008a0000067ab9 */ /* 0x000fe20000000a00 */
[----:B------:R-:W-:Y:S01]  /*3dec0*/  IMAD.MOV.U32 R75, RZ, RZ, R143 ;  /* 0x000000ffff4b7224 */ /* 0x000fe200078e008f */
[----:B------:R-:W-:Y:S01]  /*3ded0*/  STL [R1+0x1408], R18 ;  /* 0x0014081201007387 */ /* 0x000fe20000100800 */
[----:B------:R-:W-:Y:S01]  /*3dee0*/  IMAD.MOV.U32 R106, RZ, RZ, R145 ;  /* 0x000000ffff6a7224 */ /* 0x000fe200078e0091 */
[----:B------:R-:W-:Y:S01]  /*3def0*/  ULDC UR5, c[0x0][0x228] ;  /* 0x00008a0000057ab9 */ /* 0x000fe20000000800 */
[----:B------:R-:W-:Y:S01]  /*3df00*/  IMAD.MOV.U32 R107, RZ, RZ, R147 ;  /* 0x000000ffff6b7224 */ /* 0x000fe200078e0093 */
[----:B------:R-:W-:Y:S01]  /*3df10*/  STL [R1+0x1404], R19 ;  /* 0x0014041301007387 */ /* 0x000fe20000100800 */
[----:B------:R-:W-:Y:S01]  /*3df20*/  ULDC UR9, c[0x0][0x248] ;  /* 0x0000920000097ab9 */ /* 0x000fe20000000800 */
[----:B------:R-:W-:Y:S01]  /*3df30*/  ULDC UR10, c[0x0][0x248] ;  /* 0x00009200000a7ab9 */ /* 0x000fe20000000800 */
[----:B------:R-:W-:Y:S01]  /*3df40*/  @P0 LOP3.LUT R22, R22, 0x80000000, RZ, 0xfc, !PT ;  /* 0x8000000016160812 */ /* 0x000fe200078efcff */
[----:B------:R-:W-:Y:S01]  /*3df50*/  STL [R1+0x1400], R20 ;  /* 0x0014001401007387 */ /* 0x000fe20000100800 */
[----:B------:R-:W-:Y:S01]  /*3df60*/  ISETP.LT.AND P5, PT, R23, UR4, !P5 ;  /* 0x0000000417007c0c */ /* 0x000fe2000efa1270 */
[----:B------:R-:W-:Y:S01]  /*3df70*/  ULDC UR4, c[0x0][0x228] ;  /* 0x00008a0000047ab9 */ /* 0x000fe20000000800 */
[----:B------:R-:W-:Y:S01]  /*3df80*/  LOP3.LUT P0, RZ, R0, 0x4, RZ, 0xc0, !PT ;  /* 0x0000000400ff7812 */ /* 0x000fe2000780c0ff */
[----:B------:R-:W2:Y:S04]  /*3df90*/  LDL.LU R24, [R1+0x554] ;  /* 0x0005540001187983 */ /* 0x000ea80000300800 */
[----:B-1----:R-:W2:Y:S04]  /*3dfa0*/  LDL.LU R25, [R1+0x55c] ;  /* 0x00055c0001197983 */ /* 0x002ea80000300800 */
[----:B------:R-:W2:Y:S04]  /*3dfb0*/  LDL.LU R26, [R1+0x354] ;  /* 0x00035400011a7983 */ /* 0x000ea80000300800 */
[----:B------:R-:W2:Y:S01]  /*3dfc0*/  LDL.LU R27, [R1+0x35c] ;  /* 0x00035c00011b7983 */ /* 0x000ea20000300800 */
[----:B------:R-:W-:-:S02]  /*3dfd0*/  @P0 LOP3.LUT R158, R158, 0x1, RZ, 0xfc, !PT ;  /* 0x000000019e9e0812 */ /* 0x000fc400078efcff */
[----:B------:R-:W-:Y:S01]  /*3dfe0*/  LOP3.LUT P0, RZ, R0, 0x2, RZ, 0xc0, !PT ;  /* 0x0000000200ff7812 */ /* 0x000fe2000780c0ff */
[----:B------:R-:W1:Y:S01]  /*3dff0*/  LDS.128 R16, [R157] ;  /* 0x000000009d107984 */ /* 0x000e620000000c00 */
[----:B------:R-:W-:-:S03]  /*3e000*/  LOP3.LUT R158, R158, 0xfffffffd, RZ, 0xc0, !PT ;  /* 0xfffffffd9e9e7812 */ /* 0x000fc600078ec0ff */
[----:B------:R-:W3:Y:S01]  /*3e010*/  LDL.LU R28, [R1+0x154] ;  /* 0x00015400011c7983 */ /* 0x000ee20000300800 */
[----:B------:R-:W-:Y:S07]  /*3e020*/  BAR.SYNC.DEFER_BLOCKING 0x0 ;  /* 0x0000000000007b1d */ /* 0x000fee0000010000 */
[----:B------:R-:W-:Y:S02]  /*3e030*/  @P0 LOP3.LUT R158, R158, 0x2, RZ, 0xfc, !PT ;  /* 0x000000029e9e0812 */ /* 0x000fe400078efcff */
[----:B------:R-:W-:Y:S01]  /*3e040*/  LOP3.LUT P0, RZ, R0, 0x1, RZ, 0xc0, !PT ;  /* 0x0000000100ff7812 */ /* 0x000fe2000780c0ff */
[----:B-1----:R-:W-:Y:S04]  /*3e050*/  STL.64 [R1+0x550], R16 ;  /* 0x0005501001007387 */ /* 0x002fe80000100a00 */
[----:B------:R-:W-:Y:S04]  /*3e060*/  STL.64 [R1+0x558], R18 ;  /* 0x0005581201007387 */ /* 0x000fe80000100a00 */
[----:B------:R-:W3:Y:S04]  /*3e070*/  LDL.LU R29, [R1+0x15c] ;  /* 0x00015c00011d7983 */ /* 0x000ee80000300800 */
[----:B--2---:R1:W-:Y:S01]  /*3e080*/  STSM.16.M88.4 [R153], R24 ;  /* 0x0000001899007844 */ /* 0x0043e20000000200 */
[----:B------:R-:W-:Y:S06]  /*3e090*/  BAR.SYNC.DEFER_BLOCKING 0x0 ;  /* 0x0000000000007b1d */ /* 0x000fec0000010000 */
[----:B-1----:R-:W2:Y:S04]  /*3e0a0*/  LDL.LU R24, [R1+0xd60] ;  /* 0x000d600001187983 */ /* 0x002ea80000300800 */
[----:B------:R-:W1:Y:S01]  /*3e0b0*/  LDS.128 R16, [R157] ;  /* 0x000000009d107984 */ /* 0x000e620000000c00 */
[----:B------:R-:W-:Y:S06]  /*3e0c0*/  BAR.SYNC.DEFER_BLOCKING 0x0 ;  /* 0x0000000000007b1d */ /* 0x000fec0000010000 */
[----:B-1----:R-:W-:Y:S04]  /*3e0d0*/  STL.64 [R1+0x350], R16 ;  /* 0x0003501001007387 */ /* 0x002fe80000100a00 */
[----:B------:R-:W-:Y:S04]  /*3e0e0*/  STL.64 [R1+0x358], R18 ;  /* 0x0003581201007387 */ /* 0x000fe80000100a00 */
[----:B------:R-:W2:Y:S04]  /*3e0f0*/  LDL.LU R25, [R1+0xd68] ;  /* 0x000d680001197983 */ /* 0x000ea80000300800 */
[----:B------:R-:W2:Y:S04]  /*3e100*/  LDL.LU R26, [R1+0xb60] ;  /* 0x000b6000011a7983 */ /* 0x000ea80000300800 */
[----:B------:R-:W2:Y:S04]  /*3e110*/  LDL.LU R27, [R1+0xb68] ;  /* 0x000b6800011b7983 */ /* 0x000ea80000300800 */
[----:B---3--:R1:W-:Y:S01]  /*3e120*/  STSM.16.M88.4 [R153], R28 ;  /* 0x0000001c99007844 */ /* 0x0083e20000000200 */
[----:B------:R-:W-:Y:S06]  /*3e130*/  BAR.SYNC.DEFER_BLOCKING 0x0 ;  /* 0x0000000000007b1d */ /* 0x000fec0000010000 */
[----:B-1----:R-:W3:Y:S04]  /*3e140*/  LDL.LU R28, [R1+0x960] ;  /* 0x00096000011c7983 */ /* 0x002ee80000300800 */
[----:B------:R-:W1:Y:S01]  /*3e150*/  LDS.128 R16, [R157] ;  /* 0x000000009d107984 */ /* 0x000e620000000c00 */
[----:B------:R-:W-:Y:S06]  /*3e160*/  BAR.SYNC.DEFER_BLOCKING 0x0 ;  /* 0x0000000000007b1d */ /* 0x000fec0000010000 */
[----:B-1----:R-:W-:Y:S04]  /*3e170*/  STL.64 [R1+0x150], R16 ;  /* 0x0001501001007387 */ /* 0x002fe80000100a00 */
[----:B------:R-:W-:Y:S04]  /*3e180*/  STL.64 [R1+0x158], R18 ;  /* 0x0001581201007387 */ /* 0x000fe80000100a00 */
[----:B------:R-:W3:Y:S04]  /*3e190*/  LDL.LU R29, [R1+0x968] ;  /* 0x00096800011d7983 */ /* 0x000ee80000300800 */
[----:B------:R-:W3:Y:S04]  /*3e1a0*/  LDL.LU R30, [R1+0x760] ;  /* 0x00076000011e7983 */ /* 0x000ee80000300800 */
        /* <DEDUP_REMOVED lines=18> */
[----:B------:R-:W3:Y:S01]  /*3e2d0*/  LDL.LU R29, [R1+0x168] ;  /* 0x00016800011d7983 */ /* 0x000ee20000300800 */
[----:B------:R-:W-:-:S02]  /*3e2e0*/  IMAD.MOV.U32 R30, RZ, RZ, R112 ;  /* 0x000000ffff1e7224 */ /* 0x000fc400078e0070 */
[----:B------:R-:W-:Y:S01]  /*3e2f0*/  IMAD.MOV.U32 R31, RZ, RZ, R114 ;  /* 0x000000ffff1f7224 */ /* 0x000fe200078e0072 */
        /* <DEDUP_REMOVED lines=245> */
[----:B-1----:R-:W-:Y:S04]  /*3f250*/  STL.64 [R1], R16 ;  /* 0x0000001001007387 */ /* 0x002fe80000100a00 */
[----:B------:R-:W-:Y:S04]  /*3f260*/  STL.64 [R1+0x8], R18 ;  /* 0x0000081201007387 */ /* 0x000fe80000100a00 */
[----:B------:R-:W2:Y:S04]  /*3f270*/  LDL.LU R25, [R1+0xd9c] ;  /* 0x000d9c0001197983 */ /* 0x000ea80000300800 */
[----:B------:R-:W2:Y:S04]  /*3f280*/  LDL.LU R26, [R1+0xb94] ;  /* 0x000b9400011a7983 */ /* 0x000ea80000300800 */
[----:B------:R-:W2:Y:S04]  /*3f290*/  LDL.LU R27, [R1+0xb9c] ;  /* 0x000b9c00011b7983 */ /* 0x000ea80000300800 */
[----:B---3--:R1:W-:Y:S01]  /*3f2a0*/  STSM.16.M88.4 [R153], R28 ;  /* 0x0000001c99007844 */ /* 0x0083e20000000200 */
[----:B------:R-:W-:Y:S06]  /*3f2b0*/  BAR.SYNC.DEFER_BLOCKING 0x0 ;  /* 0x0000000000007b1d */ /* 0x000fec0000010000 */
[----:B-1----:R-:W3:Y:S04]  /*3f2c0*/  LDL.LU R28, [R1+0x994] ;  /* 0x00099400011c7983 */ /* 0x002ee80000300800 */
[----:B------:R-:W3:Y:S04]  /*3f2d0*/  LDL.LU R29, [R1+0x99c] ;  /* 0x00099c00011d7983 */ /* 0x000ee80000300800 */
[----:B------:R-:W3:Y:S04]  /*3f2e0*/  LDL.LU R30, [R1+0x794] ;  /* 0x00079400011e7983 */ /* 0x000ee80000300800 */
[----:B------:R-:W3:Y:S04]  /*3f2f0*/  LDL.LU R31, [R1+0x79c] ;  /* 0x00079c00011f7983 */ /* 0x000ee80000300800 */
[----:B------:R-:W1:Y:S01]  /*3f300*/  LDS.128 R248, [R157] ;  /* 0x000000009df87984 */ /* 0x000e620000000c00 */
[----:B------:R-:W-:Y:S06]  /*3f310*/  BAR.SYNC.DEFER_BLOCKING 0x0 ;  /* 0x0000000000007b1d */ /* 0x000fec0000010000 */
[----:B--2---:R2:W-:Y:S02]  /*3f320*/  STSM.16.M88.4 [R153], R24 ;  /* 0x0000001899007844 */ /* 0x0045e40000000200 */
[----:B------:R-:W-:Y:S06]  /*3f330*/  BAR.SYNC.DEFER_BLOCKING 0x0 ;  /* 0x0000000000007b1d */ /* 0x000fec0000010000 */
[----:B--2---:R-:W2:Y:S04]  /*3f340*/  LDL.LU R24, [R1+0x594] ;  /* 0x0005940001187983 */ /* 0x004ea80000300800 */
[----:B------:R-:W2:Y:S04]  /*3f350*/  LDL.LU R25, [R1+0x59c] ;  /* 0x00059c0001197983 */ /* 0x000ea80000300800 */
[----:B------:R-:W2:Y:S04]  /*3f360*/  LDL.LU R26, [R1+0x394] ;  /* 0x00039400011a7983 */ /* 0x000ea80000300800 */
[----:B------:R-:W2:Y:S04]  /*3f370*/  LDL.LU R27, [R1+0x39c] ;  /* 0x00039c00011b7983 */ /* 0x000ea80000300800 */
[----:B------:R-:W4:Y:S01]  /*3f380*/  LDS.128 R244, [R157] ;  /* 0x000000009df47984 */ /* 0x000f220000000c00 */
[----:B------:R-:W-:Y:S06]  /*3f390*/  BAR.SYNC.DEFER_BLOCKING 0x0 ;  /* 0x0000000000007b1d */ /* 0x000fec0000010000 */
[----:B---3--:R3:W-:Y:S02]  /*3f3a0*/  STSM.16.M88.4 [R153], R28 ;  /* 0x0000001c99007844 */ /* 0x0087e40000000200 */
[----:B------:R-:W-:Y:S06]  /*3f3b0*/  BAR.SYNC.DEFER_BLOCKING 0x0 ;  /* 0x0000000000007b1d */ /* 0x000fec0000010000 */
[----:B---3--:R-:W3:Y:S04]  /*3f3c0*/  LDL.LU R28, [R1+0x194] ;  /* 0x00019400011c7983 */ /* 0x008ee80000300800 */
[----:B------:R-:W3:Y:S04]  /*3f3d0*/  LDL.LU R29, [R1+0x19c] ;  /* 0x00019c00011d7983 */ /* 0x000ee80000300800 */
[----:B------:R-:W4:Y:S01]  /*3f3e0*/  LDS.128 R240, [R157] ;  /* 0x000000009df07984 */ /* 0x000f220000000c00 */
[----:B------:R-:W-:Y:S01]  /*3f3f0*/  BAR.SYNC.DEFER_BLOCKING 0x0 ;  /* 0x0000000000007b1d */ /* 0x000fe20000010000 */
[----:B------:R-:W-:-:S02]  /*3f400*/  IMAD.MOV.U32 R30, RZ, RZ, R125 ;  /* 0x000000ffff1e7224 */ /* 0x000fc400078e007d */
[----:B------:R-:W-:-:S03]  /*3f410*/  IMAD.MOV.U32 R31, RZ, RZ, R127 ;  /* 0x000000ffff1f7224 */ /* 0x000fc600078e007f */
        /* <DEDUP_REMOVED lines=12> */
[----:B------:R-:W3:Y:S04]  /*3f4e0*/  LDL.LU R30, [R1+0x7a0] ;  /* 0x0007a000011e7983 */ /* 0x000ee80000300800 */
[----:B------:R-:W3:Y:S04]  /*3f4f0*/  LDL.LU R31, [R1+0x7a8] ;  /* 0x0007a800011f7983 */ /* 0x000ee80000300800 */
[----:B------:R-:W4:Y:S01]  /*3f500*/  LDS.128 R232, [R157] ;  /* 0x000000009de87984 */ /* 0x000f220000000c00 */
        /* <DEDUP_REMOVED lines=71> */
[----:B------:R-:W4:Y:S04]  /*3f980*/  LDL.LU R32, [R1+0x1b0] ;  /* 0x0001b00001207983 */ /* 0x000f280000300800 */
[----:B------:R-:W4:Y:S04]  /*3f990*/  LDL.LU R33, [R1+0x1b8] ;  /* 0x0001b80001217983 */ /* 0x000f280000300800 */
[----:B------:R-:W1:Y:S01]  /*3f9a0*/  LDS.128 R196, [R157] ;  /* 0x000000009dc47984 */ /* 0x000e620000000c00 */
[----:B------:R-:W-:Y:S06]  /*3f9b0*/  BAR.SYNC.DEFER_BLOCKING 0x0 ;  /* 0x0000000000007b1d */ /* 0x000fec0000010000 */
[----:B---3--:R3:W-:Y:S02]  /*3f9c0*/  STSM.16.M88.4 [R153], R28 ;  /* 0x0000001c99007844 */ /* 0x0087e40000000200 */
[----:B------:R-:W-:Y:S06]  /*3f9d0*/  BAR.SYNC.DEFER_BLOCKING 0x0 ;  /* 0x0000000000007b1d */ /* 0x000fec0000010000 */
[----:B---3--:R-:W3:Y:S04]  /*3f9e0*/  LDL.LU R28, [R1+0xdb4] ;  /* 0x000db400011c7983 */ /* 0x008ee80000300800 */
        /* <DEDUP_REMOVED lines=10> */
[----:B------:R-:W1:Y:S01]  /*3fa90*/  LDS.128 R188, [R157] ;  /* 0x000000009dbc7984 */ /* 0x000e620000000c00 */
[----:B------:R-:W-:Y:S06]  /*3faa0*/  BAR.SYNC.DEFER_BLOCKING 0x0 ;  /* 0x0000000000007b1d */ /* 0x000fec0000010000 */
[----:B------:R-:W2:Y:S04]  /*3fab0*/  LDL.LU R27, [R1+0x7bc] ;  /* 0x0007bc00011b7983 */ /* 0x000ea80000300800 */
[----:B----4-:R-:W-:Y:S01]  /*3fac0*/  STSM.16.M88.4 [R153], R32 ;  /* 0x0000002099007844 */ /* 0x010fe20000000200 */
[----:B------:R-:W-:Y:S06]  /*3fad0*/  BAR.SYNC.DEFER_BLOCKING 0x0 ;  /* 0x0000000000007b1d */ /* 0x000fec0000010000 */
[----:B------:R-:W4:Y:S02]  /*3fae0*/  LDS.128 R184, [R157] ;  /* 0x000000009db87984 */ /* 0x000f240000000c00 */
        /* <DEDUP_REMOVED lines=22> */
[----:B------:R-:W-:-:S02]  /*3fc50*/  IMAD.MOV.U32 R26, RZ, RZ, R133 ;  /* 0x000000ffff1a7224 */ /* 0x000fc400078e0085 */
[----:B------:R-:W-:Y:S01]  /*3fc60*/  IMAD.MOV.U32 R27, RZ, RZ, R135 ;  /* 0x000000ffff1b7224 */ /* 0x000fe200078e0087 */
        /* <DEDUP_REMOVED lines=29> */
[----:B------:R-:W4:Y:S04]  /*3fe40*/  LDL.LU R32, [R1+0x9c4] ;  /* 0x0009c40001207983 */ /* 0x000f280000300800 */
[----:B------:R-:W4:Y:S04]  /*3fe50*/  LDL.LU R33, [R1+0x9cc] ;  /* 0x0009cc0001217983 */ /* 0x000f280000300800 */
[----:B------:R-:W4:Y:S04]  /*3fe60*/  LDL.LU R34, [R1+0x7c4] ;  /* 0x0007c40001227983 */ /* 0x000f280000300800 */
[----:B------:R-:W4:Y:S04]  /*3fe70*/  LDL.LU R35, [R1+0x7cc] ;  /* 0x0007cc0001237983 */ /* 0x000f280000300800 */
[----:B------:R-:W4:Y:S04]  /*3fe80*/  LDL.LU R36, [R1+0x5c4] ;  /* 0x0005c40001247983 */ /* 0x000f280000300800 */
[----:B------:R-:W4:Y:S04]  /*3fe90*/  LDL.LU R37, [R1+0x5cc] ;  /* 0x0005cc0001257983 */ /* 0x000f280000300800 */
[----:B------:R-:W4:Y:S04]  /*3fea0*/  LDL.LU R38, [R1+0x3c4] ;  /* 0x0003c40001267983 */ /* 0x000f280000300800 */
[----:B------:R-:W4:Y:S04]  /*3feb0*/  LDL.LU R39, [R1+0x3cc] ;  /* 0x0003cc0001277983 */ /* 0x000f280000300800 */
[----:B------:R-:W1:Y:S01]  /*3fec0*/  LDS.128 R128, [R157] ;  /* 0x000000009d807984 */ /* 0x000e620000000c00 */
[----:B------:R-:W-:-:S02]  /*3fed0*/  IMAD.MOV.U32 R26, RZ, RZ, R136 ;  /* 0x000000ffff1a7224 */ /* 0x000fc400078e0088 */
[----:B------:R-:W-:Y:S01]  /*3fee0*/  IMAD.MOV.U32 R27, RZ, RZ, R138 ;  /* 0x000000ffff1b7224 */ /* 0x000fe200078e008a */
[----:B------:R-:W-:Y:S06]  /*3fef0*/  BAR.SYNC.DEFER_BLOCKING 0x0 ;  /* 0x0000000000007b1d */ /* 0x000fec0000010000 */
[----:B------:R-:W4:Y:S04]  /*3ff00*/  LDL.LU R40, [R1+0x1c4] ;  /* 0x0001c40001287983 */ /* 0x000f280000300800 */
[----:B------:R-:W4:Y:S04]  /*3ff10*/  LDL.LU R41, [R1+0x1cc] ;  /* 0x0001cc0001297983 */ /* 0x000f280000300800 */
[----:B------:R-:W4:Y:S04]  /*3ff20*/  LDL.LU R44, [R1+0xdd0] ;  /* 0x000dd000012c7983 */ /* 0x000f280000300800 */
[----:B------:R-:W4:Y:S04]  /*3ff30*/  LDL.LU R45, [R1+0xdd8] ;  /* 0x000dd800012d7983 */ /* 0x000f280000300800 */
[----:B------:R-:W4:Y:S04]  /*3ff40*/  LDL.LU R46, [R1+0xbd0] ;  /* 0x000bd000012e7983 */ /* 0x000f280000300800 */
[----:B------:R-:W4:Y:S04]  /*3ff50*/  LDL.LU R47, [R1+0xbd8] ;  /* 0x000bd800012f7983 */ /* 0x000f280000300800 */
[----:B--2---:R-:W-:Y:S01]  /*3ff60*/  STSM.16.M88.4 [R153], R24 ;  /* 0x0000001899007844 */ /* 0x004fe20000000200 */
[----:B------:R-:W-:Y:S06]  /*3ff70*/  BAR.SYNC.DEFER_BLOCKING 0x0 ;  /* 0x0000000000007b1d */ /* 0x000fec0000010000 */
[----:B------:R-:W2:Y:S02]  /*3ff80*/  LDS.128 R24, [R157] ;  /* 0x000000009d187984 */ /* 0x000ea40000000c00 */
[----:B------:R-:W-:Y:S06]  /*3ff90*/  BAR.SYNC.DEFER_BLOCKING 0x0 ;  /* 0x0000000000007b1d */ /* 0x000fec0000010000 */
[----:B---3--:R-:W-:Y:S02]  /*3ffa0*/  STSM.16.M88.4 [R153], R28 ;  /* 0x0000001c99007844 */ /* 0x008fe40000000200 */
[----:B------:R-:W-:Y:S06]  /*3ffb0*/  BAR.SYNC.DEFER_BLOCKING 0x0 ;  /* 0x0000000000007b1d */ /* 0x000fec0000010000 */
[----:B------:R-:W3:Y:S02]  /*3ffc0*/  LDS.128 R28, [R157] ;  /* 0x000000009d1c7984 */ /* 0x000ee40000000c00 */
[----:B------:R-:W-:Y:S06]  /*3ffd0*/  BAR.SYNC.DEFER_BLOCKING 0x0 ;  /* 0x0000000000007b1d */ /* 0x000fec0000010000 */
[----:B----4-:R-:W-:Y:S02]  /*3ffe0*/  STSM.16.M88.4 [R153], R32 ;  /* 0x0000002099007844 */ /* 0x010fe40000000200 */
[----:B------:R-:W-:Y:S06]  /*3fff0*/  BAR.SYNC.DEFER_BLOCKING 0x0 ;  /* 0x0000000000007b1d */ /* 0x000fec0000010000 */
[----:B------:R-:W4:Y:S02]  /*40000*/  LDS.128 R32, [R157] ;  /* 0x000000009d207984 */ /* 0x000f240000000c00 */
[----:B------:R-:W-:Y:S06]  /*40010*/  BAR.SYNC.DEFER_BLOCKING 0x0 ;  /* 0x0000000000007b1d */ /* 0x000fec0000010000 */
[----:B------:R1:W-:Y:S02]  /*40020*/  STSM.16.M88.4 [R153], R36 ;  /* 0x0000002499007844 */ /* 0x0003e40000000200 */
[----:B------:R-:W-:Y:S06]  /*40030*/  BAR.SYNC.DEFER_BLOCKING 0x0 ;  /* 0x0000000000007b1d */ /* 0x000fec0000010000 */
[----:B-1----:R-:W2:Y:S04]  /*40040*/  LDL.LU R36, [R1+0x9d0] ;  /* 0x0009d00001247983 */ /* 0x002ea80000300800 */
[----:B------:R-:W2:Y:S04]  /*40050*/  LDL.LU R37, [R1+0x9d8] ;  /* 0x0009d80001257983 */ /* 0x000ea80000300800 */
[----:B------:R-:W2:Y:S04]  /*40060*/  LDL.LU R38, [R1+0x7d0] ;  /* 0x0007d00001267983 */ /* 0x000ea80000300800 */
[----:B------:R-:W2:Y:S04]  /*40070*/  LDL.LU R39, [R1+0x7d8] ;  /* 0x0007d80001277983 */ /* 0x000ea80000300800 */
[----:B------:R-:W1:Y:S01]  /*40080*/  LDS.128 R52, [R157] ;  /* 0x000000009d347984 */ /* 0x000e620000000c00 */
[----:B------:R-:W-:Y:S06]  /*40090*/  BAR.SYNC.DEFER_BLOCKING 0x0 ;  /* 0x0000000000007b1d */ /* 0x000fec0000010000 */
[----:B------:R-:W3:Y:S04]  /*400a0*/  LDL.LU R56, [R1+0x5d0] ;  /* 0x0005d00001387983 */ /* 0x000ee80000300800 */
[----:B------:R-:W3:Y:S04]  /*400b0*/  LDL.LU R57, [R1+0x5d8] ;  /* 0x0005d80001397983 */ /* 0x000ee80000300800 */
[----:B------:R-:W3:Y:S04]  /*400c0*/  LDL.LU R58, [R1+0x3d0] ;  /* 0x0003d000013a7983 */ /* 0x000ee80000300800 */
[----:B------:R-:W3:Y:S04]  /*400d0*/  LDL.LU R59, [R1+0x3d8] ;  /* 0x0003d800013b7983 */ /* 0x000ee80000300800 */
[----:B------:R-:W-:Y:S01]  /*400e0*/  STSM.16.M88.4 [R153], R40 ;  /* 0x0000002899007844 */ /* 0x000fe20000000200 */
[----:B------:R-:W-:Y:S06]  /*400f0*/  BAR.SYNC.DEFER_BLOCKING 0x0 ;  /* 0x0000000000007b1d */ /* 0x000fec0000010000 */
[----:B------:R-:W1:Y:S02]  /*40100*/  LDS.128 R48, [R157] ;  /* 0x000000009d307984 */ /* 0x000e640000000c00 */
[----:B------:R-:W-:Y:S06]  /*40110*/  BAR.SYNC.DEFER_BLOCKING 0x0 ;  /* 0x0000000000007b1d */ /* 0x000fec0000010000 */
[----:B------:R-:W-:Y:S02]  /*40120*/  STSM.16.M88.4 [R153], R44 ;  /* 0x0000002c99007844 */ /* 0x000fe40000000200 */
[----:B------:R-:W-:Y:S06]  /*40130*/  BAR.SYNC.DEFER_BLOCKING 0x0 ;  /* 0x0000000000007b1d */ /* 0x000fec0000010000 */
[----:B------:R-:W1:Y:S02]  /*40140*/  LDS.128 R44, [R157] ;  /* 0x000000009d2c7984 */ /* 0x000e640000000c00 */
[----:B------:R-:W-:Y:S06]  /*40150*/  BAR.SYNC.DEFER_BLOCKING 0x0 ;  /* 0x0000000000007b1d */ /* 0x000fec0000010000 */
[----:B--2---:R2:W-:Y:S02]  /*40160*/  STSM.16.M88.4 [R153], R36 ;  /* 0x0000002499007844 */ /* 0x0045e40000000200 */
[----:B------:R-:W-:Y:S06]  /*40170*/  BAR.SYNC.DEFER_BLOCKING 0x0 ;  /* 0x0000000000007b1d */ /* 0x000fec0000010000 */
[----:B--2---:R-:W2:Y:S04]  /*40180*/  LDL.LU R36, [R1+0x1d0] ;  /* 0x0001d00001247983 */ /* 0x004ea80000300800 */
[----:B------:R-:W2:Y:S04]  /*40190*/  LDL.LU R37, [R1+0x1d8] ;  /* 0x0001d80001257983 */ /* 0x000ea80000300800 */
        /* <DEDUP_REMOVED lines=13> */
[----:B------:R-:W-:Y:S01]  /*40270*/  BAR.SYNC.DEFER_BLOCKING 0x0 ;  /* 0x0000000000007b1d */ /* 0x000fe20000010000 */
[----:B------:R-:W-:-:S02]  /*40280*/  IMAD.MOV.U32 R38, RZ, RZ, R140 ;  /* 0x000000ffff267224 */ /* 0x000fc400078e008c */
[----:B------:R-:W-:-:S03]  /*40290*/  IMAD.MOV.U32 R39, RZ, RZ, R142 ;  /* 0x000000ffff277224 */ /* 0x000fc600078e008e */
[----:B------:R-:W4:Y:S04]  /*402a0*/  LDL.LU R72, [R1+0x1d4] ;  /* 0x0001d40001487983 */ /* 0x000f280000300800 */
[----:B------:R-:W4:Y:S04]  /*402b0*/  LDL.LU R73, [R1+0x1dc] ;  /* 0x0001dc0001497983 */ /* 0x000f280000300800 */
[----:B------:R-:W4:Y:S04]  /*402c0*/  LDL.LU R76, [R1+0xde0] ;  /* 0x000de000014c7983 */ /* 0x000f280000300800 */
[----:B------:R-:W4:Y:S04]  /*402d0*/  LDL.LU R77, [R1+0xde8] ;  /* 0x000de800014d7983 */ /* 0x000f280000300800 */
[----:B---3--:R-:W-:Y:S01]  /*402e0*/  STSM.16.M88.4 [R153], R56 ;  /* 0x0000003899007844 */ /* 0x008fe20000000200 */
[----:B------:R-:W-:Y:S06]  /*402f0*/  BAR.SYNC.DEFER_BLOCKING 0x0 ;  /* 0x0000000000007b1d */ /* 0x000fec0000010000 */
[----:B------:R-:W3:Y:S04]  /*40300*/  LDL.LU R78, [R1+0xbe0] ;  /* 0x000be000014e7983 */ /* 0x000ee80000300800 */
[----:B------:R-:W3:Y:S04]  /*40310*/  LDL.LU R79, [R1+0xbe8] ;  /* 0x000be800014f7983 */ /* 0x000ee80000300800 */
[----:B------:R-:W1:Y:S01]  /*40320*/  LDS.128 R56, [R157] ;  /* 0x000000009d387984 */ /* 0x000e620000000c00 */
[----:B------:R-:W-:Y:S06]  /*40330*/  BAR.SYNC.DEFER_BLOCKING 0x0 ;  /* 0x0000000000007b1d */ /* 0x000fec0000010000 */
[----:B--2---:R-:W-:Y:S02]  /*40340*/  STSM.16.M88.4 [R153], R36 ;  /* 0x0000002499007844 */ /* 0x004fe40000000200 */
[----:B------:R-:W-:Y:S06]  /*40350*/  BAR.SYNC.DEFER_BLOCKING 0x0 ;  /* 0x0000000000007b1d */ /* 0x000fec0000010000 */
[----:B------:R-:W2:Y:S02]  /*40360*/  LDS.128 R36, [R157] ;  /* 0x000000009d247984 */ /* 0x000ea40000000c00 */
[----:B------:R-:W-:Y:S06]  /*40370*/  BAR.SYNC.DEFER_BLOCKING 0x0 ;  /* 0x0000000000007b1d */ /* 0x000fec0000010000 */
[----:B----4-:R-:W-:Y:S02]  /*40380*/  STSM.16.M88.4 [R153], R60 ;  /* 0x0000003c99007844 */ /* 0x010fe40000000200 */
[----:B------:R-:W-:Y:S06]  /*40390*/  BAR.SYNC.DEFER_BLOCKING 0x0 ;  /* 0x0000000000007b1d */ /* 0x000fec0000010000 */
[----:B------:R-:W4:Y:S02]  /*403a0*/  LDS.128 R60, [R157] ;  /* 0x000000009d3c7984 */ /* 0x000f240000000c00 */
[----:B------:R-:W-:Y:S06]  /*403b0*/  BAR.SYNC.DEFER_BLOCKING 0x0 ;  /* 0x0000000000007b1d */ /* 0x000fec0000010000 */
[----:B------:R-:W-:Y:S02]  /*403c0*/  STSM.16.M88.4 [R153], R64 ;  /* 0x0000004099007844 */ /* 0x000fe40000000200 */
        /* <DEDUP_REMOVED lines=11> */
[----:B------:R-:W4:Y:S04]  /*40480*/  LDL.LU R88, [R1+0x5e0] ;  /* 0x0005e00001587983 */ /* 0x000f280000300800 */
[----:B------:R-:W4:Y:S04]  /*40490*/  LDL.LU R89, [R1+0x5e8] ;  /* 0x0005e80001597983 */ /* 0x000f280000300800 */
[----:B------:R-:W4:Y:S04]  /*404a0*/  LDL.LU R90, [R1+0x3e0] ;  /* 0x0003e000015a7983 */ /* 0x000f280000300800 */
[----:B------:R-:W4:Y:S04]  /*404b0*/  LDL.LU R91, [R1+0x3e8] ;  /* 0x0003e800015b7983 */ /* 0x000f280000300800 */
[----:B------:R-:W-:Y:S01]  /*404c0*/  STSM.16.M88.4 [R153], R72 ;  /* 0x0000004899007844 */ /* 0x000fe20000000200 */
[----:B------:R-:W-:Y:S06]  /*404d0*/  BAR.SYNC.DEFER_BLOCKING 0x0 ;  /* 0x0000000000007b1d */ /* 0x000fec0000010000 */
[----:B------:R-:W1:Y:S02]  /*404e0*/  LDS.128 R84, [R157] ;  /* 0x000000009d547984 */ /* 0x000e640000000c00 */
[----:B------:R-:W-:Y:S06]  /*404f0*/  BAR.SYNC.DEFER_BLOCKING 0x0 ;  /* 0x0000000000007b1d */ /* 0x000fec0000010000 */
[----:B---3--:R-:W-:Y:S02]  /*40500*/  STSM.16.M88.4 [R153], R76 ;  /* 0x0000004c99007844 */ /* 0x008fe40000000200 */
[----:B------:R-:W-:Y:S06]  /*40510*/  BAR.SYNC.DEFER_BLOCKING 0x0 ;  /* 0x0000000000007b1d */ /* 0x000fec0000010000 */
[----:B------:R-:W3:Y:S02]  /*40520*/  LDS.128 R72, [R157] ;  /* 0x000000009d487984 */ /* 0x000ee40000000c00 */
[----:B------:R-:W-:Y:S06]  /*40530*/  BAR.SYNC.DEFER_BLOCKING 0x0 ;  /* 0x0000000000007b1d */ /* 0x000fec0000010000 */
[----:B--2---:R2:W-:Y:S02]  /*40540*/  STSM.16.M88.4 [R153], R68 ;  /* 0x0000004499007844 */ /* 0x0045e40000000200 */
[----:B------:R-:W-:Y:S06]  /*40550*/  BAR.SYNC.DEFER_BLOCKING 0x0 ;  /* 0x0000000000007b1d */ /* 0x000fec0000010000 */
[----:B--2---:R-:W2:Y:S04]  /*40560*/  LDL.LU R68, [R1+0x1e0] ;  /* 0x0001e00001447983 */ /* 0x004ea80000300800 */
[----:B------:R-:W2:Y:S04]  /*40570*/  LDL.LU R69, [R1+0x1e8] ;  /* 0x0001e80001457983 */ /* 0x000ea80000300800 */
[----:B------:R-:W3:Y:S04]  /*40580*/  LDL.LU R92, [R1+0xde4] ;  /* 0x000de400015c7983 */ /* 0x000ee80000300800 */
        /* <DEDUP_REMOVED lines=13> */
[----:B------:R-:W1:Y:S01]  /*40660*/  LDS.128 R76, [R157] ;  /* 0x000000009d4c7984 */ /* 0x000e620000000c00 */
[----:B------:R-:W-:Y:S06]  /*40670*/  BAR.SYNC.DEFER_BLOCKING 0x0 ;  /* 0x0000000000007b1d */ /* 0x000fec0000010000 */
[----:B------:R-:W3:Y:S04]  /*40680*/  LDL.LU R108, [R1+0xdf0] ;  /* 0x000df000016c7983 */ /* 0x000ee80000300800 */
[----:B------:R-:W3:Y:S04]  /*40690*/  LDL.LU R109, [R1+0xdf8] ;  /* 0x000df800016d7983 */ /* 0x000ee80000300800 */
[----:B------:R-:W3:Y:S04]  /*406a0*/  LDL.LU R110, [R1+0xbf0] ;  /* 0x000bf000016e7983 */ /* 0x000ee80000300800 */
[----:B------:R-:W3:Y:S04]  /*406b0*/  LDL.LU R111, [R1+0xbf8] ;  /* 0x000bf800016f7983 */ /* 0x000ee80000300800 */
[----:B----4-:R-:W-:Y:S01]  /*406c0*/  STSM.16.M88.4 [R153], R88 ;  /* 0x0000005899007844 */ /* 0x010fe20000000200 */
[----:B------:R-:W-:Y:S01]  /*406d0*/  BAR.SYNC.DEFER_BLOCKING 0x0 ;  /* 0x0000000000007b1d */ /* 0x000fe20000010000 */
[----:B------:R-:W-:-:S02]  /*406e0*/  IMAD.MOV.U32 R70, RZ, RZ, R144 ;  /* 0x000000ffff467224 */ /* 0x000fc400078e0090 */
[----:B------:R-:W-:-:S03]  /*406f0*/  IMAD.MOV.U32 R71, RZ, RZ, R146 ;  /* 0x000000ffff477224 */ /* 0x000fc600078e0092 */
[----:B------:R-:W4:Y:S04]  /*40700*/  LDL.LU R112, [R1+0x9f0] ;  /* 0x0009f00001707983 */ /* 0x000f280000300800 */
[----:B------:R-:W4:Y:S04]  /*40710*/  LDL.LU R113, [R1+0x9f8] ;  /* 0x0009f80001717983 */ /* 0x000f280000300800 */
[----:B------:R-:W4:Y:S04]  /*40720*/  LDL.LU R114, [R1+0x7f0] ;  /* 0x0007f00001727983 */ /* 0x000f280000300800 */
[----:B------:R-:W4:Y:S04]  /*40730*/  LDL.LU R115, [R1+0x7f8] ;  /* 0x0007f80001737983 */ /* 0x000f280000300800 */
[----:B------:R-:W1:Y:S01]  /*40740*/  LDS.128 R88, [R157] ;  /* 0x000000009d587984 */ /* 0x000e620000000c00 */
[----:B------:R-:W-:Y:S06]  /*40750*/  BAR.SYNC.DEFER_BLOCKING 0x0 ;  /* 0x0000000000007b1d */ /* 0x000fec0000010000 */
        /* <DEDUP_REMOVED lines=12> */
[----:B------:R-:W-:Y:S02]  /*40820*/  STSM.16.M88.4 [R153], R96 ;  /* 0x0000006099007844 */ /* 0x000fe40000000200 */
        /* <DEDUP_REMOVED lines=15> */
[----:B----4-:R4:W-:Y:S02]  /*40920*/  STSM.16.M88.4 [R153], R112 ;  /* 0x0000007099007844 */ /* 0x0109e40000000200 */
[----:B------:R-:W-:Y:S06]  /*40930*/  BAR.SYNC.DEFER_BLOCKING 0x0 ;  /* 0x0000000000007b1d */ /* 0x000fec0000010000 */
[----:B----4-:R-:W4:Y:S04]  /*40940*/  LDL.LU R112, [R1+0x1f0] ;  /* 0x0001f00001707983 */ /* 0x010f280000300800 */
[----:B------:R-:W4:Y:S04]  /*40950*/  LDL.LU R113, [R1+0x1f8] ;  /* 0x0001f80001717983 */ /* 0x000f280000300800 */
[----:B------:R-:W2:Y:S04]  /*40960*/  LDL.LU R124, [R1+0xdf4] ;  /* 0x000df400017c7983 */ /* 0x000ea80000300800 */
[----:B------:R-:W2:Y:S04]  /*40970*/  LDL.LU R125, [R1+0xdfc] ;  /* 0x000dfc00017d7983 */ /* 0x000ea80000300800 */
[----:B------:R-:W2:Y:S04]  /*40980*/  LDL.LU R126, [R1+0xbf4] ;  /* 0x000bf400017e7983 */ /* 0x000ea80000300800 */
        /* <DEDUP_REMOVED lines=12> */
[----:B------:R-:W-:Y:S01]  /*40a50*/  BAR.SYNC.DEFER_BLOCKING 0x0 ;  /* 0x0000000000007b1d */ /* 0x000fe20000010000 */
[----:B------:R-:W-:-:S02]  /*40a60*/  IMAD.MOV.U32 R114, RZ, RZ, R148 ;  /* 0x000000ffff727224 */ /* 0x000fc400078e0094 */
[----:B------:R-:W-:-:S03]  /*40a70*/  IMAD.MOV.U32 R115, RZ, RZ, R150 ;  /* 0x000000ffff737224 */ /* 0x000fc600078e0096 */
[----:B------:R-:W3:Y:S04]  /*40a80*/  LDL.LU R20, [R1+0xe00] ;  /* 0x000e000001147983 */ /* 0x000ee80000300800 */
[----:B------:R-:W-:Y:S01]  /*40a90*/  STSM.16.M88.4 [R153], R120 ;  /* 0x0000007899007844 */ /* 0x000fe20000000200 */
[----:B------:R-:W-:Y:S06]  /*40aa0*/  BAR.SYNC.DEFER_BLOCKING 0x0 ;  /* 0x0000000000007b1d */ /* 0x000fec0000010000 */
[----:B------:R-:W1:Y:S02]  /*40ab0*/  LDS.128 R120, [R157] ;  /* 0x000000009d787984 */ /* 0x000e640000000c00 */
[----:B------:R-:W-:Y:S06]  /*40ac0*/  BAR.SYNC.DEFER_BLOCKING 0x0 ;  /* 0x0000000000007b1d */ /* 0x000fec0000010000 */
[----:B----4-:R-:W-:Y:S02]  /*40ad0*/  STSM.16.M88.4 [R153], R112 ;  /* 0x0000007099007844 */ /* 0x010fe40000000200 */
[----:B------:R-:W-:Y:S06]  /*40ae0*/  BAR.SYNC.DEFER_BLOCKING 0x0 ;  /* 0x0000000000007b1d */ /* 0x000fec0000010000 */
[----:B------:R-:W4:Y:S02]  /*40af0*/  LDS.128 R112, [R157] ;  /* 0x000000009d707984 */ /* 0x000f240000000c00 */
[----:B------:R-:W-:Y:S06]  /*40b00*/  BAR.SYNC.DEFER_BLOCKING 0x0 ;  /* 0x0000000000007b1d */ /* 0x000fec0000010000 */
[----:B--2---:R-:W-:Y:S02]  /*40b10*/  STSM.16.M88.4 [R153], R124 ;  /* 0x0000007c99007844 */ /* 0x004fe40000000200 */
[----:B------:R-:W-:Y:S06]  /*40b20*/  BAR.SYNC.DEFER_BLOCKING 0x0 ;  /* 0x0000000000007b1d */ /* 0x000fec0000010000 */
[----:B------:R-:W2:Y:S02]  /*40b30*/  LDS.128 R124, [R157] ;  /* 0x000000009d7c7984 */ /* 0x000ea40000000c00 */
[----:B------:R-:W-:Y:S06]  /*40b40*/  BAR.SYNC.DEFER_BLOCKING 0x0 ;  /* 0x0000000000007b1d */ /* 0x000fec0000010000 */
[----:B---3--:R-:W-:Y:S02]  /*40b50*/  STSM.16.M88.4 [R153], R132 ;  /* 0x0000008499007844 */ /* 0x008fe40000000200 */
[----:B------:R-:W-:Y:S06]  /*40b60*/  BAR.SYNC.DEFER_BLOCKING 0x0 ;  /* 0x0000000000007b1d */ /* 0x000fec0000010000 */
[----:B------:R-:W3:Y:S02]  /*40b70*/  LDS.128 R132, [R157] ;  /* 0x000000009d847984 */ /* 0x000ee40000000c00 */
[----:B------:R-:W-:Y:S06]  /*40b80*/  BAR.SYNC.DEFER_BLOCKING 0x0 ;  /* 0x0000000000007b1d */ /* 0x000fec0000010000 */
[----:B------:R1:W-:Y:S02]  /*40b90*/  STSM.16.M88.4 [R153], R136 ;  /* 0x0000008899007844 */ /* 0x0003e40000000200 */
[----:B------:R-:W-:Y:S06]  /*40ba0*/  BAR.SYNC.DEFER_BLOCKING 0x0 ;  /* 0x0000000000007b1d */ /* 0x000fec0000010000 */
[----:B-1----:R-:W4:Y:S04]  /*40bb0*/  LDL.LU R136, [R1+0x1f4] ;  /* 0x0001f40001887983 */ /* 0x002f280000300800 */
[----:B------:R-:W4:Y:S04]  /*40bc0*/  LDL.LU R137, [R1+0x1fc] ;  /* 0x0001fc0001897983 */ /* 0x000f280000300800 */
[----:B------:R-:W2:Y:S04]  /*40bd0*/  LDL.LU R19, [R1+0xa00] ;  /* 0x000a000001137983 */ /* 0x000ea80000300800 */
[----:B------:R-:W3:Y:S04]  /*40be0*/  LDL.LU R17, [R1+0x800] ;  /* 0x0008000001117983 */ /* 0x000ee80000300800 */
[----:B------:R-:W1:Y:S01]  /*40bf0*/  LDS.128 R140, [R157] ;  /* 0x000000009d8c7984 */ /* 0x000e620000000c00 */
[----:B------:R-:W-:-:S02]  /*40c00*/  IMAD.MOV.U32 R138, RZ, RZ, R149 ;  /* 0x000000ffff8a7224 */ /* 0x000fc400078e0095 */
[----:B------:R-:W-:Y:S01]  /*40c10*/  IMAD.MOV.U32 R139, RZ, RZ, R151 ;  /* 0x000000ffff8b7224 */ /* 0x000fe200078e0097 */
[----:B------:R-:W-:Y:S01]  /*40c20*/  BAR.SYNC.DEFER_BLOCKING 0x0 ;  /* 0x0000000000007b1d */ /* 0x000fe20000010000 */
[----:B------:R-:W-:-:S04]  /*40c30*/  IMAD R16, R23, UR8, RZ ;  /* 0x0000000817107c24 */ /* 0x000fc8000f8e02ff */
[----:B------:R-:W-:Y:S01]  /*40c40*/  IMAD.WIDE R144, R16, 0x4, R2 ;  /* 0x0000000410907825 */ /* 0x000fe200078e0202 */
[----:B------:R-:W-:Y:S01]  /*40c50*/  ULDC UR8, c[0x0][0x248] ;  /* 0x0000920000087ab9 */ /* 0x000fe20000000800 */
[----:B----4-:R-:W-:Y:S01]  /*40c60*/  STSM.16.M88.4 [R153], R136 ;  /* 0x0000008899007844 */ /* 0x010fe20000000200 */
[----:B------:R-:W-:Y:S06]  /*40c70*/  BAR.SYNC.DEFER_BLOCKING 0x0 ;  /* 0x0000000000007b1d */ /* 0x000fec0000010000 */
[----:B------:R4:W-:Y:S04]  /*40c80*/  @P5 STG.E desc[UR34][R144.64], R15 ;  /* 0x0000000f90005986 */ /* 0x0009e8000c101922 */
[----:B----4-:R-:W4:Y:S01]  /*40c90*/  LDL.LU R15, [R1+0x600] ;  /* 0x00060000010f7983 */ /* 0x010f220000300800 */
[----:B------:R-:W-:-:S03]  /*40ca0*/  ISETP.GE.AND P5, PT, R23, UR7, PT ;  /* 0x0000000717007c0c */ /* 0x000fc6000bfa6270 */
[----:B------:R-:W4:Y:S01]  /*40cb0*/  LDL.LU R18, [R1+0x400] ;  /* 0x0004000001127983 */ /* 0x000f220000300800 */
[----:B------:R-:W-:Y:S01]  /*40cc0*/  ISETP.LT.AND P6, PT, R154, UR4, !P5 ;  /* 0x000000049a007c0c */ /* 0x000fe2000efc1270 */
[----:B------:R-:W-:-:S12]  /*40cd0*/  IMAD.WIDE R136, R16, 0x4, R4 ;  /* 0x0000000410887825 */ /* 0x000fd800078e0204 */
[----:B------:R1:W-:Y:S04]  /*40ce0*/  @P6 STG.E desc[UR34][R136.64], R14 ;  /* 0x0000000e88006986 */ /* 0x0003e8000c101922 */
[----:B-1----:R-:W4:Y:S01]  /*40cf0*/  LDL.LU R14, [R1+0x200] ;  /* 0x00020000010e7983 */ /* 0x002f220000300800 */
[----:B------:R-:W-:Y:S01]  /*40d00*/  ISETP.LT.AND P6, PT, R156, UR5, !P5 ;  /* 0x000000059c007c0c */ /* 0x000fe2000efc1270 */
[----:B------:R-:W-:Y:S01]  /*40d10*/  IMAD.WIDE R136, R16, 0x4, R6 ;  /* 0x0000000410887825 */ /* 0x000fe200078e0206 */
[----:B------:R-:W-:Y:S01]  /*40d20*/  ISETP.LT.AND P5, PT, R155, UR6, !P5 ;  /* 0x000000069b007c0c */ /* 0x000fe2000efa1270 */
[----:B------:R-:W-:Y:S01]  /*40d30*/  ULDC.64 UR6, c[0x0][0x228] ;  /* 0x00008a0000067ab9 */ /* 0x000fe20000000a00 */
[----:B------:R-:W-:Y:S01]  /*40d40*/  ULDC UR5, c[0x0][0x228] ;  /* 0x00008a0000057ab9 */ /* 0x000fe20000000800 */
[----:B------:R-:W-:-:S08]  /*40d50*/  VIADD R138, R23, 0x1 ;  /* 0x00000001178a7836 */ /* 0x000fd00000000000 */
[----:B------:R1:W-:Y:S02]  /*40d60*/  @P6 STG.E desc[UR34][R136.64], R20 ;  /* 0x0000001488006986 */ /* 0x0003e4000c101922 */
[----:B-1----:R-:W-:Y:S02]  /*40d70*/  IMAD.WIDE R136, R16, 0x4, R8 ;  /* 0x0000000410887825 */ /* 0x002fe400078e0208 */
[----:B------:R-:W4:Y:S04]  /*40d80*/  LDL.LU R20, [R1+0x116c] ;  /* 0x00116c0001147983 */ /* 0x000f280000300800 */
[----:B------:R-:W4:Y:S04]  /*40d90*/  LDL.LU R146, [R1+0xe24] ;  /* 0x000e240001927983 */ /* 0x000f280000300800 */
[----:B--2---:R1:W-:Y:S01]  /*40da0*/  @P5 STG.E desc[UR34][R136.64], R19 ;  /* 0x0000001388005986 */ /* 0x0043e2000c101922 */
[----:B------:R-:W-:Y:S01]  /*40db0*/  ISETP.GE.AND P5, PT, R138, UR7, PT ;  /* 0x000000078a007c0c */ /* 0x000fe2000bfa6270 */
[----:B------:R-:W-:Y:S01]  /*40dc0*/  IMAD R16, R23, UR9, RZ ;  /* 0x0000000917107c24 */ /* 0x000fe2000f8e02ff */
[----:B------:R-:W-:-:S02]  /*40dd0*/  ULDC UR9, c[0x0][0x248] ;  /* 0x0000920000097ab9 */ /* 0x000fc40000000800 */
[----:B------:R-:W-:Y:S01]  /*40de0*/  ISETP.LT.AND P6, PT, R152, UR5, !P5 ;  /* 0x0000000598007c0c */ /* 0x000fe2000efc1270 */
[----:B------:R-:W-:Y:S01]  /*40df0*/  VIADD R16, R16, UR8 ;  /* 0x0000000810107c36 */ /* 0x000fe20008000000 */
[----:B------:R-:W-:Y:S01]  /*40e00*/  ULDC UR5, c[0x0][0x228] ;  /* 0x00008a0000057ab9 */ /* 0x000fe20000000800 */
[----:B------:R-:W-:Y:S01]  /*40e10*/  VIADD R138, R23, 0x2 ;  /* 0x00000002178a7836 */ /* 0x000fe20000000000 */
[----:B------:R-:W-:Y:S01]  /*40e20*/  ULDC UR8, c[0x0][0x248] ;  /* 0x0000920000087ab9 */ /* 0x000fe20000000800 */
[----:B-1----:R-:W-:-:S08]  /*40e30*/  IMAD.WIDE R136, R16, 0x4, R2 ;  /* 0x0000000410887825 */ /* 0x002fd000078e0202 */
[----:B---3--:R1:W-:Y:S04]  /*40e40*/  @P6 STG.E desc[UR34][R136.64], R17 ;  /* 0x0000001188006986 */ /* 0x0083e8000c101922 */
[----:B-1----:R-:W2:Y:S01]  /*40e50*/  LDL.LU R17, [R1+0xe14] ;  /* 0x000e140001117983 */ /* 0x002ea20000300800 */
[----:B------:R-:W-:Y:S01]  /*40e60*/  ISETP.LT.AND P6, PT, R154, UR5, !P5 ;  /* 0x000000059a007c0c */ /* 0x000fe2000efc1270 */
[----:B------:R-:W-:Y:S01]  /*40e70*/  IMAD.WIDE R136, R16, 0x4, R4 ;  /* 0x0000000410887825 */ /* 0x000fe200078e0204 */
[----:B------:R-:W-:Y:S01]  /*40e80*/  ULDC UR5, c[0x0][0x228] ;  /* 0x00008a0000057ab9 */ /* 0x000fe20000000800 */
[----:B------:R-:W3:Y:S02]  /*40e90*/  LDL.LU R147, [R1+0xe04] ;  /* 0x000e040001937983 */ /* 0x000ee40000300800 */
[----:B------:R-:W-:-:S04]  /*40ea0*/  IMAD R19, R23, UR10, RZ ;  /* 0x0000000a17137c24 */ /* 0x000fc8000f8e02ff */
[----:B------:R-:W-:-:S04]  /*40eb0*/  VIADD R19, R19, UR9 ;  /* 0x0000000913137c36 */ /* 0x000fc80008000000 */
[----:B------:R-:W-:Y:S01]  /*40ec0*/  VIADD R19, R19, UR8 ;  /* 0x0000000813137c36 */ /* 0x000fe20008000000 */
[----:B----4-:R1:W-:Y:S01]  /*40ed0*/  @P6 STG.E desc[UR34][R136.64], R15 ;  /* 0x0000000f88006986 */ /* 0x0103e2000c101922 */
[----:B------:R-:W-:Y:S01]  /*40ee0*/  ISETP.LT.AND P6, PT, R156, UR5, !P5 ;  /* 0x000000059c007c0c */ /* 0x000fe2000efc1270 */
[----:B------:R-:W-:Y:S02]  /*40ef0*/  ULDC UR5, c[0x0][0x22c] ;  /* 0x00008b0000057ab9 */ /* 0x000fe40000000800 */
[----:B-1----:R-:W4:Y:S01]  /*40f00*/  LDL.LU R15, [R1+0xa04] ;  /* 0x000a0400010f7983 */ /* 0x002f220000300800 */
[----:B------:R-:W-:-:S09]  /*40f10*/  IMAD.WIDE R136, R16, 0x4, R6 ;  /* 0x0000000410887825 */ /* 0x000fd200078e0206 */
[----:B------:R1:W-:Y:S01]  /*40f20*/  @P6 STG.E desc[UR34][R136.64], R18 ;  /* 0x0000001288006986 */ /* 0x0003e2000c101922 */
[----:B------:R-:W-:Y:S01]  /*40f30*/  ISETP.LT.AND P5, PT, R155, UR6, !P5 ;  /* 0x000000069b007c0c */ /* 0x000fe2000efa1270 */
[----:B------:R-:W-:Y:S01]  /*40f40*/  ULDC UR6, c[0x0][0x228] ;  /* 0x00008a0000067ab9 */ /* 0x000fe20000000800 */
[----:B-1----:R-:W-:Y:S02]  /*40f50*/  IMAD.WIDE R136, R16, 0x4, R8 ;  /* 0x0000000410887825 */ /* 0x002fe400078e0208 */
[----:B------:R-:W4:Y:S04]  /*40f60*/  LDL.LU R16, [R1+0x10b8] ;  /* 0x0010b80001107983 */ /* 0x000f280000300800 */
[----:B------:R-:W4:Y:S05]  /*40f70*/  LDL.LU R18, [R1+0x804] ;  /* 0x0008040001127983 */ /* 0x000f2a0000300800 */
[----:B------:R1:W-:Y:S04]  /*40f80*/  @P5 STG.E desc[UR34][R136.64], R14 ;  /* 0x0000000e88005986 */ /* 0x0003e8000c101922 */
[----:B-1----:R-:W4:Y:S01]  /*40f90*/  LDL.LU R14, [R1+0x604] ;  /* 0x00060400010e7983 */ /* 0x002f220000300800 */
[----:B------:R-:W-:Y:S01]  /*40fa0*/  ISETP.GE.AND P5, PT, R138, UR5, PT ;  /* 0x000000058a007c0c */ /* 0x000fe2000bfa6270 */
[----:B------:R-:W-:Y:S01]  /*40fb0*/  IMAD.WIDE R136, R19, 0x4, R2 ;  /* 0x0000000413887825 */ /* 0x000fe200078e0202 */
[----:B------:R-:W-:-:S02]  /*40fc0*/  ULDC UR5, c[0x0][0x228] ;  /* 0x00008a0000057ab9 */ /* 0x000fc40000000800 */
[----:B------:R-:W-:Y:S01]  /*40fd0*/  ISETP.LT.AND P6, PT, R152, UR6, !P5 ;  /* 0x0000000698007c0c */ /* 0x000fe2000efc1270 */
[----:B------:R-:W-:Y:S01]  /*40fe0*/  VIADD R138, R23, 0x3 ;  /* 0x00000003178a7836 */ /* 0x000fe20000000000 */
[----:B------:R-:W-:-:S11]  /*40ff0*/  ULDC UR6, c[0x0][0x228] ;  /* 0x00008a0000067ab9 */ /* 0x000fd60000000800 */
[----:B------:R1:W-:Y:S01]  /*41000*/  @P6 STG.E desc[UR34][R136.64], R146 ;  /* 0x0000009288006986 */ /* 0x0003e2000c101922 */
[----:B------:R-:W-:Y:S01]  /*41010*/  ISETP.LT.AND P6, PT, R154, UR5, !P5 ;  /* 0x000000059a007c0c */ /* 0x000fe2000efc1270 */
[----:B------:R-:W-:Y:S02]  /*41020*/  ULDC UR5, c[0x0][0x228] ;  /* 0x00008a0000057ab9 */ /* 0x000fe40000000800 */
[----:B-1----:R-:W4:Y:S01]  /*41030*/  LDL.LU R146, [R1+0x404] ;  /* 0x0004040001927983 */ /* 0x002f220000300800 */
[----:B------:R-:W-:-:S09]  /*41040*/  IMAD.WIDE R136, R19, 0x4, R4 ;  /* 0x0000000413887825 */ /* 0x000fd200078e0204 */
[----:B--2---:R1:W-:Y:S04]  /*41050*/  @P6 STG.E desc[UR34][R136.64], R17 ;  /* 0x0000001188006986 */ /* 0x0043e8000c101922 */
[----:B-1----:R-:W2:Y:S01]  /*41060*/  LDL.LU R17, [R1+0x204] ;  /* 0x0002040001117983 */ /* 0x002ea20000300800 */
[----:B------:R-:W-:Y:S01]  /*41070*/  ISETP.LT.AND P6, PT, R156, UR5, !P5 ;  /* 0x000000059c007c0c */ /* 0x000fe2000efc1270 */
[----:B------:R-:W-:Y:S01]  /*41080*/  IMAD.WIDE R136, R19, 0x4, R6 ;  /* 0x0000000413887825 */ /* 0x000fe200078e0206 */
[----:B------:R-:W-:Y:S02]  /*41090*/  ULDC UR5, c[0x0][0x228] ;  /* 0x00008a0000057ab9 */ /* 0x000fe40000000800 */
[----:B------:R-:W-:Y:S01]  /*410a0*/  ISETP.LT.AND P5, PT, R155, UR5, !P5 ;  /* 0x000000059b007c0c */ /* 0x000fe2000efa1270 */
[----:B------:R-:W-:-:S08]  /*410b0*/  ULDC UR5, c[0x0][0x22c] ;  /* 0x00008b0000057ab9 */ /* 0x000fd00000000800 */
[----:B---3--:R1:W-:Y:S02]  /*410c0*/  @P6 STG.E desc[UR34][R136.64], R147 ;  /* 0x0000009388006986 */ /* 0x0083e4000c101922 */
[----:B-1----:R-:W-:Y:S02]  /*410d0*/  IMAD.WIDE R136, R19, 0x4, R8 ;  /* 0x0000000413887825 */ /* 0x002fe400078e0208 */
[----:B------:R-:W3:Y:S04]  /*410e0*/  LDL.LU R19, [R1+0xe28] ;  /* 0x000e280001137983 */ /* 0x000ee80000300800 */
[----:B----4-:R1:W-:Y:S01]  /*410f0*/  @P5 STG.E desc[UR34][R136.64], R15 ;  /* 0x0000000f88005986 */ /* 0x0103e2000c101922 */
[----:B------:R-:W-:Y:S01]  /*41100*/  ISETP.GE.AND P5, PT, R138, UR5, PT ;  /* 0x000000058a007c0c */ /* 0x000fe2000bfa6270 */
[----:B------:R-:W-:-:S03]  /*41110*/  ULDC UR5, c[0x0][0x228] ;  /* 0x00008a0000057ab9 */ /* 0x000fc60000000800 */
[----:B------:R-:W-:Y:S01]  /*41120*/  ISETP.LT.AND P6, PT, R152, UR6, !P5 ;  /* 0x0000000698007c0c */ /* 0x000fe2000efc1270 */
[----:B-1----:R-:W4:Y:S01]  /*41130*/  LDL.LU R15, [R1+0xe18] ;  /* 0x000e1800010f7983 */ /* 0x002f220000300800 */
[----:B------:R-:W-:Y:S01]  /*41140*/  IMAD.WIDE R136, R20, 0x4, R2 ;  /* 0x0000000414887825 */ /* 0x000fe200078e0202 */
[----:B------:R-:W-:-:S10]  /*41150*/  ULDC.64 UR6, c[0x0][0x228] ;  /* 0x00008a0000067ab9 */ /* 0x000fd40000000a00 */
[----:B------:R1:W-:Y:S01]  /*41160*/  @P6 STG.E desc[UR34][R136.64], R18 ;  /* 0x0000001288006986 */ /* 0x0003e2000c101922 */
[----:B------:R-:W-:Y:S01]  /*41170*/  ISETP.LT.AND P6, PT, R154, UR5, !P5 ;  /* 0x000000059a007c0c */ /* 0x000fe2000efc1270 */
[----:B------:R-:W-:Y:S02]  /*41180*/  ULDC UR5, c[0x0][0x228] ;  /* 0x00008a0000057ab9 */ /* 0x000fe40000000800 */
[----:B-1----:R-:W4:Y:S01]  /*41190*/  LDL.LU R18, [R1+0xe08] ;  /* 0x000e080001127983 */ /* 0x002f220000300800 */
[----:B------:R-:W-:-:S09]  /*411a0*/  IMAD.WIDE R136, R20, 0x4, R4 ;  /* 0x0000000414887825 */ /* 0x000fd200078e0204 */
[----:B------:R1:W-:Y:S04]  /*411b0*/  @P6 STG.E desc[UR34][R136.64], R14 ;  /* 0x0000000e88006986 */ /* 0x0003e8000c101922 */
[----:B-1----:R-:W4:Y:S01]  /*411c0*/  LDL.LU R14, [R1+0xa08] ;  /* 0x000a0800010e7983 */ /* 0x002f220000300800 */
[----:B------:R-:W-:Y:S01]  /*411d0*/  ISETP.LT.AND P6, PT, R156, UR5, !P5 ;  /* 0x000000059c007c0c */ /* 0x000fe2000efc1270 */
[----:B------:R-:W-:Y:S01]  /*411e0*/  IMAD.WIDE R136, R20, 0x4, R6 ;  /* 0x0000000414887825 */ /* 0x000fe200078e0206 */
[----:B------:R-:W-:Y:S02]  /*411f0*/  ULDC UR5, c[0x0][0x228] ;  /* 0x00008a0000057ab9 */ /* 0x000fe40000000800 */
[----:B------:R-:W-:Y:S01]  /*41200*/  ISETP.LT.AND P5, PT, R155, UR5, !P5 ;  /* 0x000000059b007c0c */ /* 0x000fe2000efa1270 */
[----:B------:R-:W-:Y:S01]  /*41210*/  VIADD R138, R23, 0x4 ;  /* 0x00000004178a7836 */ /* 0x000fe20000000000 */
[----:B------:R-:W-:-:S07]  /*41220*/  ULDC UR5, c[0x0][0x228] ;  /* 0x00008a0000057ab9 */ /* 0x000fce0000000800 */
[----:B------:R1:W-:Y:S02]  /*41230*/  @P6 STG.E desc[UR34][R136.64], R146 ;  /* 0x0000009288006986 */ /* 0x0003e4000c101922 */
[----:B-1----:R-:W-:Y:S02]  /*41240*/  IMAD.WIDE R136, R20, 0x4, R8 ;  /* 0x0000000414887825 */ /* 0x002fe400078e0208 */
[----:B------:R-:W4:Y:S04]  /*41250*/  LDL.LU R20, [R1+0x808] ;  /* 0x0008080001147983 */ /* 0x000f280000300800 */
[----:B--2---:R1:W-:Y:S04]  /*41260*/  @P5 STG.E desc[UR34][R136.64], R17 ;  /* 0x0000001188005986 */ /* 0x0043e8000c101922 */
[----:B-1----:R-:W2:Y:S01]  /*41270*/  LDL.LU R17, [R1+0x608] ;  /* 0x0006080001117983 */ /* 0x002ea20000300800 */
[----:B------:R-:W-:-:S04]  /*41280*/  ISETP.GE.AND P5, PT, R138, UR7, PT ;  /* 0x000000078a007c0c */ /* 0x000fc8000bfa6270 */
[----:B------:R-:W-:Y:S01]  /*41290*/  ISETP.LT.AND P6, PT, R152, UR5, !P5 ;  /* 0x0000000598007c0c */ /* 0x000fe2000efc1270 */
[----:B------:R-:W-:Y:S01]  /*412a0*/  IMAD.WIDE R136, R16, 0x4, R2 ;  /* 0x0000000410887825 */ /* 0x000fe200078e0202 */
[----:B------:R-:W-:-:S11]  /*412b0*/  ULDC UR5, c[0x0][0x228] ;  /* 0x00008a0000057ab9 */ /* 0x000fd60000000800 */
[----:B---3--:R1:W-:Y:S01]  /*412c0*/  @P6 STG.E desc[UR34][R136.64], R19 ;  /* 0x0000001388006986 */ /* 0x0083e2000c101922 */
[----:B------:R-:W-:Y:S01]  /*412d0*/  ISETP.LT.AND P6, PT, R154, UR5, !P5 ;  /* 0x000000059a007c0c */ /* 0x000fe2000efc1270 */
[----:B------:R-:W-:Y:S02]  /*412e0*/  ULDC UR5, c[0x0][0x228] ;  /* 0x00008a0000057ab9 */ /* 0x000fe40000000800 */
[----:B-1----:R-:W3:Y:S01]  /*412f0*/  LDL.LU R19, [R1+0x408] ;  /* 0x0004080001137983 */ /* 0x002ee20000300800 */
[----:B------:R-:W-:-:S04]  /*41300*/  IMAD.WIDE R136, R16, 0x4, R4 ;  /* 0x0000000410887825 */ /* 0x000fc800078e0204 */
[----:B------:R-:W-:-:S05]  /*41310*/  VIADD R138, R23, 0x5 ;  /* 0x00000005178a7836 */ /* 0x000fca0000000000 */
[----:B----4-:R1:W-:Y:S01]  /*41320*/  @P6 STG.E desc[UR34][R136.64], R15 ;  /* 0x0000000f88006986 */ /* 0x0103e2000c101922 */
[----:B------:R-:W-:Y:S01]  /*41330*/  ISETP.LT.AND P6, PT, R156, UR5, !P5 ;  /* 0x000000059c007c0c */ /* 0x000fe2000efc1270 */
[----:B------:R-:W-:Y:S02]  /*41340*/  ULDC UR5, c[0x0][0x22c] ;  /* 0x00008b0000057ab9 */ /* 0x000fe40000000800 */
[----:B-1----:R-:W4:Y:S01]  /*41350*/  LDL.LU R15, [R1+0x208] ;  /* 0x00020800010f7983 */ /* 0x002f220000300800 */
[----:B------:R-:W-:Y:S01]  /*41360*/  IMAD.WIDE R136, R16, 0x4, R6 ;  /* 0x0000000410887825 */ /* 0x000fe200078e0206 */
[----:B------:R-:W-:Y:S01]  /*41370*/  ISETP.LT.AND P5, PT, R155, UR6, !P5 ;  /* 0x000000069b007c0c */ /* 0x000fe2000efa1270 */
[----:B------:R-:W-:-:S07]  /*41380*/  ULDC UR6, c[0x0][0x228] ;  /* 0x00008a0000067ab9 */ /* 0x000fce0000000800 */
[----:B------:R1:W-:Y:S02]  /*41390*/  @P6 STG.E desc[UR34][R136.64], R18 ;  /* 0x0000001288006986 */ /* 0x0003e4000c101922 */
[----:B-1----:R-:W-:Y:S02]  /*413a0*/  IMAD.WIDE R136, R16, 0x4, R8 ;  /* 0x0000000410887825 */ /* 0x002fe400078e0208 */
[----:B------:R-:W4:Y:S04]  /*413b0*/  LDL.LU R16, [R1+0x1000] ;  /* 0x0010000001107983 */ /* 0x000f280000300800 */
[----:B------:R-:W4:Y:S04]  /*413c0*/  LDL.LU R18, [R1+0xe2c] ;  /* 0x000e2c0001127983 */ /* 0x000f280000300800 */
        /* <DEDUP_REMOVED lines=20> */
[----:B---3--:R1:W-:Y:S04]  /*41510*/  @P6 STG.E desc[UR34][R136.64], R19 ;  /* 0x0000001388006986 */ /* 0x0083e8000c101922 */
[----:B-1----:R-:W3:Y:S01]  /*41520*/  LDL.LU R19, [R1+0x80c] ;  /* 0x00080c0001137983 */ /* 0x002ee20000300800 */
[----:B------:R-:W-:-:S05]  /*41530*/  IMAD.WIDE R136, R159, 0x4, R8 ;  /* 0x000000049f887825 */ /* 0x000fca00078e0208 */
[----:B----4-:R1:W-:Y:S01]  /*41540*/  @P5 STG.E desc[UR34][R136.64], R15 ;  /* 0x0000000f88005986 */ /* 0x0103e2000c101922 */
[----:B------:R-:W-:Y:S01]  /*41550*/  ISETP.GE.AND P5, PT, R138, UR5, PT ;  /* 0x000000058a007c0c */ /* 0x000fe2000bfa6270 */
[----:B------:R-:W-:-:S03]  /*41560*/  ULDC UR5, c[0x0][0x228] ;  /* 0x00008a0000057ab9 */ /* 0x000fc60000000800 */
[----:B------:R-:W-:Y:S01]  /*41570*/  ISETP.LT.AND P6, PT, R152, UR6, !P5 ;  /* 0x0000000698007c0c */ /* 0x000fe2000efc1270 */
[----:B-1----:R-:W4:Y:S01]  /*41580*/  LDL.LU R15, [R1+0x60c] ;  /* 0x00060c00010f7983 */ /* 0x002f220000300800 */
[----:B------:R-:W-:Y:S01]  /*41590*/  IMAD.WIDE R136, R252, 0x4, R2 ;  /* 0x00000004fc887825 */ /* 0x000fe200078e0202 */
[----:B------:R-:W-:Y:S02]  /*415a0*/  ULDC.64 UR6, c[0x0][0x228] ;  /* 0x00008a0000067ab9 */ /* 0x000fe40000000a00 */
[----:B------:R-:W4:Y:S08]  /*415b0*/  LDL.LU R146, [R1+0x40c] ;  /* 0x00040c0001927983 */ /* 0x000f300000300800 */
[----:B------:R1:W-:Y:S01]  /*415c0*/  @P6 STG.E desc[UR34][R136.64], R18 ;  /* 0x0000001288006986 */ /* 0x0003e2000c101922 */
[----:B------:R-:W-:Y:S01]  /*415d0*/  ISETP.LT.AND P6, PT, R154, UR5, !P5 ;  /* 0x000000059a007c0c */ /* 0x000fe2000efc1270 */
[----:B------:R-:W-:Y:S01]  /*415e0*/  ULDC UR5, c[0x0][0x228] ;  /* 0x00008a0000057ab9 */ /* 0x000fe20000000800 */
[----:B-1----:R-:W-:-:S11]  /*415f0*/  IMAD.WIDE R136, R252, 0x4, R4 ;  /* 0x00000004fc887825 */ /* 0x002fd600078e0204 */
[----:B------:R1:W-:Y:S04]  /*41600*/  @P6 STG.E desc[UR34][R136.64], R14 ;  /* 0x0000000e88006986 */ /* 0x0003e8000c101922 */
[----:B-1----:R-:W4:Y:S01]  /*41610*/  LDL.LU R14, [R1+0x20c] ;  /* 0x00020c00010e7983 */ /* 0x002f220000300800 */
[----:B------:R-:W-:Y:S01]  /*41620*/  ISETP.LT.AND P6, PT, R156, UR5, !P5 ;  /* 0x000000059c007c0c */ /* 0x000fe2000efc1270 */
[----:B------:R-:W-:Y:S01]  /*41630*/  IMAD.WIDE R136, R252, 0x4, R6 ;  /* 0x00000004fc887825 */ /* 0x000fe200078e0206 */
[----:B------:R-:W-:Y:S01]  /*41640*/  ULDC UR5, c[0x0][0x228] ;  /* 0x00008a0000057ab9 */ /* 0x000fe20000000800 */
[----:B------:R-:W4:Y:S01]  /*41650*/  LDL.LU R18, [R1+0x1004] ;  /* 0x0010040001127983 */ /* 0x000f220000300800 */
[----:B------:R-:W-:Y:S01]  /*41660*/  ISETP.LT.AND P5, PT, R155, UR5, !P5 ;  /* 0x000000059b007c0c */ /* 0x000fe2000efa1270 */
[----:B------:R-:W-:Y:S01]  /*41670*/  VIADD R138, R23, 0x7 ;  /* 0x00000007178a7836 */ /* 0x000fe20000000000 */
[----:B------:R-:W-:-:S07]  /*41680*/  ULDC UR5, c[0x0][0x228] ;  /* 0x00008a0000057ab9 */ /* 0x000fce0000000800 */
[----:B------:R1:W-:Y:S04]  /*41690*/  @P6 STG.E desc[UR34][R136.64], R20 ;  /* 0x0000001488006986 */ /* 0x0003e8000c101922 */
[----:B-1----:R-:W4:Y:S01]  /*416a0*/  LDL.LU R20, [R1+0xe40] ;  /* 0x000e400001147983 */ /* 0x002f220000300800 */
[----:B------:R-:W-:-:S05]  /*416b0*/  IMAD.WIDE R136, R252, 0x4, R8 ;  /* 0x00000004fc887825 */ /* 0x000fca00078e0208 */
[----:B--2---:R1:W-:Y:S04]  /*416c0*/  @P5 STG.E desc[UR34][R136.64], R17 ;  /* 0x0000001188005986 */ /* 0x0043e8000c101922 */
[----:B-1----:R-:W2:Y:S01]  /*416d0*/  LDL.LU R17, [R1+0xe30] ;  /* 0x000e300001117983 */ /* 0x002ea20000300800 */
[----:B------:R-:W-:Y:S01]  /*416e0*/  ISETP.GE.AND P5, PT, R138, UR7, PT ;  /* 0x000000078a007c0c */ /* 0x000fe2000bfa6270 */
[----:B------:R-:W-:Y:S02]  /*416f0*/  IMAD.WIDE R136, R16, 0x4, R2 ;  /* 0x0000000410887825 */ /* 0x000fe400078e0202 */
[----:B------:R-:W2:Y:S01]  /*41700*/  LDL.LU R147, [R1+0xc00] ;  /* 0x000c000001937983 */ /* 0x000ea20000300800 */
[----:B------:R-:W-:Y:S01]  /*41710*/  ISETP.LT.AND P6, PT, R152, UR5, !P5 ;  /* 0x0000000598007c0c */ /* 0x000fe2000efc1270 */
[----:B------:R-:W-:-:S12]  /*41720*/  ULDC UR5, c[0x0][0x228] ;  /* 0x00008a0000057ab9 */ /* 0x000fd80000000800 */
[----:B---3--:R1:W-:Y:S01]  /*41730*/  @P6 STG.E desc[UR34][R136.64], R19 ;  /* 0x0000001388006986 */ /* 0x0083e2000c101922 */
[----:B------:R-:W-:Y:S01]  /*41740*/  ISETP.LT.AND P6, PT, R154, UR5, !P5 ;  /* 0x000000059a007c0c */ /* 0x000fe2000efc1270 */
[----:B------:R-:W-:Y:S01]  /*41750*/  ULDC UR5, c[0x0][0x228] ;  /* 0x00008a0000057ab9 */ /* 0x000fe20000000800 */
[----:B-1----:R-:W-:-:S04]  /*41760*/  IMAD.WIDE R136, R16, 0x4, R4 ;  /* 0x0000000410887825 */ /* 0x002fc800078e0204 */
[----:B------:R-:W-:-:S07]  /*41770*/  VIADD R138, R23, 0x8 ;  /* 0x00000008178a7836 */ /* 0x000fce0000000000 */
[----:B----4-:R1:W-:Y:S01]  /*41780*/  @P6 STG.E desc[UR34][R136.64], R15 ;  /* 0x0000000f88006986 */ /* 0x0103e2000c101922 */
[----:B------:R-:W-:Y:S01]  /*41790*/  ISETP.LT.AND P6, PT, R156, UR5, !P5 ;  /* 0x000000059c007c0c */ /* 0x000fe2000efc1270 */
[----:B------:R-:W-:Y:S02]  /*417a0*/  ULDC UR5, c[0x0][0x228] ;  /* 0x00008a0000057ab9 */ /* 0x000fe40000000800 */
[----:B-1----:R-:W3:Y:S01]  /*417b0*/  LDL.LU R15, [R1+0xa10] ;  /* 0x000a1000010f7983 */ /* 0x002ee20000300800 */
[----:B------:R-:W-:-:S03]  /*417c0*/  IMAD.WIDE R136, R16, 0x4, R6 ;  /* 0x0000000410887825 */ /* 0x000fc600078e0206 */
[----:B------:R-:W4:Y:S06]  /*417d0*/  LDL.LU R19, [R1+0x1008] ;  /* 0x0010080001137983 */ /* 0x000f2c0000300800 */
[----:B------:R1:W-:Y:S01]  /*417e0*/  @P6 STG.E desc[UR34][R136.64], R146 ;  /* 0x0000009288006986 */ /* 0x0003e2000c101922 */
[----:B------:R-:W-:Y:S01]  /*417f0*/  ISETP.LT.AND P5, PT, R155, UR6, !P5 ;  /* 0x000000069b007c0c */ /* 0x000fe2000efa1270 */
[----:B------:R-:W-:Y:S02]  /*41800*/  ULDC.64 UR6, c[0x0][0x228] ;  /* 0x00008a0000067ab9 */ /* 0x000fe40000000a00 */
[----:B-1----:R-:W4:Y:S01]  /*41810*/  LDL.LU R146, [R1+0x810] ;  /* 0x0008100001927983 */ /* 0x002f220000300800 */
[----:B------:R-:W-:-:S09]  /*41820*/  IMAD.WIDE R136, R16, 0x4, R8 ;  /* 0x0000000410887825 */ /* 0x000fd200078e0208 */
[----:B------:R1:W-:Y:S04]  /*41830*/  @P5 STG.E desc[UR34][R136.64], R14 ;  /* 0x0000000e88005986 */ /* 0x0003e8000c101922 */
[----:B-1----:R-:W4:Y:S01]  /*41840*/  LDL.LU R14, [R1+0x610] ;  /* 0x00061000010e7983 */ /* 0x002f220000300800 */
[----:B------:R-:W-:Y:S01]  /*41850*/  ISETP.GE.AND P5, PT, R138, UR7, PT ;  /* 0x000000078a007c0c */ /* 0x000fe2000bfa6270 */
[----:B------:R-:W-:Y:S02]  /*41860*/  IMAD.WIDE R136, R18, 0x4, R2 ;  /* 0x0000000412887825 */ /* 0x000fe400078e0202 */
[----:B------:R-:W4:Y:S01]  /*41870*/  LDL.LU R16, [R1+0x100c] ;  /* 0x00100c0001107983 */ /* 0x000f220000300800 */
[----:B------:R-:W-:Y:S01]  /*41880*/  ISETP.LT.AND P6, PT, R152, UR5, !P5 ;  /* 0x0000000598007c0c */ /* 0x000fe2000efc1270 */
[----:B------:R-:W-:-:S12]  /*41890*/  ULDC UR5, c[0x0][0x228] ;  /* 0x00008a0000057ab9 */ /* 0x000fd80000000800 */
        /* <DEDUP_REMOVED lines=9> */
[----:B------:R-:W-:Y:S01]  /*41930*/  ISETP.LT.AND P5, PT, R155, UR6, !P5 ;  /* 0x000000069b007c0c */ /* 0x000fe2000efa1270 */
[----:B------:R-:W-:Y:S01]  /*41940*/  ULDC UR5, c[0x0][0x22c] ;  /* 0x00008b0000057ab9 */ /* 0x000fe20000000800 */
[----:B------:R-:W-:-:S09]  /*41950*/  ULDC UR6, c[0x0][0x228] ;  /* 0x00008a0000067ab9 */ /* 0x000fd20000000800 */
[----:B------:R1:W-:Y:S02]  /*41960*/  @P6 STG.E desc[UR34][R136.64], R147 ;  /* 0x0000009388006986 */ /* 0x0003e4000c101922 */
[----:B-1----:R-:W-:Y:S02]  /*41970*/  IMAD.WIDE R136, R18, 0x4, R8 ;  /* 0x0000000412887825 */ /* 0x002fe400078e0208 */
[----:B------:R-:W2:Y:S04]  /*41980*/  LDL.LU R18, [R1+0x1010] ;  /* 0x0010100001127983 */ /* 0x000ea80000300800 */
[----:B------:R-:W2:Y:S01]  /*41990*/  LDL.LU R147, [R1+0xe44] ;  /* 0x000e440001937983 */ /* 0x000ea20000300800 */
[----:B------:R-:W-:-:S03]  /*419a0*/  VIADD R138, R23, 0x9 ;  /* 0x00000009178a7836 */ /* 0x000fc60000000000 */
[----:B---3--:R1:W-:Y:S02]  /*419b0*/  @P5 STG.E desc[UR34][R136.64], R15 ;  /* 0x0000000f88005986 */ /* 0x0083e4000c101922 */
[----:B------:R-:W-:Y:S01]  /*419c0*/  ISETP.GE.AND P5, PT, R138, UR5, PT ;  /* 0x000000058a007c0c */ /* 0x000fe2000bfa6270 */
[----:B------:R-:W-:-:S03]  /*419d0*/  ULDC UR5, c[0x0][0x228] ;  /* 0x00008a0000057ab9 */ /* 0x000fc60000000800 */
[----:B------:R-:W-:Y:S01]  /*419e0*/  ISETP.LT.AND P6, PT, R152, UR6, !P5 ;  /* 0x0000000698007c0c */ /* 0x000fe2000efc1270 */
[----:B-1----:R-:W3:Y:S01]  /*419f0*/  LDL.LU R15, [R1+0xe34] ;  /* 0x000e3400010f7983 */ /* 0x002ee20000300800 */
[----:B----4-:R-:W-:Y:S01]  /*41a00*/  IMAD.WIDE R136, R19, 0x4, R2 ;  /* 0x0000000413887825 */ /* 0x010fe200078e0202 */
[----:B------:R-:W-:-:S10]  /*41a10*/  ULDC UR6, c[0x0][0x228] ;  /* 0x00008a0000067ab9 */ /* 0x000fd40000000800 */
        /* <DEDUP_REMOVED lines=16> */
[----:B------:R-:W4:Y:S04]  /*41b20*/  LDL.LU R20, [R1+0x814] ;  /* 0x0008140001147983 */ /* 0x000f280000300800 */
[----:B--2---:R1:W-:Y:S04]  /*41b30*/  @P5 STG.E desc[UR34][R136.64], R17 ;  /* 0x0000001188005986 */ /* 0x0043e8000c101922 */
[----:B-1----:R-:W2:Y:S01]  /*41b40*/  LDL.LU R17, [R1+0x614] ;  /* 0x0006140001117983 */ /* 0x002ea20000300800 */
[----:B------:R-:W-:Y:S01]  /*41b50*/  ISETP.GE.AND P5, PT, R138, UR5, PT ;  /* 0x000000058a007c0c */ /* 0x000fe2000bfa6270 */
[----:B------:R-:W-:Y:S01]  /*41b60*/  IMAD.WIDE R136, R16, 0x4, R2 ;  /* 0x0000000410887825 */ /* 0x000fe200078e0202 */
[----:B------:R-:W-:-:S02]  /*41b70*/  ULDC UR5, c[0x0][0x228] ;  /* 0x00008a0000057ab9 */ /* 0x000fc40000000800 */
[----:B------:R-:W-:Y:S01]  /*41b80*/  ISETP.LT.AND P6, PT, R152, UR6, !P5 ;  /* 0x0000000698007c0c */ /* 0x000fe2000efc1270 */
[----:B------:R-:W-:Y:S01]  /*41b90*/  VIADD R138, R23, 0xb ;  /* 0x0000000b178a7836 */ /* 0x000fe20000000000 */
[----:B------:R-:W-:-:S11]  /*41ba0*/  ULDC.64 UR6, c[0x0][0x228] ;  /* 0x00008a0000067ab9 */ /* 0x000fd60000000a00 */
[----:B------:R1:W-:Y:S01]  /*41bb0*/  @P6 STG.E desc[UR34][R136.64], R147 ;  /* 0x0000009388006986 */ /* 0x0003e2000c101922 */
[----:B------:R-:W-:Y:S01]  /*41bc0*/  ISETP.LT.AND P6, PT, R154, UR5, !P5 ;  /* 0x000000059a007c0c */ /* 0x000fe2000efc1270 */
[----:B------:R-:W-:Y:S02]  /*41bd0*/  ULDC UR5, c[0x0][0x228] ;  /* 0x00008a0000057ab9 */ /* 0x000fe40000000800 */
[----:B-1----:R-:W2:Y:S01]  /*41be0*/  LDL.LU R147, [R1+0x414] ;  /* 0x0004140001937983 */ /* 0x002ea20000300800 */
[----:B------:R-:W-:-:S09]  /*41bf0*/  IMAD.WIDE R136, R16, 0x4, R4 ;  /* 0x0000000410887825 */ /* 0x000fd200078e0204 */
[----:B---3--:R1:W-:Y:S01]  /*41c00*/  @P6 STG.E desc[UR34][R136.64], R15 ;  /* 0x0000000f88006986 */ /* 0x0083e2000c101922 */
[----:B------:R-:W-:Y:S01]  /*41c10*/  ISETP.LT.AND P6, PT, R156, UR5, !P5 ;  /* 0x000000059c007c0c */ /* 0x000fe2000efc1270 */
[----:B------:R-:W-:Y:S02]  /*41c20*/  ULDC UR5, c[0x0][0x228] ;  /* 0x00008a0000057ab9 */ /* 0x000fe40000000800 */
[----:B-1----:R-:W3:Y:S01]  /*41c30*/  LDL.LU R15, [R1+0x214] ;  /* 0x00021400010f7983 */ /* 0x002ee20000300800 */
[----:B------:R-:W-:Y:S01]  /*41c40*/  IMAD.WIDE R136, R16, 0x4, R6 ;  /* 0x0000000410887825 */ /* 0x000fe200078e0206 */
[----:B------:R-:W-:Y:S01]  /*41c50*/  ISETP.LT.AND P5, PT, R155, UR5, !P5 ;  /* 0x000000059b007c0c */ /* 0x000fe2000efa1270 */
[----:B------:R-:W-:-:S07]  /*41c60*/  ULDC UR5, c[0x0][0x228] ;  /* 0x00008a0000057ab9 */ /* 0x000fce0000000800 */
[----:B----4-:R1:W-:Y:S02]  /*41c70*/  @P6 STG.E desc[UR34][R136.64], R146 ;  /* 0x0000009288006986 */ /* 0x0103e4000c101922 */
[----:B-1----:R-:W-:Y:S02]  /*41c80*/  IMAD.WIDE R136, R16, 0x4, R8 ;  /* 0x0000000410887825 */ /* 0x002fe400078e0208 */
[----:B------:R-:W4:Y:S04]  /*41c90*/  LDL.LU R16, [R1+0x1018] ;  /* 0x0010180001107983 */ /* 0x000f280000300800 */
[----:B------:R-:W4:Y:S04]  /*41ca0*/  LDL.LU R146, [R1+0xe48] ;  /* 0x000e480001927983 */ /* 0x000f280000300800 */
[----:B------:R1:W-:Y:S04]  /*41cb0*/  @P5 STG.E desc[UR34][R136.64], R14 ;  /* 0x0000000e88005986 */ /* 0x0003e8000c101922 */
[----:B-1----:R-:W4:Y:S01]  /*41cc0*/  LDL.LU R14, [R1+0xe38] ;  /* 0x000e3800010e7983 */ /* 0x002f220000300800 */
[----:B------:R-:W-:-:S04]  /*41cd0*/  ISETP.GE.AND P5, PT, R138, UR7, PT ;  /* 0x000000078a007c0c */ /* 0x000fc8000bfa6270 */
[----:B------:R-:W-:Y:S01]  /*41ce0*/  ISETP.LT.AND P6, PT, R152, UR5, !P5 ;  /* 0x0000000598007c0c */ /* 0x000fe2000efc1270 */
[----:B------:R-:W-:Y:S01]  /*41cf0*/  IMAD.WIDE R136, R18, 0x4, R2 ;  /* 0x0000000412887825 */ /* 0x000fe200078e0202 */
        /* <DEDUP_REMOVED lines=11> */
[----:B------:R-:W-:Y:S01]  /*41db0*/  ULDC.64 UR6, c[0x0][0x228] ;  /* 0x00008a0000067ab9 */ /* 0x000fe20000000a00 */
[----:B------:R-:W-:-:S09]  /*41dc0*/  ULDC UR5, c[0x0][0x228] ;  /* 0x00008a0000057ab9 */ /* 0x000fd20000000800 */
[----:B------:R1:W-:Y:S02]  /*41dd0*/  @P6 STG.E desc[UR34][R136.64], R147 ;  /* 0x0000009388006986 */ /* 0x0003e4000c101922 */
[----:B-1----:R-:W-:Y:S02]  /*41de0*/  IMAD.WIDE R136, R18, 0x4, R8 ;  /* 0x0000000412887825 */ /* 0x002fe400078e0208 */
[----:B------:R-:W2:Y:S04]  /*41df0*/  LDL.LU R18, [R1+0x101c] ;  /* 0x00101c0001127983 */ /* 0x000ea80000300800 */
[----:B------:R-:W2:Y:S01]  /*41e00*/  LDL.LU R147, [R1+0x818] ;  /* 0x0008180001937983 */ /* 0x000ea20000300800 */
[----:B------:R-:W-:-:S03]  /*41e10*/  VIADD R138, R23, 0xc ;  /* 0x0000000c178a7836 */ /* 0x000fc60000000000 */
[----:B---3--:R1:W-:Y:S02]  /*41e20*/  @P5 STG.E desc[UR34][R136.64], R15 ;  /* 0x0000000f88005986 */ /* 0x0083e4000c101922 */
[----:B------:R-:W-:-:S04]  /*41e30*/  ISETP.GE.AND P5, PT, R138, UR7, PT ;  /* 0x000000078a007c0c */ /* 0x000fc8000bfa6270 */
[----:B------:R-:W-:Y:S01]  /*41e40*/  ISETP.LT.AND P6, PT, R152, UR5, !P5 ;  /* 0x0000000598007c0c */ /* 0x000fe2000efc1270 */
[----:B------:R-:W-:Y:S01]  /*41e50*/  ULDC UR5, c[0x0][0x228] ;  /* 0x00008a0000057ab9 */ /* 0x000fe20000000800 */
[----:B-1----:R-:W3:Y:S01]  /*41e60*/  LDL.LU R15, [R1+0x618] ;  /* 0x00061800010f7983 */ /* 0x002ee20000300800 */
[----:B------:R-:W-:-:S10]  /*41e70*/  IMAD.WIDE R136, R19, 0x4, R2 ;  /* 0x0000000413887825 */ /* 0x000fd400078e0202 */
[----:B----4-:R1:W-:Y:S01]  /*41e80*/  @P6 STG.E desc[UR34][R136.64], R146 ;  /* 0x0000009288006986 */ /* 0x0103e2000c101922 */
        /* <DEDUP_REMOVED lines=8> */
[----:B------:R-:W-:Y:S01]  /*41f10*/  ISETP.LT.AND P5, PT, R155, UR6, !P5 ;  /* 0x000000069b007c0c */ /* 0x000fe2000efa1270 */
[----:B------:R-:W-:Y:S01]  /*41f20*/  ULDC UR5, c[0x0][0x22c] ;  /* 0x00008b0000057ab9 */ /* 0x000fe20000000800 */
[----:B------:R-:W-:-:S09]  /*41f30*/  ULDC UR6, c[0x0][0x228] ;  /* 0x00008a0000067ab9 */ /* 0x000fd20000000800 */
[----:B------:R1:W-:Y:S02]  /*41f40*/  @P6 STG.E desc[UR34][R136.64], R20 ;  /* 0x0000001488006986 */ /* 0x0003e4000c101922 */
[----:B-1----:R-:W-:Y:S02]  /*41f50*/  IMAD.WIDE R136, R19, 0x4, R8 ;  /* 0x0000000413887825 */ /* 0x002fe400078e0208 */
[----:B------:R-:W4:Y:S04]  /*41f60*/  LDL.LU R19, [R1+0x1020] ;  /* 0x0010200001137983 */ /* 0x000f280000300800 */
[----:B------:R-:W4:Y:S04]  /*41f70*/  LDL.LU R20, [R1+0xe4c] ;  /* 0x000e4c0001147983 */ /* 0x000f280000300800 */
[----:B--2---:R1:W-:Y:S04]  /*41f80*/  @P5 STG.E desc[UR34][R136.64], R17 ;  /* 0x0000001188005986 */ /* 0x0043e8000c101922 */
[----:B-1----:R-:W2:Y:S01]  /*41f90*/  LDL.LU R17, [R1+0xe3c] ;  /* 0x000e3c0001117983 */ /* 0x002ea20000300800 */
[----:B------:R-:W-:-:S05]  /*41fa0*/  VIADD R138, R23, 0xd ;  /* 0x0000000d178a7836 */ /* 0x000fca0000000000 */
[----:B------:R-:W-:Y:S01]  /*41fb0*/  ISETP.GE.AND P5, PT, R138, UR5, PT ;  /* 0x000000058a007c0c */ /* 0x000fe2000bfa6270 */
[----:B------:R-:W-:Y:S01]  /*41fc0*/  IMAD.WIDE R136, R16, 0x4, R2 ;  /* 0x0000000410887825 */ /* 0x000fe200078e0202 */
[----:B------:R-:W-:Y:S02]  /*41fd0*/  ULDC UR5, c[0x0][0x228] ;  /* 0x00008a0000057ab9 */ /* 0x000fe40000000800 */
[----:B------:R-:W-:Y:S01]  /*41fe0*/  ISETP.LT.AND P6, PT, R152, UR6, !P5 ;  /* 0x0000000698007c0c */ /* 0x000fe2000efc1270 */
[----:B------:R-:W-:Y:S01]  /*41ff0*/  VIADD R138, R23, 0xe ;  /* 0x0000000e178a7836 */ /* 0x000fe20000000000 */
[----:B------:R-:W-:-:S11]  /*42000*/  ULDC UR6, c[0x0][0x228] ;  /* 0x00008a0000067ab9 */ /* 0x000fd60000000800 */
        /* <DEDUP_REMOVED lines=32> */
[----:B------:R-:W-:Y:S01]  /*42210*/  ULDC UR5, c[0x0][0x228] ;  /* 0x00008a0000057ab9 */ /* 0x000fe20000000800 */
[----:B------:R-:W2:Y:S01]  /*42220*/  LDL.LU R146, [R1+0x1024] ;  /* 0x0010240001927983 */ /* 0x000ea20000300800 */
[----:B------:R-:W-:Y:S01]  /*42230*/  ISETP.LT.AND P5, PT, R155, UR5, !P5 ;  /* 0x000000059b007c0c */ /* 0x000fe2000efa1270 */
[----:B------:R-:W-:-:S08]  /*42240*/  ULDC UR5, c[0x0][0x228] ;  /* 0x00008a0000057ab9 */ /* 0x000fd00000000800 */
[----:B------:R1:W-:Y:S02]  /*42250*/  @P6 STG.E desc[UR34][R136.64], R147 ;  /* 0x0000009388006986 */ /* 0x0003e4000c101922 */
[----:B-1----:R-:W-:Y:S02]  /*42260*/  IMAD.WIDE R136, R18, 0x4, R8 ;  /* 0x0000000412887825 */ /* 0x002fe400078e0208 */
[----:B------:R-:W2:Y:S04]  /*42270*/  LDL.LU R18, [R1+0xe60] ;  /* 0x000e600001127983 */ /* 0x000ea80000300800 */
[----:B---3--:R1:W-:Y:S01]  /*42280*/  @P5 STG.E desc[UR34][R136.64], R15 ;  /* 0x0000000f88005986 */ /* 0x0083e2000c101922 */
[----:B------:R-:W-:-:S04]  /*42290*/  ISETP.GE.AND P5, PT, R138, UR7, PT ;  /* 0x000000078a007c0c */ /* 0x000fc8000bfa6270 */
[----:B------:R-:W-:Y:S01]  /*422a0*/  ISETP.LT.AND P6, PT, R152, UR5, !P5 ;  /* 0x0000000598007c0c */ /* 0x000fe2000efc1270 */
[----:B------:R-:W-:Y:S01]  /*422b0*/  ULDC UR5, c[0x0][0x228] ;  /* 0x00008a0000057ab9 */ /* 0x000fe20000000800 */
[----:B-1----:R-:W3:Y:S01]  /*422c0*/  LDL.LU R15, [R1+0xe50] ;  /* 0x000e5000010f7983 */ /* 0x002ee20000300800 */
[----:B------:R-:W-:-:S03]  /*422d0*/  IMAD.WIDE R136, R19, 0x4, R2 ;  /* 0x0000000413887825 */ /* 0x000fc600078e0202 */
[----:B------:R-:W3:Y:S07]  /*422e0*/  LDL.LU R147, [R1+0xc10] ;  /* 0x000c100001937983 */ /* 0x000eee0000300800 */
[----:B----4-:R1:W-:Y:S01]  /*422f0*/  @P6 STG.E desc[UR34][R136.64], R16 ;  /* 0x0000001088006986 */ /* 0x0103e2000c101922 */
[----:B------:R-:W-:Y:S01]  /*42300*/  ISETP.LT.AND P6, PT, R154, UR5, !P5 ;  /* 0x000000059a007c0c */ /* 0x000fe2000efc1270 */
[----:B------:R-:W-:Y:S01]  /*42310*/  ULDC UR5, c[0x0][0x228] ;  /* 0x00008a0000057ab9 */ /* 0x000fe20000000800 */
[----:B-1----:R-:W-:-:S11]  /*42320*/  IMAD.WIDE R136, R19, 0x4, R4 ;  /* 0x0000000413887825 */ /* 0x002fd600078e0204 */
[----:B------:R1:W-:Y:S04]  /*42330*/  @P6 STG.E desc[UR34][R136.64], R14 ;  /* 0x0000000e88006986 */ /* 0x0003e8000c101922 */
[----:B-1----:R-:W4:Y:S01]  /*42340*/  LDL.LU R14, [R1+0x820] ;  /* 0x00082000010e7983 */ /* 0x002f220000300800 */
[----:B------:R-:W-:Y:S01]  /*42350*/  ISETP.LT.AND P6, PT, R156, UR5, !P5 ;  /* 0x000000059c007c0c */ /* 0x000fe2000efc1270 */
[----:B------:R-:W-:Y:S02]  /*42360*/  IMAD.WIDE R136, R19, 0x4, R6 ;  /* 0x0000000413887825 */ /* 0x000fe400078e0206 */
[----:B------:R-:W4:Y:S01]  /*42370*/  LDL.LU R16, [R1+0x1028] ;  /* 0x0010280001107983 */ /* 0x000f220000300800 */
[----:B------:R-:W-:Y:S01]  /*42380*/  ISETP.LT.AND P5, PT, R155, UR6, !P5 ;  /* 0x000000069b007c0c */ /* 0x000fe2000efa1270 */
[----:B------:R-:W-:Y:S01]  /*42390*/  VIADD R138, R23, 0x10 ;  /* 0x00000010178a7836 */ /* 0x000fe20000000000 */
[----:B------:R-:W-:Y:S01]  /*423a0*/  ULDC.64 UR6, c[0x0][0x228] ;  /* 0x00008a0000067ab9 */ /* 0x000fe20000000a00 */
[----:B------:R-:W-:-:S06]  /*423b0*/  ULDC UR5, c[0x0][0x228] ;  /* 0x00008a0000057ab9 */ /* 0x000fcc0000000800 */
        /* <DEDUP_REMOVED lines=10> */
[----:B------:R1:W-:Y:S01]  /*42460*/  @P6 STG.E desc[UR34][R136.64], R18 ;  /* 0x0000001288006986 */ /* 0x0003e2000c101922 */
[----:B------:R-:W-:Y:S01]  /*42470*/  ISETP.LT.AND P6, PT, R154, UR5, !P5 ;  /* 0x000000059a007c0c */ /* 0x000fe2000efc1270 */
[----:B------:R-:W-:Y:S02]  /*42480*/  ULDC UR5, c[0x0][0x228] ;  /* 0x00008a0000057ab9 */ /* 0x000fe40000000800 */
[----:B-1----:R-:W2:Y:S01]  /*42490*/  LDL.LU R18, [R1+0x220] ;  /* 0x0002200001127983 */ /* 0x002ea20000300800 */
[----:B------:R-:W-:-:S04]  /*424a0*/  IMAD.WIDE R136, R146, 0x4, R4 ;  /* 0x0000000492887825 */ /* 0x000fc800078e0204 */
[----:B------:R-:W-:-:S05]  /*424b0*/  VIADD R138, R23, 0x11 ;  /* 0x00000011178a7836 */ /* 0x000fca0000000000 */
[----:B---3--:R1:W-:Y:S01]  /*424c0*/  @P6 STG.E desc[UR34][R136.64], R15 ;  /* 0x0000000f88006986 */ /* 0x0083e2000c101922 */
[----:B------:R-:W-:Y:S01]  /*424d0*/  ISETP.LT.AND P6, PT, R156, UR5, !P5 ;  /* 0x000000059c007c0c */ /* 0x000fe2000efc1270 */
[----:B------:R-:W-:Y:S02]  /*424e0*/  ULDC UR5, c[0x0][0x22c] ;  /* 0x00008b0000057ab9 */ /* 0x000fe40000000800 */
[----:B-1----:R-:W3:Y:S01]  /*424f0*/  LDL.LU R15, [R1+0x20] ;  /* 0x00002000010f7983 */ /* 0x002ee20000300800 */
[----:B------:R-:W-:-:S09]  /*42500*/  IMAD.WIDE R136, R146, 0x4, R6 ;  /* 0x0000000492887825 */ /* 0x000fd200078e0206 */
[----:B------:R1:W-:Y:S01]  /*42510*/  @P6 STG.E desc[UR34][R136.64], R147 ;  /* 0x0000009388006986 */ /* 0x0003e2000c101922 */
[----:B------:R-:W-:Y:S01]  /*42520*/  ISETP.LT.AND P5, PT, R155, UR6, !P5 ;  /* 0x000000069b007c0c */ /* 0x000fe2000efa1270 */
[----:B------:R-:W-:Y:S01]  /*42530*/  ULDC UR6, c[0x0][0x228] ;  /* 0x00008a0000067ab9 */ /* 0x000fe20000000800 */
[----:B-1----:R-:W-:Y:S02]  /*42540*/  IMAD.WIDE R136, R146, 0x4, R8 ;  /* 0x0000000492887825 */ /* 0x002fe400078e0208 */
[----:B------:R-:W3:Y:S04]  /*42550*/  LDL.LU R146, [R1+0x1030] ;  /* 0x0010300001927983 */ /* 0x000ee80000300800 */
[----:B------:R-:W3:Y:S05]  /*42560*/  LDL.LU R147, [R1+0xe64] ;  /* 0x000e640001937983 */ /* 0x000eea0000300800 */
[----:B----4-:R1:W-:Y:S04]  /*42570*/  @P5 STG.E desc[UR34][R136.64], R14 ;  /* 0x0000000e88005986 */ /* 0x0103e8000c101922 */
        /* <DEDUP_REMOVED lines=19> */
[----:B------:R1:W-:Y:S02]  /*426b0*/  @P6 STG.E desc[UR34][R136.64], R18 ;  /* 0x0000001288006986 */ /* 0x0003e4000c101922 */
[----:B-1----:R-:W-:Y:S02]  /*426c0*/  IMAD.WIDE R136, R16, 0x4, R8 ;  /* 0x0000000410887825 */ /* 0x002fe400078e0208 */
[----:B------:R-:W2:Y:S04]  /*426d0*/  LDL.LU R16, [R1+0x1034] ;  /* 0x0010340001107983 */ /* 0x000ea80000300800 */
[----:B------:R-:W2:Y:S04]  /*426e0*/  LDL.LU R18, [R1+0x624] ;  /* 0x0006240001127983 */ /* 0x000ea80000300800 */
[----:B---3--:R1:W-:Y:S01]  /*426f0*/  @P5 STG.E desc[UR34][R136.64], R15 ;  /* 0x0000000f88005986 */ /* 0x0083e2000c101922 */
[----:B------:R-:W-:Y:S01]  /*42700*/  ISETP.GE.AND P5, PT, R138, UR5, PT ;  /* 0x000000058a007c0c */ /* 0x000fe2000bfa6270 */
[----:B------:R-:W-:-:S03]  /*42710*/  ULDC UR5, c[0x0][0x228] ;  /* 0x00008a0000057ab9 */ /* 0x000fc60000000800 */
[----:B------:R-:W-:Y:S01]  /*42720*/  ISETP.LT.AND P6, PT, R152, UR6, !P5 ;  /* 0x0000000698007c0c */ /* 0x000fe2000efc1270 */
[----:B-1----:R-:W3:Y:S01]  /*42730*/  LDL.LU R15, [R1+0x424] ;  /* 0x00042400010f7983 */ /* 0x002ee20000300800 */
[----:B------:R-:W-:Y:S01]  /*42740*/  IMAD.WIDE R136, R19, 0x4, R2 ;  /* 0x0000000413887825 */ /* 0x000fe200078e0202 */
[----:B------:R-:W-:-:S10]  /*42750*/  ULDC.64 UR6, c[0x0][0x228] ;  /* 0x00008a0000067ab9 */ /* 0x000fd40000000a00 */
[----:B------:R1:W-:Y:S01]  /*42760*/  @P6 STG.E desc[UR34][R136.64], R147 ;  /* 0x0000009388006986 */ /* 0x0003e2000c101922 */
[----:B------:R-:W-:Y:S01]  /*42770*/  ISETP.LT.AND P6, PT, R154, UR5, !P5 ;  /* 0x000000059a007c0c */ /* 0x000fe2000efc1270 */
[----:B------:R-:W-:Y:S02]  /*42780*/  ULDC UR5, c[0x0][0x228] ;  /* 0x00008a0000057ab9 */ /* 0x000fe40000000800 */
[----:B-1----:R-:W3:Y:S01]  /*42790*/  LDL.LU R147, [R1+0x224] ;  /* 0x0002240001937983 */ /* 0x002ee20000300800 */
[----:B------:R-:W-:-:S09]  /*427a0*/  IMAD.WIDE R136, R19, 0x4, R4 ;  /* 0x0000000413887825 */ /* 0x000fd200078e0204 */
[----:B----4-:R1:W-:Y:S04]  /*427b0*/  @P6 STG.E desc[UR34][R136.64], R14 ;  /* 0x0000000e88006986 */ /* 0x0103e8000c101922 */
        /* <DEDUP_REMOVED lines=13> */
[----:B------:R-:W-:-:S04]  /*42890*/  ISETP.GE.AND P5, PT, R138, UR7, PT ;  /* 0x000000078a007c0c */ /* 0x000fc8000bfa6270 */
[----:B------:R-:W-:Y:S01]  /*428a0*/  ISETP.LT.AND P6, PT, R152, UR5, !P5 ;  /* 0x0000000598007c0c */ /* 0x000fe2000efc1270 */
[----:B------:R-:W-:Y:S01]  /*428b0*/  IMAD.WIDE R136, R146, 0x4, R2 ;  /* 0x0000000492887825 */ /* 0x000fe200078e0202 */
[----:B------:R-:W-:-:S11]  /*428c0*/  ULDC UR5, c[0x0][0x228] ;  /* 0x00008a0000057ab9 */ /* 0x000fd60000000800 */
        /* <DEDUP_REMOVED lines=10> */
[----:B------:R-:W-:Y:S01]  /*42970*/  IMAD.WIDE R136, R146, 0x4, R6 ;  /* 0x0000000492887825 */ /* 0x000fe200078e0206 */
[----:B------:R-:W-:Y:S01]  /*42980*/  ISETP.LT.AND P5, PT, R155, UR6, !P5 ;  /* 0x000000069b007c0c */ /* 0x000fe2000efa1270 */
[----:B------:R-:W-:-:S07]  /*42990*/  ULDC.64 UR6, c[0x0][0x228] ;  /* 0x00008a0000067ab9 */ /* 0x000fce0000000a00 */
[----:B------:R1:W-:Y:S02]  /*429a0*/  @P6 STG.E desc[UR34][R136.64], R147 ;  /* 0x0000009388006986 */ /* 0x0003e4000c101922 */
[----:B-1----:R-:W-:Y:S02]  /*429b0*/  IMAD.WIDE R136, R146, 0x4, R8 ;  /* 0x0000000492887825 */ /* 0x002fe400078e0208 */
[----:B------:R-:W3:Y:S04]  /*429c0*/  LDL.LU R146, [R1+0x103c] ;  /* 0x00103c0001927983 */ /* 0x000ee80000300800 */
[----:B------:R-:W3:Y:S04]  /*429d0*/  LDL.LU R147, [R1+0x628] ;  /* 0x0006280001937983 */ /* 0x000ee80000300800 */
[----:B----4-:R1:W-:Y:S04]  /*429e0*/  @P5 STG.E desc[UR34][R136.64], R14 ;  /* 0x0000000e88005986 */ /* 0x0103e8000c101922 */
        /* <DEDUP_REMOVED lines=16> */
[----:B------:R-:W-:Y:S01]  /*42af0*/  ULDC UR6, c[0x0][0x228] ;  /* 0x00008a0000067ab9 */ /* 0x000fe20000000800 */
[----:B------:R-:W-:-:S08]  /*42b00*/  VIADD R138, R23, 0x15 ;  /* 0x00000015178a7836 */ /* 0x000fd00000000000 */
        /* <DEDUP_REMOVED lines=10> */
[----:B------:R-:W-:-:S10]  /*42bb0*/  ULDC UR6, c[0x0][0x228] ;  /* 0x00008a0000067ab9 */ /* 0x000fd40000000800 */
        /* <DEDUP_REMOVED lines=17> */
[----:B-1----:R-:W2:Y:S04]  /*42cd0*/  LDL.LU R17, [R1+0x42c] ;  /* 0x00042c0001117983 */ /* 0x002ea80000300800 */
[----:B------:R-:W2:Y:S01]  /*42ce0*/  LDL.LU R20, [R1+0x22c] ;  /* 0x00022c0001147983 */ /* 0x000ea20000300800 */
        /* <DEDUP_REMOVED lines=8> */
[----:B------:R-:W-:Y:S01]  /*42d70*/  ULDC UR5, c[0x0][0x228] ;  /* 0x00008a0000057ab9 */ /* 0x000fe20000000800 */
[----:B-1----:R-:W-:-:S11]  /*42d80*/  IMAD.WIDE R136, R146, 0x4, R4 ;  /* 0x0000000492887825 */ /* 0x002fd600078e0204 */
[----:B---3--:R1:W-:Y:S01]  /*42d90*/  @P6 STG.E desc[UR34][R136.64], R15 ;  /* 0x0000000f88006986 */ /* 0x0083e2000c101922 */
[----:B------:R-:W-:Y:S01]  /*42da0*/  ISETP.LT.AND P6, PT, R156, UR5, !P5 ;  /* 0x000000059c007c0c */ /* 0x000fe2000efc1270 */
[----:B------:R-:W-:Y:S02]  /*42db0*/  ULDC UR5, c[0x0][0x228] ;  /* 0x00008a0000057ab9 */ /* 0x000fe40000000800 */
[----:B------:R-:W-:Y:S01]  /*42dc0*/  ISETP.LT.AND P5, PT, R155, UR5, !P5 ;  /* 0x000000059b007c0c */ /* 0x000fe2000efa1270 */
[----:B------:R-:W-:Y:S01]  /*42dd0*/  ULDC UR5, c[0x0][0x228] ;  /* 0x00008a0000057ab9 */ /* 0x000fe20000000800 */
[----:B-1----:R-:W3:Y:S01]  /*42de0*/  LDL.LU R15, [R1+0x2c] ;  /* 0x00002c00010f7983 */ /* 0x002ee20000300800 */
[----:B------:R-:W-:-:S03]  /*42df0*/  IMAD.WIDE R136, R146, 0x4, R6 ;  /* 0x0000000492887825 */ /* 0x000fc600078e0206 */
[----:B------:R-:W3:Y:S04]  /*42e00*/  LDL.LU R18, [R1+0x1044] ;  /* 0x0010440001127983 */ /* 0x000ee80000300800 */
[----:B------:R1:W-:Y:S02]  /*42e10*/  @P6 STG.E desc[UR34][R136.64], R147 ;  /* 0x0000009388006986 */ /* 0x0003e4000c101922 */
[----:B-1----:R-:W-:-:S05]  /*42e20*/  IMAD.WIDE R136, R146, 0x4, R8 ;  /* 0x0000000492887825 */ /* 0x002fca00078e0208 */
[----:B----4-:R1:W-:Y:S04]  /*42e30*/  @P5 STG.E desc[UR34][R136.64], R14 ;  /* 0x0000000e88005986 */ /* 0x0103e8000c101922 */
[----:B-1----:R-:W4:Y:S01]  /*42e40*/  LDL.LU R14, [R1+0xe80] ;  /* 0x000e8000010e7983 */ /* 0x002f220000300800 */
[----:B------:R-:W-:-:S03]  /*42e50*/  ISETP.GE.AND P5, PT, R138, UR7, PT ;  /* 0x000000078a007c0c */ /* 0x000fc6000bfa6270 */
[----:B------:R-:W4:Y:S01]  /*42e60*/  LDL.LU R148, [R1+0xe70] ;  /* 0x000e700001947983 */ /* 0x000f220000300800 */
[----:B------:R-:W-:Y:S01]  /*42e70*/  ISETP.LT.AND P6, PT, R152, UR5, !P5 ;  /* 0x0000000598007c0c */ /* 0x000fe2000efc1270 */
[----:B------:R-:W-:Y:S01]  /*42e80*/  IMAD.WIDE R136, R16, 0x4, R2 ;  /* 0x0000000410887825 */ /* 0x000fe200078e0202 */
[----:B------:R-:W-:Y:S01]  /*42e90*/  ULDC UR5, c[0x0][0x228] ;  /* 0x00008a0000057ab9 */ /* 0x000fe20000000800 */
[----:B------:R-:W4:Y:S10]  /*42ea0*/  LDL.LU R147, [R1+0xc20] ;  /* 0x000c200001937983 */ /* 0x000f340000300800 */
[----:B------:R1:W-:Y:S01]  /*42eb0*/  @P6 STG.E desc[UR34][R136.64], R19 ;  /* 0x0000001388006986 */ /* 0x0003e2000c101922 */
[----:B------:R-:W-:Y:S01]  /*42ec0*/  ISETP.LT.AND P6, PT, R154, UR5, !P5 ;  /* 0x000000059a007c0c */ /* 0x000fe2000efc1270 */
[----:B------:R-:W-:Y:S01]  /*42ed0*/  ULDC UR5, c[0x0][0x228] ;  /* 0x00008a0000057ab9 */ /* 0x000fe20000000800 */
[----:B-1----:R-:W-:-:S11]  /*42ee0*/  IMAD.WIDE R136, R16, 0x4, R4 ;  /* 0x0000000410887825 */ /* 0x002fd600078e0204 */
[----:B--2---:R1:W-:Y:S01]  /*42ef0*/  @P6 STG.E desc[UR34][R136.64], R17 ;  /* 0x0000001188006986 */ /* 0x0043e2000c101922 */
[----:B------:R-:W-:Y:S01]  /*42f00*/  ISETP.LT.AND P6, PT, R156, UR5, !P5 ;  /* 0x000000059c007c0c */ /* 0x000fe2000efc1270 */
[----:B------:R-:W-:Y:S02]  /*42f10*/  VIADD R138, R23, 0x18 ;  /* 0x00000018178a7836 */ /* 0x000fe40000000000 */
[----:B-1----:R-:W2:Y:S01]  /*42f20*/  LDL.LU R17, [R1+0xa20] ;  /* 0x000a200001117983 */ /* 0x002ea20000300800 */
[C---:B------:R-:W-:Y:S01]  /*42f30*/  IMAD.WIDE R136, R16.reuse, 0x4, R6 ;  /* 0x0000000410887825 */ /* 0x040fe200078e0206 */
[----:B------:R-:W-:Y:S02]  /*42f40*/  ULDC UR5, c[0x0][0x228] ;  /* 0x00008a0000057ab9 */ /* 0x000fe40000000800 */
[----:B------:R-:W2:Y:S06]  /*42f50*/  LDL.LU R19, [R1+0x1048] ;  /* 0x0010480001137983 */ /* 0x000eac0000300800 */
[----:B------:R1:W-:Y:S02]  /*42f60*/  @P6 STG.E desc[UR34][R136.64], R20 ;  /* 0x0000001488006986 */ /* 0x0003e4000c101922 */
[----:B-1----:R-:W-:-:S02]  /*42f70*/  IMAD.WIDE R136, R16, 0x4, R8 ;  /* 0x0000000410887825 */ /* 0x002fc400078e0208 */
[----:B------:R-:W2:Y:S01]  /*42f80*/  LDL.LU R16, [R1+0x830] ;  /* 0x0008300001107983 */ /* 0x000ea20000300800 */
[----:B------:R-:W-:Y:S01]  /*42f90*/  ISETP.LT.AND P5, PT, R155, UR6, !P5 ;  /* 0x000000069b007c0c */ /* 0x000fe2000efa1270 */
[----:B------:R-:W-:Y:S02]  /*42fa0*/  ULDC.64 UR6, c[0x0][0x228] ;  /* 0x00008a0000067ab9 */ /* 0x000fe40000000a00 */
[----:B------:R-:W2:Y:S04]  /*42fb0*/  LDL.LU R146, [R1+0x630] ;  /* 0x0006300001927983 */ /* 0x000ea80000300800 */
[----:B------:R-:W2:Y:S06]  /*42fc0*/  LDL.LU R20, [R1+0x430] ;  /* 0x0004300001147983 */ /* 0x000eac0000300800 */
[----:B---3--:R1:W-:Y:S01]  /*42fd0*/  @P5 STG.E desc[UR34][R136.64], R15 ;  /* 0x0000000f88005986 */ /* 0x0083e2000c101922 */
[----:B------:R-:W-:-:S04]  /*42fe0*/  ISETP.GE.AND P5, PT, R138, UR7, PT ;  /* 0x000000078a007c0c */ /* 0x000fc8000bfa6270 */
[----:B------:R-:W-:Y:S01]  /*42ff0*/  ISETP.LT.AND P6, PT, R152, UR5, !P5 ;  /* 0x0000000598007c0c */ /* 0x000fe2000efc1270 */
[----:B------:R-:W-:Y:S01]  /*43000*/  ULDC UR5, c[0x0][0x228] ;  /* 0x00008a0000057ab9 */ /* 0x000fe20000000800 */
[----:B-1----:R-:W-:Y:S01]  /*43010*/  IMAD.WIDE R136, R18, 0x4, R2 ;  /* 0x0000000412887825 */ /* 0x002fe200078e0202 */
[----:B------:R-:W3:Y:S10]  /*43020*/  LDL.LU R15, [R1+0x104c] ;  /* 0x00104c00010f7983 */ /* 0x000ef40000300800 */
[----:B----4-:R1:W-:Y:S04]  /*43030*/  @P6 STG.E desc[UR34][R136.64], R14 ;  /* 0x0000000e88006986 */ /* 0x0103e8000c101922 */
[----:B-1----:R-:W4:Y:S01]  /*43040*/  LDL.LU R14, [R1+0x230] ;  /* 0x00023000010e7983 */ /* 0x002f220000300800 */
[----:B------:R-:W-:Y:S01]  /*43050*/  ISETP.LT.AND P6, PT, R154, UR5, !P5 ;  /* 0x000000059a007c0c */ /* 0x000fe2000efc1270 */
[----:B------:R-:W-:Y:S01]  /*43060*/  IMAD.WIDE R136, R18, 0x4, R4 ;  /* 0x0000000412887825 */ /* 0x000fe200078e0204 */
[----:B------:R-:W-:-:S11]  /*43070*/  ULDC UR5, c[0x0][0x228] ;  /* 0x00008a0000057ab9 */ /* 0x000fd60000000800 */
[----:B------:R1:W-:Y:S01]  /*43080*/  @P6 STG.E desc[UR34][R136.64], R148 ;  /* 0x0000009488006986 */ /* 0x0003e2000c101922 */
[----:B------:R-:W-:Y:S01]  /*43090*/  ISETP.LT.AND P6, PT, R156, UR5, !P5 ;  /* 0x000000059c007c0c */ /* 0x000fe2000efc1270 */
[----:B------:R-:W-:Y:S01]  /*430a0*/  VIADD R138, R23, 0x19 ;  /* 0x00000019178a7836 */ /* 0x000fe20000000000 */
[----:B------:R-:W-:Y:S01]  /*430b0*/  ISETP.LT.AND P5, PT, R155, UR6, !P5 ;  /* 0x000000069b007c0c */ /* 0x000fe2000efa1270 */
[----:B------:R-:W-:Y:S01]  /*430c0*/  ULDC UR5, c[0x0][0x22c] ;  /* 0x00008b0000057ab9 */ /* 0x000fe20000000800 */
[----:B------:R-:W-:Y:S01]  /*430d0*/  ULDC UR6, c[0x0][0x228] ;  /* 0x00008a0000067ab9 */ /* 0x000fe20000000800 */
[----:B-1----:R-:W-:-:S08]  /*430e0*/  IMAD.WIDE R136, R18, 0x4, R6 ;  /* 0x0000000412887825 */ /* 0x002fd000078e0206 */
[----:B------:R1:W-:Y:S02]  /*430f0*/  @P6 STG.E desc[UR34][R136.64], R147 ;  /* 0x0000009388006986 */ /* 0x0003e4000c101922 */
[----:B-1----:R-:W-:Y:S02]  /*43100*/  IMAD.WIDE R136, R18, 0x4, R8 ;  /* 0x0000000412887825 */ /* 0x002fe400078e0208 */
[----:B------:R-:W3:Y:S04]  /*43110*/  LDL.LU R18, [R1+0xe84] ;  /* 0x000e840001127983 */ /* 0x000ee80000300800 */
[----:B--2---:R1:W-:Y:S01]  /*43120*/  @P5 STG.E desc[UR34][R136.64], R17 ;  /* 0x0000001188005986 */ /* 0x0043e2000c101922 */
[----:B------:R-:W-:Y:S01]  /*43130*/  ISETP.GE.AND P5, PT, R138, UR5, PT ;  /* 0x000000058a007c0c */ /* 0x000fe2000bfa6270 */
[----:B------:R-:W-:-:S03]  /*43140*/  ULDC UR5, c[0x0][0x228] ;  /* 0x00008a0000057ab9 */ /* 0x000fc60000000800 */
[----:B------:R-:W-:Y:S01]  /*43150*/  ISETP.LT.AND P6, PT, R152, UR6, !P5 ;  /* 0x0000000698007c0c */ /* 0x000fe2000efc1270 */
[----:B-1----:R-:W2:Y:S01]  /*43160*/  LDL.LU R17, [R1+0xe74] ;  /* 0x000e740001117983 */ /* 0x002ea20000300800 */
[----:B------:R-:W-:Y:S01]  /*43170*/  IMAD.WIDE R136, R19, 0x4, R2 ;  /* 0x0000000413887825 */ /* 0x000fe200078e0202 */
[----:B------:R-:W-:-:S10]  /*43180*/  ULDC UR6, c[0x0][0x228] ;  /* 0x00008a0000067ab9 */ /* 0x000fd40000000800 */
[----:B------:R1:W-:Y:S04]  /*43190*/  @P6 STG.E desc[UR34][R136.64], R16 ;  /* 0x0000001088006986 */ /* 0x0003e8000c101922 */
[----:B-1----:R-:W2:Y:S01]  /*431a0*/  LDL.LU R16, [R1+0xc24] ;  /* 0x000c240001107983 */ /* 0x002ea20000300800 */
[----:B------:R-:W-:Y:S01]  /*431b0*/  ISETP.LT.AND P6, PT, R154, UR5, !P5 ;  /* 0x000000059a007c0c */ /* 0x000fe2000efc1270 */
[----:B------:R-:W-:Y:S01]  /*431c0*/  IMAD.WIDE R136, R19, 0x4, R4 ;  /* 0x0000000413887825 */ /* 0x000fe200078e0204 */
[----:B------:R-:W-:Y:S01]  /*431d0*/  ULDC UR5, c[0x0][0x228] ;  /* 0x00008a0000057ab9 */ /* 0x000fe20000000800 */
[----:B------:R-:W2:Y:S10]  /*431e0*/  LDL.LU R149, [R1+0x1054] ;  /* 0x0010540001957983 */ /* 0x000eb40000300800 */
[----:B------:R1:W-:Y:S01]  /*431f0*/  @P6 STG.E desc[UR34][R136.64], R146 ;  /* 0x0000009288006986 */ /* 0x0003e2000c101922 */
[----:B------:R-:W-:Y:S01]  /*43200*/  ISETP.LT.AND P6, PT, R156, UR5, !P5 ;  /* 0x000000059c007c0c */ /* 0x000fe2000efc1270 */
[----:B------:R-:W-:-:S02]  /*43210*/  ULDC UR5, c[0x0][0x228] ;  /* 0x00008a0000057ab9 */ /* 0x000fc40000000800 */
[----:B------:R-:W-:Y:S01]  /*43220*/  ISETP.LT.AND P5, PT, R155, UR5, !P5 ;  /* 0x000000059b007c0c */ /* 0x000fe2000efa1270 */
[----:B------:R-:W-:Y:S01]  /*43230*/  VIADD R138, R23, 0x1a ;  /* 0x0000001a178a7836 */ /* 0x000fe20000000000 */
[----:B------:R-:W-:Y:S01]  /*43240*/  ULDC UR5, c[0x0][0x22c] ;  /* 0x00008b0000057ab9 */ /* 0x000fe20000000800 */
[----:B-1----:R-:W-:-:S07]  /*43250*/  IMAD.WIDE R136, R19, 0x4, R6 ;  /* 0x0000000413887825 */ /* 0x002fce00078e0206 */
[----:B------:R1:W-:Y:S02]  /*43260*/  @P6 STG.E desc[UR34][R136.64], R20 ;  /* 0x0000001488006986 */ /* 0x0003e4000c101922 */
[----:B-1----:R-:W-:-:S05]  /*43270*/  IMAD.WIDE R136, R19, 0x4, R8 ;  /* 0x0000000413887825 */ /* 0x002fca00078e0208 */
[----:B----4-:R1:W-:Y:S04]  /*43280*/  @P5 STG.E desc[UR34][R136.64], R14 ;  /* 0x0000000e88005986 */ /* 0x0103e8000c101922 */
[----:B-1----:R-:W4:Y:S04]  /*43290*/  LDL.LU R14, [R1+0xa24] ;  /* 0x000a2400010e7983 */ /* 0x002f280000300800 */
[----:B------:R-:W4:Y:S01]  /*432a0*/  LDL.LU R144, [R1+0x1050] ;  /* 0x0010500001907983 */ /* 0x000f220000300800 */
[----:B------:R-:W-:Y:S01]  /*432b0*/  ISETP.GE.AND P5, PT, R138, UR5, PT ;  /* 0x000000058a007c0c */ /* 0x000fe2000bfa6270 */
[----:B---3--:R-:W-:Y:S01]  /*432c0*/  IMAD.WIDE R136, R15, 0x4, R2 ;  /* 0x000000040f887825 */ /* 0x008fe200078e0202 */
[----:B------:R-:W-:Y:S01]  /*432d0*/  ULDC UR5, c[0x0][0x228] ;  /* 0x00008a0000057ab9 */ /* 0x000fe20000000800 */
[----:B------:R-:W3:Y:S04]  /*432e0*/  LDL.LU R138, [R1+0x834] ;  /* 0x00083400018a7983 */ /* 0x000ee80000300800 */
[----:B------:R-:W3:Y:S04]  /*432f0*/  LDL.LU R252, [R1+0x634] ;  /* 0x0006340001fc7983 */ /* 0x000ee80000300800 */
[----:B------:R-:W3:Y:S04]  /*43300*/  LDL.LU R159, [R1+0x434] ;  /* 0x00043400019f7983 */ /* 0x000ee80000300800 */
[----:B------:R-:W3:Y:S04]  /*43310*/  LDL.LU R145, [R1+0x234] ;  /* 0x0002340001917983 */ /* 0x000ee80000300800 */
[----:B------:R-:W3:Y:S04]  /*43320*/  LDL.LU R139, [R1+0xe88] ;  /* 0x000e8800018b7983 */ /* 0x000ee80000300800 */
[----:B------:R-:W3:Y:S01]  /*43330*/  LDL.LU R153, [R1+0xe78] ;  /* 0x000e780001997983 */ /* 0x000ee20000300800 */
[----:B------:R-:W-:-:S03]  /*43340*/  ISETP.LT.AND P6, PT, R152, UR6, !P5 ;  /* 0x0000000698007c0c */ /* 0x000fc6000efc1270 */
[----:B------:R-:W3:Y:S04]  /*43350*/  LDL.LU R151, [R1+0xc28] ;  /* 0x000c280001977983 */ /* 0x000ee80000300800 */
[----:B------:R-:W3:Y:S04]  /*43360*/  LDL.LU R150, [R1+0xa28] ;  /* 0x000a280001967983 */ /* 0x000ee80000300800 */
[----:B------:R-:W3:Y:S04]  /*43370*/  LDL.LU R148, [R1+0x838] ;  /* 0x0008380001947983 */ /* 0x000ee80000300800 */
[----:B------:R1:W-:Y:S01]  /*43380*/  @P6 STG.E desc[UR34][R136.64], R18 ;  /* 0x0000001288006986 */ /* 0x0003e2000c101922 */
[----:B------:R-:W-:Y:S01]  /*43390*/  ISETP.LT.AND P6, PT, R154, UR5, !P5 ;  /* 0x000000059a007c0c */ /* 0x000fe2000efc1270 */
[----:B------:R-:W-:-:S02]  /*433a0*/  ULDC UR5, c[0x0][0x228] ;  /* 0x00008a0000057ab9 */ /* 0x000fc40000000800 */
[----:B------:R-:W3:Y:S04]  /*433b0*/  LDL.LU R147, [R1+0x638] ;  /* 0x0006380001937983 */ /* 0x000ee80000300800 */
[----:B------:R-:W3:Y:S04]  /*433c0*/  LDL.LU R20, [R1+0x438] ;  /* 0x0004380001147983 */ /* 0x000ee80000300800 */
[----:B------:R-:W3:Y:S01]  /*433d0*/  LDL.LU R19, [R1+0x1058] ;  /* 0x0010580001137983 */ /* 0x000ee20000300800 */
[----:B-1----:R-:W-:-:S03]  /*433e0*/  IMAD.WIDE R136, R15, 0x4, R4 ;  /* 0x000000040f887825 */ /* 0x002fc600078e0204 */
[----:B------:R-:W3:Y:S04]  /*433f0*/  LDL.LU R18, [R1+0x238] ;  /* 0x0002380001127983 */ /* 0x000ee80000300800 */
[----:B--2---:R1:W-:Y:S01]  /*43400*/  @P6 STG.E desc[UR34][R136.64], R17 ;  /* 0x0000001188006986 */ /* 0x0043e2000c101922 */
[----:B------:R-:W-:Y:S01]  /*43410*/  ISETP.LT.AND P6, PT, R156, UR5, !P5 ;  /* 0x000000059c007c0c */ /* 0x000fe2000efc1270 */
[----:B------:R-:W-:Y:S01]  /*43420*/  ULDC UR5, c[0x0][0x228] ;  /* 0x00008a0000057ab9 */ /* 0x000fe20000000800 */
[C---:B-1----:R-:W-:Y:S01]  /*43430*/  IMAD.WIDE R136, R15.reuse, 0x4, R6 ;  /* 0x000000040f887825 */ /* 0x042fe200078e0206 */
[----:B------:R-:W2:Y:S10]  /*43440*/  LDL.LU R17, [R1+0xe8c] ;  /* 0x000e8c0001117983 */ /* 0x000eb40000300800 */
[----:B------:R1:W-:Y:S02]  /*43450*/  @P6 STG.E desc[UR34][R136.64], R16 ;  /* 0x0000001088006986 */ /* 0x0003e4000c101922 */
[----:B-1----:R-:W-:-:S02]  /*43460*/  IMAD.WIDE R136, R15, 0x4, R8 ;  /* 0x000000040f887825 */ /* 0x002fc400078e0208 */
[----:B------:R-:W2:Y:S04]  /*43470*/  LDL.LU R16, [R1+0xe7c] ;  /* 0x000e7c0001107983 */ /* 0x000ea80000300800 */
[----:B------:R-:W2:Y:S04]  /*43480*/  LDL.LU R15, [R1+0xc2c] ;  /* 0x000c2c00010f7983 */ /* 0x000ea80000300800 */
[----:B------:R-:W2:Y:S01]  /*43490*/  LDL.LU R146, [R1+0x105c] ;  /* 0x00105c0001927983 */ /* 0x000ea20000300800 */
[----:B------:R-:W-:Y:S01]  /*434a0*/  ISETP.LT.AND P5, PT, R155, UR5, !P5 ;  /* 0x000000059b007c0c */ /* 0x000fe2000efa1270 */
[----:B------:R-:W-:Y:S01]  /*434b0*/  ULDC UR5, c[0x0][0x228] ;  /* 0x00008a0000057ab9 */ /* 0x000fe20000000800 */
[----:B------:R-:W-:-:S11]  /*434c0*/  LOP3.LUT P6, RZ, R0, 0x400, RZ, 0xc0, !PT ;  /* 0x0000040000ff7812 */ /* 0x000fd600078cc0ff */
[----:B----4-:R1:W-:Y:S01]  /*434d0*/  @P5 STG.E desc[UR34][R136.64], R14 ;  /* 0x0000000e88005986 */ /* 0x0103e2000c101922 */
[----:B------:R-:W-:Y:S01]  /*434e0*/  ISETP.LT.AND P5, PT, R152, UR5, !P4 ;  /* 0x0000000598007c0c */ /* 0x000fe2000e7a1270 */
[----:B------:R-:W-:Y:S02]  /*434f0*/  ULDC UR5, c[0x0][0x228] ;  /* 0x00008a0000057ab9 */ /* 0x000fe40000000800 */
[----:B------:R-:W-:Y:S01]  /*43500*/  ISETP.LT.AND P4, PT, R154, UR5, !P4 ;  /* 0x000000059a007c0c */ /* 0x000fe2000e781270 */
[----:B------:R-:W-:Y:S01]  /*43510*/  ULDC UR5, c[0x0][0x22c] ;  /* 0x00008b0000057ab9 */ /* 0x000fe20000000800 */
[C---:B-1----:R-:W-:Y:S01]  /*43520*/  IMAD.WIDE R136, R144.reuse, 0x4, R2 ;  /* 0x0000000490887825 */ /* 0x042fe200078e0202 */
[----:B------:R-:W4:Y:S07]  /*43530*/  LDL.LU R14, [R1+0x1418] ;  /* 0x00141800010e7983 */ /* 0x000f2e0000300800 */
[----:B---3--:R1:W-:Y:S02]  /*43540*/  @P5 STG.E desc[UR34][R136.64], R138 ;  /* 0x0000008a88005986 */ /* 0x0083e4000c101922 */
[----:B-1----:R-:W-:-:S05]  /*43550*/  IMAD.WIDE R136, R144, 0x4, R4 ;  /* 0x0000000490887825 */ /* 0x002fca00078e0204 */
[----:B------:R1:W-:Y:S02]  /*43560*/  @P4 STG.E desc[UR34][R136.64], R252 ;  /* 0x000000fc88004986 */ /* 0x0003e4000c101922 */
[----:B-1----:R-:W-:-:S05]  /*43570*/  IMAD.WIDE R136, R144, 0x4, R6 ;  /* 0x0000000490887825 */ /* 0x002fca00078e0206 */
[----:B------:R1:W-:Y:S02]  /*43580*/  @P3 STG.E desc[UR34][R136.64], R159 ;  /* 0x0000009f88003986 */ /* 0x0003e4000c101922 */
[----:B-1----:R-:W-:-:S05]  /*43590*/  IMAD.WIDE R136, R144, 0x4, R8 ;  /* 0x0000000490887825 */ /* 0x002fca00078e0208 */
[----:B------:R1:W-:Y:S02]  /*435a0*/  @P2 STG.E desc[UR34][R136.64], R145 ;  /* 0x0000009188002986 */ /* 0x0003e4000c101922 */
[----:B-1----:R-:W-:-:S05]  /*435b0*/  IMAD.WIDE R136, R149, 0x4, R2 ;  /* 0x0000000495887825 */ /* 0x002fca00078e0202 */
[----:B------:R1:W-:Y:S02]  /*435c0*/  @P1 STG.E desc[UR34][R136.64], R139 ;  /* 0x0000008b88001986 */ /* 0x0003e4000c101922 */
[----:B-1----:R-:W-:-:S05]  /*435d0*/  IMAD.WIDE R136, R149, 0x4, R4 ;  /* 0x0000000495887825 */ /* 0x002fca00078e0204 */
[----:B------:R1:W-:Y:S01]  /*435e0*/  @P0 STG.E desc[UR34][R136.64], R153 ;  /* 0x0000009988000986 */ /* 0x0003e2000c101922 */
[----:B------:R-:W-:Y:S01]  /*435f0*/  LOP3.LUT P0, RZ, R158, 0x2, RZ, 0xc0, !PT ;  /* 0x000000029eff7812 */ /* 0x000fe2000780c0ff */
[----:B-1----:R-:W-:-:S12]  /*43600*/  IMAD.WIDE R136, R149, 0x4, R6 ;  /* 0x0000000495887825 */ /* 0x002fd800078e0206 */
[----:B------:R1:W-:Y:S01]  /*43610*/  @P0 STG.E desc[UR34][R136.64], R151 ;  /* 0x0000009788000986 */ /* 0x0003e2000c101922 */
[----:B------:R-:W-:Y:S02]  /*43620*/  LOP3.LUT P0, RZ, R158, 0x1, RZ, 0xc0, !PT ;  /* 0x000000019eff7812 */ /* 0x000fe4000780c0ff */
[C---:B------:R-:W-:Y:S02]  /*43630*/  LOP3.LUT P1, RZ, R0.reuse, 0x8, RZ, 0xc0, !PT ;  /* 0x0000000800ff7812 */ /* 0x040fe4000782c0ff */
[----:B------:R-:W-:Y:S01]  /*43640*/  LOP3.LUT P2, RZ, R0, 0x10, RZ, 0xc0, !PT ;  /* 0x0000001000ff7812 */ /* 0x000fe2000784c0ff */
[----:B-1----:R-:W-:-:S08]  /*43650*/  IMAD.WIDE R136, R149, 0x4, R8 ;  /* 0x0000000495887825 */ /* 0x002fd000078e0208 */
[----:B------:R1:W-:Y:S01]  /*43660*/  @P0 STG.E desc[UR34][R136.64], R150 ;  /* 0x0000009688000986 */ /* 0x0003e2000c101922 */
[----:B------:R-:W-:Y:S01]  /*43670*/  LOP3.LUT P3, RZ, R0, 0x20, RZ, 0xc0, !PT ;  /* 0x0000002000ff7812 */ /* 0x000fe2000786c0ff */
[----:B-1----:R-:W-:-:S05]  /*43680*/  IMAD.WIDE R136, R19, 0x4, R2 ;  /* 0x0000000413887825 */ /* 0x002fca00078e0202 */
[----:B------:R1:W-:Y:S01]  /*43690*/  @P1 STG.E desc[UR34][R136.64], R148 ;  /* 0x0000009488001986 */ /* 0x0003e2000c101922 */
[----:B------:R-:W-:Y:S01]  /*436a0*/  LOP3.LUT P4, RZ, R0, 0x100, RZ, 0xc0, !PT ;  /* 0x0000010000ff7812 */ /* 0x000fe2000788c0ff */
[----:B-1----:R-:W-:-:S05]  /*436b0*/  IMAD.WIDE R136, R19, 0x4, R4 ;  /* 0x0000000413887825 */ /* 0x002fca00078e0204 */
[----:B------:R1:W-:Y:S01]  /*436c0*/  @P2 STG.E desc[UR34][R136.64], R147 ;  /* 0x0000009388002986 */ /* 0x0003e2000c101922 */
[----:B------:R-:W-:Y:S01]  /*436d0*/  LOP3.LUT P5, RZ, R0, 0x200, RZ, 0xc0, !PT ;  /* 0x0000020000ff7812 */ /* 0x000fe200078ac0ff */
[----:B-1----:R-:W-:-:S05]  /*436e0*/  IMAD.WIDE R136, R19, 0x4, R6 ;  /* 0x0000000413887825 */ /* 0x002fca00078e0206 */
[----:B------:R1:W-:Y:S02]  /*436f0*/  @P3 STG.E desc[UR34][R136.64], R20 ;  /* 0x0000001488003986 */ /* 0x0003e4000c101922 */
[----:B-1----:R-:W-:Y:S02]  /*43700*/  IMAD.WIDE R136, R19, 0x4, R8 ;  /* 0x0000000413887825 */ /* 0x002fe400078e0208 */
[----:B------:R-:W3:Y:S04]  /*43710*/  LDL.LU R20, [R1+0xa2c] ;  /* 0x000a2c0001147983 */ /* 0x000ee80000300800 */
[----:B------:R2:W-:Y:S04]  /*43720*/  @P4 STG.E desc[UR34][R136.64], R18 ;  /* 0x0000001288004986 */ /* 0x0005e8000c101922 */
[----:B------:R-:W4:Y:S01]  /*43730*/  LDL.LU R19, [R1+0x83c] ;  /* 0x00083c0001137983 */ /* 0x000f220000300800 */
[----:B--2---:R-:W-:-:S03]  /*43740*/  IMAD.WIDE R136, R146, 0x4, R2 ;  /* 0x0000000492887825 */ /* 0x004fc600078e0202 */
[----:B------:R-:W2:Y:S04]  /*43750*/  LDL.LU R18, [R1+0x63c] ;  /* 0x00063c0001127983 */ /* 0x000ea80000300800 */
[----:B------:R1:W-:Y:S02]  /*43760*/  @P5 STG.E desc[UR34][R136.64], R17 ;  /* 0x0000001188005986 */ /* 0x0003e4000c101922 */
[----:B-1----:R-:W-:Y:S02]  /*43770*/  IMAD.WIDE R136, R146, 0x4, R4 ;  /* 0x0000000492887825 */ /* 0x002fe400078e0204 */
[----:B------:R-:W2:Y:S04]  /*43780*/  LDL.LU R17, [R1+0x43c] ;  /* 0x00043c0001117983 */ /* 0x000ea80000300800 */
[----:B------:R1:W-:Y:S04]  /*43790*/  @P6 STG.E desc[UR34][R136.64], R16 ;  /* 0x0000001088006986 */ /* 0x0003e8000c101922 */
[----:B-1----:R-:W4:Y:S01]  /*437a0*/  LDL.LU R16, [R1+0x1060] ;  /* 0x0010600001107983 */ /* 0x002f220000300800 */
[----:B------:R-:W-:Y:S01]  /*437b0*/  LOP3.LUT P0, RZ, R22, 0x80000000, RZ, 0xc0, !PT ;  /* 0x8000000016ff7812 */ /* 0x000fe2000780c0ff */
[----:B------:R-:W-:-:S12]  /*437c0*/  IMAD.WIDE R136, R146, 0x4, R6 ;  /* 0x0000000492887825 */ /* 0x000fd800078e0206 */
[----:B------:R1:W-:Y:S04]  /*437d0*/  @P0 STG.E desc[UR34][R136.64], R15 ;  /* 0x0000000f88000986 */ /* 0x0003e8000c101922 */
[----:B-1----:R-:W2:Y:S04]  /*437e0*/  LDL.LU R15, [R1+0x23c] ;  /* 0x00023c00010f7983 */ /* 0x002ea80000300800 */
[----:B------:R-:W2:Y:S04]  /*437f0*/  LDL.LU R145, [R1+0x1064] ;  /* 0x0010640001917983 */ /* 0x000ea80000300800 */
[----:B------:R-:W2:Y:S04]  /*43800*/  LDL.LU R252, [R1+0xe90] ;  /* 0x000e900001fc7983 */ /* 0x000ea80000300800 */
[----:B------:R-:W2:Y:S01]  /*43810*/  LDL.LU R159, [R1+0xc30] ;  /* 0x000c3000019f7983 */ /* 0x000ea20000300800 */
[----:B------:R-:W-:-:S03]  /*43820*/  LOP3.LUT P1, RZ, R0, 0x1000000, RZ, 0xc0, !PT ;  /* 0x0100000000ff7812 */ /* 0x000fc6000782c0ff */
[----:B------:R-:W2:Y:S01]  /*43830*/  LDL.LU R144, [R1+0xa30] ;  /* 0x000a300001907983 */ /* 0x000ea20000300800 */
[----:B------:R-:W-:-:S03]  /*43840*/  LOP3.LUT R22, R22, 0xff7fffff, RZ, 0xc0, !PT ;  /* 0xff7fffff16167812 */ /* 0x000fc600078ec0ff */
[----:B------:R-:W2:Y:S04]  /*43850*/  LDL.LU R139, [R1+0x840] ;  /* 0x00084000018b7983 */ /* 0x000ea80000300800 */
[----:B------:R-:W2:Y:S02]  /*43860*/  LDL.LU R150, [R1+0x1068] ;  /* 0x0010680001967983 */ /* 0x000ea40000300800 */
[----:B------:R-:W-:Y:S02]  /*43870*/  @P1 LOP3.LUT R22, R22, 0x800000, RZ, 0xfc, !PT ;  /* 0x0080000016161812 */ /* 0x000fe400078efcff */
[----:B------:R-:W-:Y:S01]  /*43880*/  LOP3.LUT P1, RZ, R0, 0x800000, RZ, 0xc0, !PT ;  /* 0x0080000000ff7812 */ /* 0x000fe2000782c0ff */
[----:B------:R-:W2:Y:S01]  /*43890*/  LDL.LU R153, [R1+0x640] ;  /* 0x0006400001997983 */ /* 0x000ea20000300800 */
[----:B------:R-:W-:-:S03]  /*438a0*/  LOP3.LUT R22, R22, 0xfeffffff, RZ, 0xc0, !PT ;  /* 0xfeffffff16167812 */ /* 0x000fc600078ec0ff */
[----:B------:R-:W2:Y:S01]  /*438b0*/  LDL.LU R151, [R1+0x440] ;  /* 0x0004400001977983 */ /* 0x000ea20000300800 */
[C---:B------:R-:W-:Y:S02]  /*438c0*/  LOP3.LUT P4, RZ, R0.reuse, 0x1000, RZ, 0xc0, !PT ;  /* 0x0000100000ff7812 */ /* 0x040fe4000788c0ff */
[----:B------:R-:W-:Y:S01]  /*438d0*/  LOP3.LUT P5, RZ, R0, 0x2000, RZ, 0xc0, !PT ;  /* 0x0000200000ff7812 */ /* 0x000fe200078ac0ff */
[----:B------:R-:W2:Y:S04]  /*438e0*/  LDL.LU R149, [R1+0x240] ;  /* 0x0002400001957983 */ /* 0x000ea80000300800 */
[----:B------:R-:W-:Y:S02]  /*438f0*/  @P1 LOP3.LUT R22, R22, 0x1000000, RZ, 0xfc, !PT ;  /* 0x0100000016161812 */ /* 0x000fe400078efcff */
[----:B------:R-:W-:-:S02]  /*43900*/  LOP3.LUT P1, RZ, R0, 0x400000, RZ, 0xc0, !PT ;  /* 0x0040000000ff7812 */ /* 0x000fc4000782c0ff */
[----:B------:R-:W-:-:S11]  /*43910*/  LOP3.LUT R22, R22, 0xfdffffff, RZ, 0xc0, !PT ;  /* 0xfdffffff16167812 */ /* 0x000fd600078ec0ff */
[----:B------:R-:W-:Y:S02]  /*43920*/  @P1 LOP3.LUT R22, R22, 0x2000000, RZ, 0xfc, !PT ;  /* 0x0200000016161812 */ /* 0x000fe400078efcff */
[----:B------:R-:W-:Y:S02]  /*43930*/  LOP3.LUT P1, RZ, R0, 0x200000, RZ, 0xc0, !PT ;  /* 0x0020000000ff7812 */ /* 0x000fe4000782c0ff */
[----:B------:R-:W-:Y:S01]  /*43940*/  LOP3.LUT R22, R22, 0xfbffffff, RZ, 0xc0, !PT ;  /* 0xfbffffff16167812 */ /* 0x000fe200078ec0ff */
[----:B------:R-:W-:-:S10]  /*43950*/  IMAD.WIDE R136, R146, 0x4, R8 ;  /* 0x0000000492887825 */ /* 0x000fd400078e0208 */
[----:B------:R-:W-:Y:S02]  /*43960*/  @P1 LOP3.LUT R22, R22, 0x4000000, RZ, 0xfc, !PT ;  /* 0x0400000016161812 */ /* 0x000fe400078efcff */
[----:B------:R-:W-:Y:S02]  /*43970*/  LOP3.LUT P1, RZ, R0, 0x100000, RZ, 0xc0, !PT ;  /* 0x0010000000ff7812 */ /* 0x000fe4000782c0ff */
[----:B------:R-:W-:-:S11]  /*43980*/  LOP3.LUT R22, R22, 0xf7ffffff, RZ, 0xc0, !PT ;  /* 0xf7ffffff16167812 */ /* 0x000fd600078ec0ff */
[----:B------:R-:W-:Y:S02]  /*43990*/  @P1 LOP3.LUT R22, R22, 0x8000000, RZ, 0xfc, !PT ;  /* 0x0800000016161812 */ /* 0x000fe400078efcff */
[----:B------:R-:W-:Y:S02]  /*439a0*/  LOP3.LUT P1, RZ, R0, 0x80000, RZ, 0xc0, !PT ;  /* 0x0008000000ff7812 */ /* 0x000fe4000782c0ff */
[----:B------:R-:W-:-:S11]  /*439b0*/  LOP3.LUT R22, R22, 0xefffffff, RZ, 0xc0, !PT ;  /* 0xefffffff16167812 */ /* 0x000fd600078ec0ff */
[----:B------:R-:W-:Y:S02]  /*439c0*/  @P1 LOP3.LUT R22, R22, 0x10000000, RZ, 0xfc, !PT ;  /* 0x1000000016161812 */ /* 0x000fe400078efcff */
[----:B------:R-:W-:Y:S02]  /*439d0*/  LOP3.LUT P1, RZ, R0, 0x40000, RZ, 0xc0, !PT ;  /* 0x0004000000ff7812 */ /* 0x000fe4000782c0ff */
[----:B------:R-:W-:Y:S02]  /*439e0*/  LOP3.LUT R22, R22, 0xdfffffff, RZ, 0xc0, !PT ;  /* 0xdfffffff16167812 */ /* 0x000fe400078ec0ff */
[----:B------:R-:W-:-:S09]  /*439f0*/  LOP3.LUT P6, RZ, R0, 0x4000, RZ, 0xc0, !PT ;  /* 0x0000400000ff7812 */ /* 0x000fd200078cc0ff */
[----:B------:R-:W-:Y:S02]  /*43a00*/  @P1 LOP3.LUT R22, R22, 0x20000000, RZ, 0xfc, !PT ;  /* 0x2000000016161812 */ /* 0x000fe400078efcff */
[C---:B------:R-:W-:Y:S02]  /*43a10*/  LOP3.LUT P1, RZ, R0.reuse, 0x20000, RZ, 0xc0, !PT ;  /* 0x0002000000ff7812 */ /* 0x040fe4000782c0ff */
[----:B------:R-:W-:Y:S02]  /*43a20*/  LOP3.LUT P0, RZ, R0, 0x8000, RZ, 0xc0, !PT ;  /* 0x0000800000ff7812 */ /* 0x000fe4000780c0ff */
[----:B------:R-:W-:-:S09]  /*43a30*/  LOP3.LUT R22, R22, 0xbfffffff, RZ, 0xc0, !PT ;  /* 0xbfffffff16167812 */ /* 0x000fd200078ec0ff */
[----:B------:R-:W-:Y:S02]  /*43a40*/  @P1 LOP3.LUT R22, R22, 0x40000000, RZ, 0xfc, !PT ;  /* 0x4000000016161812 */ /* 0x000fe400078efcff */
[----:B------:R-:W-:Y:S01]  /*43a50*/  LOP3.LUT P1, RZ, R0, 0x10000, RZ, 0xc0, !PT ;  /* 0x0001000000ff7812 */ /* 0x000fe2000782c0ff */
[----:B---3--:R4:W-:Y:S02]  /*43a60*/  @P4 STG.E desc[UR34][R136.64], R20 ;  /* 0x0000001488004986 */ /* 0x0089e4000c101922 */
[----:B----4-:R-:W-:-:S05]  /*43a70*/  IMAD.WIDE R136, R16, 0x4, R2 ;  /* 0x0000000410887825 */ /* 0x010fca00078e0202 */
[----:B------:R1:W-:Y:S04]  /*43a80*/  @P5 STG.E desc[UR34][R136.64], R19 ;  /* 0x0000001388005986 */ /* 0x0003e8000c101922 */
[----:B-1----:R-:W3:Y:S04]  /*43a90*/  LDL.LU R19, [R1+0x106c] ;  /* 0x00106c0001137983 */ /* 0x002ee80000300800 */
[----:B------:R-:W4:Y:S04]  /*43aa0*/  LDL.LU R148, [R1+0x40] ;  /* 0x0000400001947983 */ /* 0x000f280000300800 */
[----:B------:R-:W3:Y:S04]  /*43ab0*/  LDL.LU R147, [R1+0xe94] ;  /* 0x000e940001937983 */ /* 0x000ee80000300800 */
[----:B------:R-:W3:Y:S01]  /*43ac0*/  LDL.LU R146, [R1+0xc34] ;  /* 0x000c340001927983 */ /* 0x000ee20000300800 */
[----:B------:R-:W-:-:S03]  /*43ad0*/  IMAD.WIDE R136, R16, 0x4, R4 ;  /* 0x0000000410887825 */ /* 0x000fc600078e0204 */
[----:B------:R-:W3:Y:S04]  /*43ae0*/  LDL.LU R20, [R1+0xa34] ;  /* 0x000a340001147983 */ /* 0x000ee80000300800 */
[----:B--2---:R1:W-:Y:S02]  /*43af0*/  @P6 STG.E desc[UR34][R136.64], R18 ;  /* 0x0000001288006986 */ /* 0x0043e4000c101922 */
[----:B-1----:R-:W-:-:S05]  /*43b00*/  IMAD.WIDE R136, R16, 0x4, R6 ;  /* 0x0000000410887825 */ /* 0x002fca00078e0206 */
[----:B------:R1:W-:Y:S02]  /*43b10*/  @P0 STG.E desc[UR34][R136.64], R17 ;  /* 0x0000001188000986 */ /* 0x0003e4000c101922 */
[----:B-1----:R-:W-:Y:S02]  /*43b20*/  IMAD.WIDE R136, R16, 0x4, R8 ;  /* 0x0000000410887825 */ /* 0x002fe400078e0208 */
[----:B------:R-:W2:Y:S04]  /*43b30*/  LDL.LU R17, [R1+0x844] ;  /* 0x0008440001117983 */ /* 0x000ea80000300800 */
[----:B------:R1:W-:Y:S04]  /*43b40*/  @P1 STG.E desc[UR34][R136.64], R15 ;  /* 0x0000000f88001986 */ /* 0x0003e8000c101922 */
[----:B------:R-:W2:Y:S04]  /*43b50*/  LDL.LU R16, [R1+0x644] ;  /* 0x0006440001107983 */ /* 0x000ea80000300800 */
[----:B-1----:R-:W2:Y:S04]  /*43b60*/  LDL.LU R15, [R1+0x444] ;  /* 0x00044400010f7983 */ /* 0x002ea80000300800 */
[----:B------:R-:W2:Y:S01]  /*43b70*/  LDL.LU R18, [R1+0x1070] ;  /* 0x0010700001127983 */ /* 0x000ea20000300800 */
[----:B------:R-:W-:Y:S01]  /*43b80*/  LOP3.LUT P1, RZ, R22, 0x40000000, RZ, 0xc0, !PT ;  /* 0x4000000016ff7812 */ /* 0x000fe2000782c0ff */
[----:B------:R-:W-:-:S12]  /*43b90*/  IMAD.WIDE R136, R145, 0x4, R2 ;  /* 0x0000000491887825 */ /* 0x000fd800078e0202 */
[----:B------:R1:W-:Y:S01]  /*43ba0*/  @P1 STG.E desc[UR34][R136.64], R252 ;  /* 0x000000fc88001986 */ /* 0x0003e2000c101922 */
[----:B------:R-:W-:Y:S01]  /*43bb0*/  LOP3.LUT P1, RZ, R22, 0x20000000, RZ, 0xc0, !PT ;  /* 0x2000000016ff7812 */ /* 0x000fe2000782c0ff */
[----:B-1----:R-:W-:-:S12]  /*43bc0*/  IMAD.WIDE R136, R145, 0x4, R4 ;  /* 0x0000000491887825 */ /* 0x002fd800078e0204 */
        /* <DEDUP_REMOVED lines=8> */
[----:B-1----:R-:W-:Y:S01]  /*43c50*/  IMAD.WIDE R136, R150, 0x4, R2 ;  /* 0x0000000496887825 */ /* 0x002fe200078e0202 */
[----:B------:R-:W-:Y:S01]  /*43c60*/  LOP3.LUT P2, RZ, R0, 0x2000000, RZ, 0xc0, !PT ;  /* 0x0200000000ff7812 */ /* 0x000fe2000784c0ff */
[----:B------:R-:W2:Y:S10]  /*43c70*/  LDL.LU R139, [R1+0x1078] ;  /* 0x00107800018b7983 */ /* 0x000eb40000300800 */
[----:B------:R1:W-:Y:S01]  /*43c80*/  @P1 STG.E desc[UR34][R136.64], R153 ;  /* 0x0000009988001986 */ /* 0x0003e2000c101922 */
[----:B------:R-:W-:Y:S01]  /*43c90*/  LOP3.LUT P1, RZ, R22, 0x2000000, RZ, 0xc0, !PT ;  /* 0x0200000016ff7812 */ /* 0x000fe2000782c0ff */
[----:B-1----:R-:W-:-:S12]  /*43ca0*/  IMAD.WIDE R136, R150, 0x4, R4 ;  /* 0x0000000496887825 */ /* 0x002fd800078e0204 */
[----:B------:R1:W-:Y:S01]  /*43cb0*/  @P1 STG.E desc[UR34][R136.64], R151 ;  /* 0x0000009788001986 */ /* 0x0003e2000c101922 */
[----:B------:R-:W-:Y:S01]  /*43cc0*/  LOP3.LUT P1, RZ, R22, 0x1000000, RZ, 0xc0, !PT ;  /* 0x0100000016ff7812 */ /* 0x000fe2000782c0ff */
[----:B-1----:R-:W-:-:S12]  /*43cd0*/  IMAD.WIDE R136, R150, 0x4, R6 ;  /* 0x0000000496887825 */ /* 0x002fd800078e0206 */
[----:B------:R1:W-:Y:S01]  /*43ce0*/  @P1 STG.E desc[UR34][R136.64], R149 ;  /* 0x0000009588001986 */ /* 0x0003e2000c101922 */
[----:B------:R-:W-:Y:S02]  /*43cf0*/  LOP3.LUT P1, RZ, R22, 0x800000, RZ, 0xc0, !PT ;  /* 0x0080000016ff7812 */ /* 0x000fe4000782c0ff */
[----:B------:R-:W-:Y:S01]  /*43d00*/  LOP3.LUT P3, RZ, R0, 0x4000000, RZ, 0xc0, !PT ;  /* 0x0400000000ff7812 */ /* 0x000fe2000786c0ff */
[----:B-1----:R-:W-:Y:S01]  /*43d10*/  IMAD.WIDE R136, R150, 0x4, R8 ;  /* 0x0000000496887825 */ /* 0x002fe200078e0208 */
[C---:B------:R-:W-:Y:S02]  /*43d20*/  LOP3.LUT P4, RZ, R0.reuse, 0x8000000, RZ, 0xc0, !PT ;  /* 0x0800000000ff7812 */ /* 0x040fe4000788c0ff */
[C---:B------:R-:W-:Y:S02]  /*43d30*/  LOP3.LUT P5, RZ, R0.reuse, 0x10000000, RZ, 0xc0, !PT ;  /* 0x1000000000ff7812 */ /* 0x040fe400078ac0ff */
[C---:B------:R-:W-:Y:S02]  /*43d40*/  LOP3.LUT P6, RZ, R0.reuse, 0x20000000, RZ, 0xc0, !PT ;  /* 0x2000000000ff7812 */ /* 0x040fe400078cc0ff */
[----:B------:R-:W-:-:S03]  /*43d50*/  LOP3.LUT P0, RZ, R0, 0x40000000, RZ, 0xc0, !PT ;  /* 0x4000000000ff7812 */ /* 0x000fc6000780c0ff */
[----:B----4-:R3:W-:Y:S02]  /*43d60*/  @P1 STG.E desc[UR34][R136.64], R148 ;  /* 0x0000009488001986 */ /* 0x0107e4000c101922 */
[----:B---3--:R-:W-:-:S05]  /*43d70*/  IMAD.WIDE R136, R19, 0x4, R2 ;  /* 0x0000000413887825 */ /* 0x008fca00078e0202 */
[----:B------:R1:W-:Y:S02]  /*43d80*/  @P2 STG.E desc[UR34][R136.64], R147 ;  /* 0x0000009388002986 */ /* 0x0003e4000c101922 */
[----:B-1----:R-:W-:-:S05]  /*43d90*/  IMAD.WIDE R136, R19, 0x4, R4 ;  /* 0x0000000413887825 */ /* 0x002fca00078e0204 */
[----:B------:R1:W-:Y:S04]  /*43da0*/  @P3 STG.E desc[UR34][R136.64], R146 ;  /* 0x0000009288003986 */ /* 0x0003e8000c101922 */
[----:B-1----:R-:W3:Y:S01]  /*43db0*/  LDL.LU R146, [R1+0x244] ;  /* 0x0002440001927983 */ /* 0x002ee20000300800 */
[----:B------:R-:W-:-:S05]  /*43dc0*/  IMAD.WIDE R136, R19, 0x4, R6 ;  /* 0x0000000413887825 */ /* 0x000fca00078e0206 */
[----:B------:R1:W-:Y:S02]  /*43dd0*/  @P4 STG.E desc[UR34][R136.64], R20 ;  /* 0x0000001488004986 */ /* 0x0003e4000c101922 */
[----:B-1----:R-:W-:Y:S02]  /*43de0*/  IMAD.WIDE R136, R19, 0x4, R8 ;  /* 0x0000000413887825 */ /* 0x002fe400078e0208 */
[----:B------:R-:W4:Y:S04]  /*43df0*/  LDL.LU R20, [R1+0x44] ;  /* 0x0000440001147983 */ /* 0x000f280000300800 */
[----:B--2---:R1:W-:Y:S04]  /*43e00*/  @P5 STG.E desc[UR34][R136.64], R17 ;  /* 0x0000001188005986 */ /* 0x0043e8000c101922 */
[----:B------:R-:W2:Y:S01]  /*43e10*/  LDL.LU R19, [R1+0xe98] ;  /* 0x000e980001137983 */ /* 0x000ea20000300800 */
[----:B-1----:R-:W-:-:S03]  /*43e20*/  IMAD.WIDE R136, R18, 0x4, R2 ;  /* 0x0000000412887825 */ /* 0x002fc600078e0202 */
[----:B------:R-:W2:Y:S04]  /*43e30*/  LDL.LU R17, [R1+0xc38] ;  /* 0x000c380001117983 */ /* 0x000ea80000300800 */
[----:B------:R1:W-:Y:S02]  /*43e40*/  @P6 STG.E desc[UR34][R136.64], R16 ;  /* 0x0000001088006986 */ /* 0x0003e4000c101922 */
[----:B-1----:R-:W-:Y:S02]  /*43e50*/  IMAD.WIDE R136, R18, 0x4, R4 ;  /* 0x0000000412887825 */ /* 0x002fe400078e0204 */
[----:B------:R-:W2:Y:S04]  /*43e60*/  LDL.LU R16, [R1+0xa38] ;  /* 0x000a380001107983 */ /* 0x000ea80000300800 */
[----:B------:R1:W-:Y:S04]  /*43e70*/  @P0 STG.E desc[UR34][R136.64], R15 ;  /* 0x0000000f88000986 */ /* 0x0003e8000c101922 */
[----:B-1----:R-:W2:Y:S01]  /*43e80*/  LDL.LU R15, [R1+0x1074] ;  /* 0x00107400010f7983 */ /* 0x002ea20000300800 */
        /* <DEDUP_REMOVED lines=8> */
[----:B------:R-:W-:-:S02]  /*43f10*/  LOP3.LUT R22, R22, 0xfffeffff, RZ, 0xc0, !PT ;  /* 0xfffeffff16167812 */ /* 0x000fc400078ec0ff */
[----:B------:R-:W-:Y:S01]  /*43f20*/  LOP3.LUT P4, RZ, R0, 0x80000000, RZ, 0xc0, !PT ;  /* 0x8000000000ff7812 */ /* 0x000fe2000788c0ff */
[----:B------:R-:W-:Y:S01]  /*43f30*/  IMAD.WIDE R136, R18, 0x4, R6 ;  /* 0x0000000412887825 */ /* 0x000fe200078e0206 */
[----:B------:R-:W2:Y:S04]  /*43f40*/  LDL.LU R151, [R1+0xe9c] ;  /* 0x000e9c0001977983 */ /* 0x000ea80000300800 */
[----:B------:R-:W2:Y:S03]  /*43f50*/  LDL.LU R149, [R1+0xc3c] ;  /* 0x000c3c0001957983 */ /* 0x000ea60000300800 */
[----:B------:R-:W-:Y:S01]  /*43f60*/  @P1 LOP3.LUT R22, R22, 0x10000, RZ, 0xfc, !PT ;  /* 0x0001000016161812 */ /* 0x000fe200078efcff */
[----:B------:R-:W2:Y:S01]  /*43f70*/  LDL.LU R150, [R1+0xa3c] ;  /* 0x000a3c0001967983 */ /* 0x000ea20000300800 */
[----:B------:R-:W-:-:S02]  /*43f80*/  LOP3.LUT P1, RZ, R10, 0x200, RZ, 0xc0, !PT ;  /* 0x000002000aff7812 */ /* 0x000fc4000782c0ff */
[----:B------:R-:W-:Y:S01]  /*43f90*/  LOP3.LUT R22, R22, 0xfffdffff, RZ, 0xc0, !PT ;  /* 0xfffdffff16167812 */ /* 0x000fe200078ec0ff */
[----:B------:R-:W2:Y:S04]  /*43fa0*/  LDL.LU R148, [R1+0x107c] ;  /* 0x00107c0001947983 */ /* 0x000ea80000300800 */
[----:B------:R-:W2:Y:S06]  /*43fb0*/  LDL.LU R147, [R1+0x84c] ;  /* 0x00084c0001937983 */ /* 0x000eac0000300800 */
[----:B------:R-:W-:-:S02]  /*43fc0*/  @P1 LOP3.LUT R22, R22, 0x20000, RZ, 0xfc, !PT ;  /* 0x0002000016161812 */ /* 0x000fc400078efcff */
[----:B------:R-:W-:Y:S02]  /*43fd0*/  LOP3.LUT P1, RZ, R10, 0x100, RZ, 0xc0, !PT ;  /* 0x000001000aff7812 */ /* 0x000fe4000782c0ff */
[----:B------:R-:W-:-:S11]  /*43fe0*/  LOP3.LUT R22, R22, 0xfffbffff, RZ, 0xc0, !PT ;  /* 0xfffbffff16167812 */ /* 0x000fd600078ec0ff */
        /* <DEDUP_REMOVED lines=9> */
[C---:B------:R-:W-:Y:S02]  /*44080*/  LOP3.LUT P5, RZ, R10.reuse, 0x1, RZ, 0xc0, !PT ;  /* 0x000000010aff7812 */ /* 0x040fe400078ac0ff */
[----:B------:R-:W-:-:S07]  /*44090*/  LOP3.LUT P6, RZ, R10, 0x2, RZ, 0xc0, !PT ;  /* 0x000000020aff7812 */ /* 0x000fce00078cc0ff */
[----:B------:R-:W-:Y:S02]  /*440a0*/  @P1 LOP3.LUT R22, R22, 0x200000, RZ, 0xfc, !PT ;  /* 0x0020000016161812 */ /* 0x000fe400078efcff */
[C---:B------:R-:W-:Y:S02]  /*440b0*/  LOP3.LUT P1, RZ, R10.reuse, 0x10, RZ, 0xc0, !PT ;  /* 0x000000100aff7812 */ /* 0x040fe4000782c0ff */
[----:B------:R-:W-:Y:S02]  /*440c0*/  LOP3.LUT P0, RZ, R10, 0x4, RZ, 0xc0, !PT ;  /* 0x000000040aff7812 */ /* 0x000fe4000780c0ff */
[----:B------:R-:W-:-:S09]  /*440d0*/  LOP3.LUT R22, R22, 0xffbfffff, RZ, 0xc0, !PT ;  /* 0xffbfffff16167812 */ /* 0x000fd200078ec0ff */
[----:B------:R-:W-:Y:S02]  /*440e0*/  @P1 LOP3.LUT R22, R22, 0x400000, RZ, 0xfc, !PT ;  /* 0x0040000016161812 */ /* 0x000fe400078efcff */
[----:B------:R-:W-:Y:S01]  /*440f0*/  LOP3.LUT P1, RZ, R10, 0x8, RZ, 0xc0, !PT ;  /* 0x000000080aff7812 */ /* 0x000fe2000782c0ff */
[----:B---3--:R1:W-:Y:S02]  /*44100*/  @P4 STG.E desc[UR34][R136.64], R146 ;  /* 0x0000009288004986 */ /* 0x0083e4000c101922 */
[----:B-1----:R-:W-:Y:S02]  /*44110*/  IMAD.WIDE R136, R18, 0x4, R8 ;  /* 0x0000000412887825 */ /* 0x002fe400078e0208 */
[----:B------:R-:W3:Y:S04]  /*44120*/  LDL.LU R18, [R1+0x1080] ;  /* 0x0010800001127983 */ /* 0x000ee80000300800 */
[----:B------:R-:W3:Y:S04]  /*44130*/  LDL.LU R153, [R1+0x48] ;  /* 0x0000480001997983 */ /* 0x000ee80000300800 */
[----:B----4-:R1:W-:Y:S04]  /*44140*/  @P5 STG.E desc[UR34][R136.64], R20 ;  /* 0x0000001488005986 */ /* 0x0103e8000c101922 */
[----:B------:R-:W4:Y:S04]  /*44150*/  LDL.LU R146, [R1+0x64c] ;  /* 0x00064c0001927983 */ /* 0x000f280000300800 */
[----:B-1----:R-:W4:Y:S01]  /*44160*/  LDL.LU R20, [R1+0x44c] ;  /* 0x00044c0001147983 */ /* 0x002f220000300800 */
[----:B--2---:R-:W-:-:S05]  /*44170*/  IMAD.WIDE R136, R15, 0x4, R2 ;  /* 0x000000040f887825 */ /* 0x004fca00078e0202 */
[----:B------:R1:W-:Y:S02]  /*44180*/  @P6 STG.E desc[UR34][R136.64], R19 ;  /* 0x0000001388006986 */ /* 0x0003e4000c101922 */
[C---:B-1----:R-:W-:Y:S02]  /*44190*/  IMAD.WIDE R136, R15.reuse, 0x4, R4 ;  /* 0x000000040f887825 */ /* 0x042fe400078e0204 */
[----:B------:R-:W2:Y:S04]  /*441a0*/  LDL.LU R19, [R1+0x24c] ;  /* 0x00024c0001137983 */ /* 0x000ea80000300800 */
[----:B------:R1:W-:Y:S02]  /*441b0*/  @P0 STG.E desc[UR34][R136.64], R17 ;  /* 0x0000001188000986 */ /* 0x0003e4000c101922 */
[----:B-1----:R-:W-:-:S05]  /*441c0*/  IMAD.WIDE R136, R15, 0x4, R6 ;  /* 0x000000040f887825 */ /* 0x002fca00078e0206 */
[----:B------:R1:W-:Y:S02]  /*441d0*/  @P1 STG.E desc[UR34][R136.64], R16 ;  /* 0x0000001088001986 */ /* 0x0003e4000c101922 */
[----:B-1----:R-:W-:Y:S02]  /*441e0*/  IMAD.WIDE R136, R15, 0x4, R8 ;  /* 0x000000040f887825 */ /* 0x002fe400078e0208 */
[----:B------:R-:W2:Y:S04]  /*441f0*/  LDL.LU R16, [R1+0x4c] ;  /* 0x00004c0001107983 */ /* 0x000ea80000300800 */
[----:B------:R-:W2:Y:S04]  /*44200*/  LDL.LU R15, [R1+0xea0] ;  /* 0x000ea000010f7983 */ /* 0x000ea80000300800 */
[----:B------:R-:W2:Y:S01]  /*44210*/  LDL.LU R17, [R1+0x1084] ;  /* 0x0010840001117983 */ /* 0x000ea20000300800 */
[----:B------:R-:W-:-:S13]  /*44220*/  LOP3.LUT P1, RZ, R22, 0x400000, RZ, 0xc0, !PT ;  /* 0x0040000016ff7812 */ /* 0x000fda000782c0ff */
        /* <DEDUP_REMOVED lines=12> */
[C---:B------:R-:W-:Y:S02]  /*442f0*/  LOP3.LUT P2, RZ, R10.reuse, 0x1000, RZ, 0xc0, !PT ;  /* 0x000010000aff7812 */ /* 0x040fe4000784c0ff */
[C---:B------:R-:W-:Y:S02]  /*44300*/  LOP3.LUT P3, RZ, R10.reuse, 0x2000, RZ, 0xc0, !PT ;  /* 0x000020000aff7812 */ /* 0x040fe4000786c0ff */
[C---:B------:R-:W-:Y:S02]  /*44310*/  LOP3.LUT P4, RZ, R10.reuse, 0x4000, RZ, 0xc0, !PT ;  /* 0x000040000aff7812 */ /* 0x040fe4000788c0ff */
[C---:B------:R-:W-:Y:S02]  /*44320*/  LOP3.LUT P5, RZ, R10.reuse, 0x8000, RZ, 0xc0, !PT ;  /* 0x000080000aff7812 */ /* 0x040fe400078ac0ff */
[----:B------:R-:W-:-:S02]  /*44330*/  LOP3.LUT P6, RZ, R10, 0x10000, RZ, 0xc0, !PT ;  /* 0x000100000aff7812 */ /* 0x000fc400078cc0ff */
[----:B------:R-:W-:Y:S01]  /*44340*/  LOP3.LUT P0, RZ, R10, 0x20000, RZ, 0xc0, !PT ;  /* 0x000200000aff7812 */ /* 0x000fe2000780c0ff */
[----:B---3--:R1:W-:Y:S01]  /*44350*/  @P1 STG.E desc[UR34][R136.64], R153 ;  /* 0x0000009988001986 */ /* 0x0083e2000c101922 */
[----:B------:R-:W-:Y:S01]  /*44360*/  LOP3.LUT P1, RZ, R22, 0x20000, RZ, 0xc0, !PT ;  /* 0x0002000016ff7812 */ /* 0x000fe2000782c0ff */
[----:B-1----:R-:W-:Y:S02]  /*44370*/  IMAD.WIDE R136, R148, 0x4, R2 ;  /* 0x0000000494887825 */ /* 0x002fe400078e0202 */
[----:B------:R-:W3:Y:S10]  /*44380*/  LDL.LU R153, [R1+0x108c] ;  /* 0x00108c0001997983 */ /* 0x000ef40000300800 */
[----:B------:R1:W-:Y:S01]  /*44390*/  @P1 STG.E desc[UR34][R136.64], R151 ;  /* 0x0000009788001986 */ /* 0x0003e2000c101922 */
[----:B------:R-:W-:Y:S01]  /*443a0*/  LOP3.LUT P1, RZ, R22, 0x10000, RZ, 0xc0, !PT ;  /* 0x0001000016ff7812 */ /* 0x000fe2000782c0ff */
[----:B-1----:R-:W-:-:S12]  /*443b0*/  IMAD.WIDE R136, R148, 0x4, R4 ;  /* 0x0000000494887825 */ /* 0x002fd800078e0204 */
[----:B------:R1:W-:Y:S01]  /*443c0*/  @P1 STG.E desc[UR34][R136.64], R149 ;  /* 0x0000009588001986 */ /* 0x0003e2000c101922 */
[----:B------:R-:W-:Y:S01]  /*443d0*/  LOP3.LUT P1, RZ, R22, 0x8000, RZ, 0xc0, !PT ;  /* 0x0000800016ff7812 */ /* 0x000fe2000782c0ff */
[----:B-1----:R-:W-:-:S12]  /*443e0*/  IMAD.WIDE R136, R148, 0x4, R6 ;  /* 0x0000000494887825 */ /* 0x002fd800078e0206 */
[----:B------:R1:W-:Y:S02]  /*443f0*/  @P1 STG.E desc[UR34][R136.64], R150 ;  /* 0x0000009688001986 */ /* 0x0003e4000c101922 */
[----:B-1----:R-:W-:-:S05]  /*44400*/  IMAD.WIDE R136, R148, 0x4, R8 ;  /* 0x0000000494887825 */ /* 0x002fca00078e0208 */
[----:B------:R1:W-:Y:S02]  /*44410*/  @P2 STG.E desc[UR34][R136.64], R147 ;  /* 0x0000009388002986 */ /* 0x0003e4000c101922 */
[----:B-1----:R-:W-:-:S05]  /*44420*/  IMAD.WIDE R136, R18, 0x4, R2 ;  /* 0x0000000412887825 */ /* 0x002fca00078e0202 */
[----:B----4-:R1:W-:Y:S02]  /*44430*/  @P3 STG.E desc[UR34][R136.64], R146 ;  /* 0x0000009288003986 */ /* 0x0103e4000c101922 */
[----:B-1----:R-:W-:-:S05]  /*44440*/  IMAD.WIDE R136, R18, 0x4, R4 ;  /* 0x0000000412887825 */ /* 0x002fca00078e0204 */
[----:B------:R1:W-:Y:S02]  /*44450*/  @P4 STG.E desc[UR34][R136.64], R20 ;  /* 0x0000001488004986 */ /* 0x0003e4000c101922 */
[----:B-1----:R-:W-:-:S05]  /*44460*/  IMAD.WIDE R136, R18, 0x4, R6 ;  /* 0x0000000412887825 */ /* 0x002fca00078e0206 */
[----:B--2---:R1:W-:Y:S02]  /*44470*/  @P5 STG.E desc[UR34][R136.64], R19 ;  /* 0x0000001388005986 */ /* 0x0043e4000c101922 */
[----:B-1----:R-:W-:Y:S02]  /*44480*/  IMAD.WIDE R136, R18, 0x4, R8 ;  /* 0x0000000412887825 */ /* 0x002fe400078e0208 */
[----:B------:R-:W2:Y:S04]  /*44490*/  LDL.LU R19, [R1+0xc40] ;  /* 0x000c400001137983 */ /* 0x000ea80000300800 */
[----:B------:R1:W-:Y:S04]  /*444a0*/  @P6 STG.E desc[UR34][R136.64], R16 ;  /* 0x0000001088006986 */ /* 0x0003e8000c101922 */
[----:B------:R-:W4:Y:S01]  /*444b0*/  LDL.LU R18, [R1+0xa40] ;  /* 0x000a400001127983 */ /* 0x000f220000300800 */
[----:B-1----:R-:W-:-:S05]  /*444c0*/  IMAD.WIDE R136, R17, 0x4, R2 ;  /* 0x0000000411887825 */ /* 0x002fca00078e0202 */
[----:B------:R1:W-:Y:S04]  /*444d0*/  @P0 STG.E desc[UR34][R136.64], R15 ;  /* 0x0000000f88000986 */ /* 0x0003e8000c101922 */
[----:B-1----:R-:W3:Y:S04]  /*444e0*/  LDL.LU R15, [R1+0x850] ;  /* 0x00085000010f7983 */ /* 0x002ee80000300800 */
[----:B------:R-:W3:Y:S04]  /*444f0*/  LDL.LU R158, [R1+0x650] ;  /* 0x00065000019e7983 */ /* 0x000ee80000300800 */
[----:B------:R-:W3:Y:S04]  /*44500*/  LDL.LU R138, [R1+0x450] ;  /* 0x00045000018a7983 */ /* 0x000ee80000300800 */
[----:B------:R-:W3:Y:S04]  /*44510*/  LDL.LU R16, [R1+0x1088] ;  /* 0x0010880001107983 */ /* 0x000ee80000300800 */
[----:B------:R-:W3:Y:S01]  /*44520*/  LDL.LU R252, [R1+0x250] ;  /* 0x0002500001fc7983 */ /* 0x000ee20000300800 */
[----:B------:R-:W-:-:S02]  /*44530*/  LOP3.LUT P1, RZ, R10, 0x40000000, RZ, 0xc0, !PT ;  /* 0x400000000aff7812 */ /* 0x000fc4000782c0ff */
[----:B------:R-:W-:Y:S01]  /*44540*/  LOP3.LUT R22, R22, 0xffffff7f, RZ, 0xc0, !PT ;  /* 0xffffff7f16167812 */ /* 0x000fe200078ec0ff */
[----:B------:R-:W3:Y:S04]  /*44550*/  LDL.LU R159, [R1+0x50] ;  /* 0x00005000019f7983 */ /* 0x000ee80000300800 */
[----:B------:R-:W3:Y:S04]  /*44560*/  LDL.LU R144, [R1+0xea4] ;  /* 0x000ea40001907983 */ /* 0x000ee80000300800 */
[----:B------:R-:W3:Y:S02]  /*44570*/  LDL.LU R145, [R1+0xc44] ;  /* 0x000c440001917983 */ /* 0x000ee40000300800 */
[----:B------:R-:W-:-:S02]  /*44580*/  @P1 LOP3.LUT R22, R22, 0x80, RZ, 0xfc, !PT ;  /* 0x0000008016161812 */ /* 0x000fc400078efcff */
[----:B------:R-:W-:Y:S01]  /*44590*/  LOP3.LUT P1, RZ, R10, 0x20000000, RZ, 0xc0, !PT ;  /* 0x200000000aff7812 */ /* 0x000fe2000782c0ff */
[----:B------:R-:W3:Y:S01]  /*445a0*/  LDL.LU R139, [R1+0xa44] ;  /* 0x000a4400018b7983 */ /* 0x000ee20000300800 */
[----:B------:R-:W-:-:S03]  /*445b0*/  LOP3.LUT R22, R22, 0xfffffeff, RZ, 0xc0, !PT ;  /* 0xfffffeff16167812 */ /* 0x000fc600078ec0ff */
[----:B------:R-:W3:Y:S04]  /*445c0*/  LDL.LU R151, [R1+0x854] ;  /* 0x0008540001977983 */ /* 0x000ee80000300800 */
[----:B------:R-:W3:Y:S04]  /*445d0*/  LDL.LU R149, [R1+0x654] ;  /* 0x0006540001957983 */ /* 0x000ee80000300800 */
[----:B------:R-:W-:Y:S01]  /*445e0*/  @P1 LOP3.LUT R22, R22, 0x100, RZ, 0xfc, !PT ;  /* 0x0000010016161812 */ /* 0x000fe200078efcff */
[----:B------:R-:W3:Y:S01]  /*445f0*/  LDL.LU R150, [R1+0x454] ;  /* 0x0004540001967983 */ /* 0x000ee20000300800 */
[----:B------:R-:W-:-:S02]  /*44600*/  LOP3.LUT P1, RZ, R10, 0x10000000, RZ, 0xc0, !PT ;  /* 0x100000000aff7812 */ /* 0x000fc4000782c0ff */
[----:B------:R-:W-:Y:S01]  /*44610*/  LOP3.LUT R22, R22, 0xfffffdff, RZ, 0xc0, !PT ;  /* 0xfffffdff16167812 */ /* 0x000fe200078ec0ff */
[----:B------:R-:W3:Y:S01]  /*44620*/  LDL.LU R148, [R1+0x254] ;  /* 0x0002540001947983 */ /* 0x000ee20000300800 */
[----:B------:R-:W-:-:S03]  /*44630*/  LOP3.LUT P4, RZ, R10, 0x40000, RZ, 0xc0, !PT ;  /* 0x000400000aff7812 */ /* 0x000fc6000788c0ff */
[----:B------:R-:W3:Y:S01]  /*44640*/  LDL.LU R147, [R1+0x1090] ;  /* 0x0010900001937983 */ /* 0x000ee20000300800 */
[C---:B------:R-:W-:Y:S01]  /*44650*/  LOP3.LUT P5, RZ, R10.reuse, 0x80000, RZ, 0xc0, !PT ;  /* 0x000800000aff7812 */ /* 0x040fe200078ac0ff */
[----:B------:R-:W-:Y:S01]  /*44660*/  IMAD.WIDE R136, R17, 0x4, R4 ;  /* 0x0000000411887825 */ /* 0x000fe200078e0204 */
[----:B------:R-:W-:Y:S01]  /*44670*/  LOP3.LUT P6, RZ, R10, 0x100000, RZ, 0xc0, !PT ;  /* 0x001000000aff7812 */ /* 0x000fe200078cc0ff */
[----:B------:R-:W3:Y:S02]  /*44680*/  LDL.LU R146, [R1+0x54] ;  /* 0x0000540001927983 */ /* 0x000ee40000300800 */
[----:B------:R-:W-:Y:S02]  /*44690*/  @P1 LOP3.LUT R22, R22, 0x200, RZ, 0xfc, !PT ;  /* 0x0000020016161812 */ /* 0x000fe400078efcff */
[----:B------:R-:W-:Y:S01]  /*446a0*/  LOP3.LUT P1, RZ, R10, 0x8000000, RZ, 0xc0, !PT ;  /* 0x080000000aff7812 */ /* 0x000fe2000782c0ff */
[----:B------:R-:W3:Y:S01]  /*446b0*/  LDL.LU R20, [R1+0xea8] ;  /* 0x000ea80001147983 */ /* 0x000ee20000300800 */
        /* <DEDUP_REMOVED lines=12> */
[----:B------:R-:W-:Y:S02]  /*44780*/  LOP3.LUT P1, RZ, R10, 0x800000, RZ, 0xc0, !PT ;  /* 0x008000000aff7812 */ /* 0x000fe4000782c0ff */
[----:B------:R-:W-:-:S11]  /*44790*/  LOP3.LUT R22, R22, 0xffffbfff, RZ, 0xc0, !PT ;  /* 0xffffbfff16167812 */ /* 0x000fd600078ec0ff */
[----:B------:R-:W-:Y:S02]  /*447a0*/  @P1 LOP3.LUT R22, R22, 0x4000, RZ, 0xfc, !PT ;  /* 0x0000400016161812 */ /* 0x000fe400078efcff */
[----:B------:R-:W-:Y:S01]  /*447b0*/  LOP3.LUT P1, RZ, R10, 0x400000, RZ, 0xc0, !PT ;  /* 0x004000000aff7812 */ /* 0x000fe2000782c0ff */
[----:B--2---:R1:W-:Y:S02]  /*447c0*/  @P4 STG.E desc[UR34][R136.64], R19 ;  /* 0x0000001388004986 */ /* 0x0043e4000c101922 */
[C---:B-1----:R-:W-:Y:S02]  /*447d0*/  IMAD.WIDE R136, R17.reuse, 0x4, R6 ;  /* 0x0000000411887825 */ /* 0x042fe400078e0206 */
[----:B------:R-:W2:Y:S04]  /*447e0*/  LDL.LU R19, [R1+0xc48] ;  /* 0x000c480001137983 */ /* 0x000ea80000300800 */
[----:B----4-:R1:W-:Y:S02]  /*447f0*/  @P5 STG.E desc[UR34][R136.64], R18 ;  /* 0x0000001288005986 */ /* 0x0103e4000c101922 */
[----:B-1----:R-:W-:-:S02]  /*44800*/  IMAD.WIDE R136, R17, 0x4, R8 ;  /* 0x0000000411887825 */ /* 0x002fc400078e0208 */
[----:B------:R-:W4:Y:S04]  /*44810*/  LDL.LU R18, [R1+0xa48] ;  /* 0x000a480001127983 */ /* 0x000f280000300800 */
[----:B---3--:R1:W-:Y:S04]  /*44820*/  @P6 STG.E desc[UR34][R136.64], R15 ;  /* 0x0000000f88006986 */ /* 0x0083e8000c101922 */
[----:B------:R-:W3:Y:S01]  /*44830*/  LDL.LU R17, [R1+0x1094] ;  /* 0x0010940001117983 */ /* 0x000ee20000300800 */
[----:B-1----:R-:W-:-:S03]  /*44840*/  IMAD.WIDE R136, R16, 0x4, R2 ;  /* 0x0000000410887825 */ /* 0x002fc600078e0202 */
[----:B------:R-:W4:Y:S04]  /*44850*/  LDL.LU R15, [R1+0x1414] ;  /* 0x00141400010f7983 */ /* 0x000f280000300800 */
[----:B------:R1:W-:Y:S02]  /*44860*/  @P0 STG.E desc[UR34][R136.64], R158 ;  /* 0x0000009e88000986 */ /* 0x0003e4000c101922 */
[----:B-1----:R-:W-:-:S05]  /*44870*/  IMAD.WIDE R136, R16, 0x4, R4 ;  /* 0x0000000410887825 */ /* 0x002fca00078e0204 */
[----:B------:R1:W-:Y:S01]  /*44880*/  @P1 STG.E desc[UR34][R136.64], R138 ;  /* 0x0000008a88001986 */ /* 0x0003e2000c101922 */
[----:B------:R-:W-:Y:S01]  /*44890*/  LOP3.LUT P1, RZ, R22, 0x4000, RZ, 0xc0, !PT ;  /* 0x0000400016ff7812 */ /* 0x000fe2000782c0ff */
[----:B-1----:R-:W-:-:S12]  /*448a0*/  IMAD.WIDE R136, R16, 0x4, R6 ;  /* 0x0000000410887825 */ /* 0x002fd800078e0206 */
[----:B------:R1:W-:Y:S02]  /*448b0*/  @P1 STG.E desc[UR34][R136.64], R252 ;  /* 0x000000fc88001986 */ /* 0x0003e4000c101922 */
[----:B-1----:R-:W-:Y:S02]  /*448c0*/  IMAD.WIDE R136, R16, 0x4, R8 ;  /* 0x0000000410887825 */ /* 0x002fe400078e0208 */
[----:B------:R-:W4:Y:S01]  /*448d0*/  LDL.LU R16, [R1+0x858] ;  /* 0x0008580001107983 */ /* 0x000f220000300800 */
        /* <DEDUP_REMOVED lines=17> */
[----:B------:R-:W4:Y:S10]  /*449f0*/  LDL.LU R151, [R1+0x10a0] ;  /* 0x0010a00001977983 */ /* 0x000f340000300800 */
[----:B------:R1:W-:Y:S01]  /*44a00*/  @P1 STG.E desc[UR34][R136.64], R149 ;  /* 0x0000009588001986 */ /* 0x0003e2000c101922 */
[----:B------:R-:W-:-:S02]  /*44a10*/  LOP3.LUT P1, RZ, R22, 0x80, RZ, 0xc0, !PT ;  /* 0x0000008016ff7812 */ /* 0x000fc4000782c0ff */
[----:B------:R-:W-:Y:S01]  /*44a20*/  LOP3.LUT P3, RZ, R11, 0x1, RZ, 0xc0, !PT ;  /* 0x000000010bff7812 */ /* 0x000fe2000786c0ff */
[----:B-1----:R-:W-:-:S10]  /*44a30*/  IMAD.WIDE R136, R147, 0x4, R4 ;  /* 0x0000000493887825 */ /* 0x002fd400078e0204 */
[----:B------:R1:W-:Y:S01]  /*44a40*/  @P1 STG.E desc[UR34][R136.64], R150 ;  /* 0x0000009688001986 */ /* 0x0003e2000c101922 */
[----:B------:R-:W-:Y:S01]  /*44a50*/  LOP3.LUT P4, RZ, R11, 0x2, RZ, 0xc0, !PT ;  /* 0x000000020bff7812 */ /* 0x000fe2000788c0ff */
[----:B-1----:R-:W-:-:S05]  /*44a60*/  IMAD.WIDE R136, R147, 0x4, R6 ;  /* 0x0000000493887825 */ /* 0x002fca00078e0206 */
[----:B------:R1:W-:Y:S01]  /*44a70*/  @P2 STG.E desc[UR34][R136.64], R148 ;  /* 0x0000009488002986 */ /* 0x0003e2000c101922 */
[----:B------:R-:W-:Y:S01]  /*44a80*/  LOP3.LUT P5, RZ, R11, 0x4, RZ, 0xc0, !PT ;  /* 0x000000040bff7812 */ /* 0x000fe200078ac0ff */
[----:B-1----:R-:W-:-:S05]  /*44a90*/  IMAD.WIDE R136, R147, 0x4, R8 ;  /* 0x0000000493887825 */ /* 0x002fca00078e0208 */
[----:B------:R3:W-:Y:S01]  /*44aa0*/  @P3 STG.E desc[UR34][R136.64], R146 ;  /* 0x0000009288003986 */ /* 0x0007e2000c101922 */
[C---:B------:R-:W-:Y:S02]  /*44ab0*/  LOP3.LUT P6, RZ, R11.reuse, 0x8, RZ, 0xc0, !PT ;  /* 0x000000080bff7812 */ /* 0x040fe400078cc0ff */
[----:B------:R-:W-:Y:S01]  /*44ac0*/  LOP3.LUT P0, RZ, R11, 0x10, RZ, 0xc0, !PT ;  /* 0x000000100bff7812 */ /* 0x000fe2000780c0ff */
[----:B---3--:R-:W-:-:S05]  /*44ad0*/  IMAD.WIDE R136, R17, 0x4, R2 ;  /* 0x0000000411887825 */ /* 0x008fca00078e0202 */
[----:B------:R1:W-:Y:S02]  /*44ae0*/  @P4 STG.E desc[UR34][R136.64], R20 ;  /* 0x0000001488004986 */ /* 0x0003e4000c101922 */
[----:B-1----:R-:W-:-:S05]  /*44af0*/  IMAD.WIDE R136, R17, 0x4, R4 ;  /* 0x0000000411887825 */ /* 0x002fca00078e0204 */
[----:B--2---:R1:W-:Y:S02]  /*44b00*/  @P5 STG.E desc[UR34][R136.64], R19 ;  /* 0x0000001388005986 */ /* 0x0043e4000c101922 */
[----:B-1----:R-:W-:-:S05]  /*44b10*/  IMAD.WIDE R136, R17, 0x4, R6 ;  /* 0x0000000411887825 */ /* 0x002fca00078e0206 */
[----:B----4-:R1:W-:Y:S02]  /*44b20*/  @P6 STG.E desc[UR34][R136.64], R18 ;  /* 0x0000001288006986 */ /* 0x0103e4000c101922 */
[----:B-1----:R-:W-:-:S05]  /*44b30*/  IMAD.WIDE R136, R17, 0x4, R8 ;  /* 0x0000000411887825 */ /* 0x002fca00078e0208 */
[----:B------:R1:W-:Y:S04]  /*44b40*/  @P0 STG.E desc[UR34][R136.64], R16 ;  /* 0x0000001088000986 */ /* 0x0003e8000c101922 */
[----:B-1----:R-:W2:Y:S04]  /*44b50*/  LDL.LU R16, [R1+0x658] ;  /* 0x0006580001107983 */ /* 0x002ea80000300800 */
[----:B------:R-:W3:Y:S04]  /*44b60*/  LDL.LU R147, [R1+0x458] ;  /* 0x0004580001937983 */ /* 0x000ee80000300800 */
[----:B------:R-:W4:Y:S04]  /*44b70*/  LDL.LU R146, [R1+0x258] ;  /* 0x0002580001927983 */ /* 0x000f280000300800 */
[----:B------:R-:W2:Y:S04]  /*44b80*/  LDL.LU R20, [R1+0x1098] ;  /* 0x0010980001147983 */ /* 0x000ea80000300800 */
[----:B------:R-:W4:Y:S04]  /*44b90*/  LDL.LU R19, [R1+0x58] ;  /* 0x0000580001137983 */ /* 0x000f280000300800 */
[----:B------:R-:W4:Y:S04]  /*44ba0*/  LDL.LU R18, [R1+0xeac] ;  /* 0x000eac0001127983 */ /* 0x000f280000300800 */
[----:B------:R-:W4:Y:S04]  /*44bb0*/  LDL.LU R17, [R1+0xc4c] ;  /* 0x000c4c0001117983 */ /* 0x000f280000300800 */
[----:B------:R-:W4:Y:S01]  /*44bc0*/  LDL.LU R159, [R1+0x109c] ;  /* 0x00109c00019f7983 */ /* 0x000f220000300800 */
[----:B------:R-:W-:-:S02]  /*44bd0*/  LOP3.LUT P4, RZ, R11, 0x20, RZ, 0xc0, !PT ;  /* 0x000000200bff7812 */ /* 0x000fc4000788c0ff */
        /* <DEDUP_REMOVED lines=13> */
[----:B------:R-:W-:Y:S01]  /*44cb0*/  LOP3.LUT R22, R22, 0xfffffff7, RZ, 0xc0, !PT ;  /* 0xfffffff716167812 */ /* 0x000fe200078ec0ff */
[----:B--2---:R-:W-:-:S05]  /*44cc0*/  IMAD.WIDE R136, R20, 0x4, R2 ;  /* 0x0000000414887825 */ /* 0x004fca00078e0202 */
[----:B------:R1:W-:Y:S04]  /*44cd0*/  @P4 STG.E desc[UR34][R136.64], R16 ;  /* 0x0000001088004986 */ /* 0x0003e8000c101922 */
[----:B-1----:R-:W2:Y:S04]  /*44ce0*/  LDL.LU R16, [R1+0xa4c] ;  /* 0x000a4c0001107983 */ /* 0x002ea80000300800 */
[----:B------:R-:W2:Y:S04]  /*44cf0*/  LDL.LU R144, [R1+0x85c] ;  /* 0x00085c0001907983 */ /* 0x000ea80000300800 */
[----:B------:R-:W2:Y:S01]  /*44d00*/  LDL.LU R145, [R1+0x65c] ;  /* 0x00065c0001917983 */ /* 0x000ea20000300800 */
[----:B------:R-:W-:-:S02]  /*44d10*/  @P1 LOP3.LUT R22, R22, 0x8, RZ, 0xfc, !PT ;  /* 0x0000000816161812 */ /* 0x000fc400078efcff */
[C---:B------:R-:W-:Y:S01]  /*44d20*/  LOP3.LUT P1, RZ, R11.reuse, 0x1000, RZ, 0xc0, !PT ;  /* 0x000010000bff7812 */ /* 0x040fe2000782c0ff */
[----:B------:R-:W2:Y:S01]  /*44d30*/  LDL.LU R139, [R1+0x45c] ;  /* 0x00045c00018b7983 */ /* 0x000ea20000300800 */
[----:B------:R-:W-:Y:S02]  /*44d40*/  LOP3.LUT R22, R22, 0xffffffef, RZ, 0xc0, !PT ;  /* 0xffffffef16167812 */ /* 0x000fe400078ec0ff */
[C---:B------:R-:W-:Y:S01]  /*44d50*/  LOP3.LUT P5, RZ, R11.reuse, 0x40, RZ, 0xc0, !PT ;  /* 0x000000400bff7812 */ /* 0x040fe200078ac0ff */
[----:B------:R-:W2:Y:S01]  /*44d60*/  LDL.LU R153, [R1+0x25c] ;  /* 0x00025c0001997983 */ /* 0x000ea20000300800 */
[----:B------:R-:W-:-:S07]  /*44d70*/  LOP3.LUT P6, RZ, R11, 0x80, RZ, 0xc0, !PT ;  /* 0x000000800bff7812 */ /* 0x000fce00078cc0ff */
[----:B------:R-:W-:Y:S02]  /*44d80*/  @P1 LOP3.LUT R22, R22, 0x10, RZ, 0xfc, !PT ;  /* 0x0000001016161812 */ /* 0x000fe400078efcff */
[----:B------:R-:W-:Y:S01]  /*44d90*/  LOP3.LUT P1, RZ, R11, 0x800, RZ, 0xc0, !PT ;  /* 0x000008000bff7812 */ /* 0x000fe2000782c0ff */
[----:B------:R-:W-:Y:S01]  /*44da0*/  IMAD.WIDE R136, R20, 0x4, R4 ;  /* 0x0000000414887825 */ /* 0x000fe200078e0204 */
[----:B------:R-:W-:-:S04]  /*44db0*/  LOP3.LUT R22, R22, 0xffffffdf, RZ, 0xc0, !PT ;  /* 0xffffffdf16167812 */ /* 0x000fc800078ec0ff */
[----:B---3--:R1:W-:Y:S07]  /*44dc0*/  @P5 STG.E desc[UR34][R136.64], R147 ;  /* 0x0000009388005986 */ /* 0x0083ee000c101922 */
[----:B------:R-:W-:Y:S02]  /*44dd0*/  @P1 LOP3.LUT R22, R22, 0x20, RZ, 0xfc, !PT ;  /* 0x0000002016161812 */ /* 0x000fe400078efcff */
[C---:B------:R-:W-:Y:S01]  /*44de0*/  LOP3.LUT P1, RZ, R11.reuse, 0x400, RZ, 0xc0, !PT ;  /* 0x000004000bff7812 */ /* 0x040fe2000782c0ff */
[----:B-1----:R-:W-:Y:S01]  /*44df0*/  IMAD.WIDE R136, R20, 0x4, R6 ;  /* 0x0000000414887825 */ /* 0x002fe200078e0206 */
[----:B------:R-:W-:-:S04]  /*44e00*/  LOP3.LUT P0, RZ, R11, 0x100, RZ, 0xc0, !PT ;  /* 0x000001000bff7812 */ /* 0x000fc8000780c0ff */
[----:B----4-:R1:W-:Y:S01]  /*44e10*/  @P6 STG.E desc[UR34][R136.64], R146 ;  /* 0x0000009288006986 */ /* 0x0103e2000c101922 */
[----:B------:R-:W-:-:S03]  /*44e20*/  LOP3.LUT R22, R22, 0xffffffbf, RZ, 0xc0, !PT ;  /* 0xffffffbf16167812 */ /* 0x000fc600078ec0ff */
[----:B-1----:R-:W3:Y:S04]  /*44e30*/  LDL.LU R146, [R1+0x10a4] ;  /* 0x0010a40001927983 */ /* 0x002ee80000300800 */
[----:B------:R-:W4:Y:S01]  /*44e40*/  LDL.LU R149, [R1+0x5c] ;  /* 0x00005c0001957983 */ /* 0x000f220000300800 */
[----:B------:R-:W-:Y:S02]  /*44e50*/  @P1 LOP3.LUT R22, R22, 0x40, RZ, 0xfc, !PT ;  /* 0x0000004016161812 */ /* 0x000fe400078efcff */
[----:B------:R-:W-:Y:S01]  /*44e60*/  LOP3.LUT P1, RZ, R11, 0x200, RZ, 0xc0, !PT ;  /* 0x000002000bff7812 */ /* 0x000fe2000782c0ff */
[----:B------:R-:W-:Y:S01]  /*44e70*/  IMAD.WIDE R136, R20, 0x4, R8 ;  /* 0x0000000414887825 */ /* 0x000fe200078e0208 */
[----:B------:R-:W3:Y:S04]  /*44e80*/  LDL.LU R150, [R1+0xec0] ;  /* 0x000ec00001967983 */ /* 0x000ee80000300800 */
[----:B------:R1:W-:Y:S04]  /*44e90*/  @P0 STG.E desc[UR34][R136.64], R19 ;  /* 0x0000001388000986 */ /* 0x0003e8000c101922 */
[----:B------:R-:W3:Y:S04]  /*44ea0*/  LDL.LU R148, [R1+0xeb0] ;  /* 0x000eb00001947983 */ /* 0x000ee80000300800 */
[----:B------:R-:W3:Y:S01]  /*44eb0*/  LDL.LU R147, [R1+0xc50] ;  /* 0x000c500001937983 */ /* 0x000ee20000300800 */
[----:B-1----:R-:W-:-:S03]  /*44ec0*/  IMAD.WIDE R136, R159, 0x4, R2 ;  /* 0x000000049f887825 */ /* 0x002fc600078e0202 */
[----:B------:R-:W3:Y:S04]  /*44ed0*/  LDL.LU R20, [R1+0xa50] ;  /* 0x000a500001147983 */ /* 0x000ee80000300800 */
[----:B------:R1:W-:Y:S01]  /*44ee0*/  @P1 STG.E desc[UR34][R136.64], R18 ;  /* 0x0000001288001986 */ /* 0x0003e2000c101922 */
[----:B------:R-:W-:-:S03]  /*44ef0*/  LOP3.LUT P1, RZ, R22, 0x40, RZ, 0xc0, !PT ;  /* 0x0000004016ff7812 */ /* 0x000fc6000782c0ff */
[----:B------:R-:W3:Y:S01]  /*44f00*/  LDL.LU R19, [R1+0x10a8] ;  /* 0x0010a80001137983 */ /* 0x000ee20000300800 */
[----:B-1----:R-:W-:-:S03]  /*44f10*/  IMAD.WIDE R136, R159, 0x4, R4 ;  /* 0x000000049f887825 */ /* 0x002fc600078e0204 */
[----:B------:R-:W3:Y:S06]  /*44f20*/  LDL.LU R18, [R1+0x860] ;  /* 0x0008600001127983 */ /* 0x000eec0000300800 */
[----:B------:R1:W-:Y:S01]  /*44f30*/  @P1 STG.E desc[UR34][R136.64], R17 ;  /* 0x0000001188001986 */ /* 0x0003e2000c101922 */
[----:B------:R-:W-:-:S03]  /*44f40*/  LOP3.LUT P1, RZ, R22, 0x20, RZ, 0xc0, !PT ;  /* 0x0000002016ff7812 */ /* 0x000fc6000782c0ff */
[----:B-1----:R-:W3:Y:S01]  /*44f50*/  LDL.LU R17, [R1+0x660] ;  /* 0x0006600001117983 */ /* 0x002ee20000300800 */
[----:B------:R-:W-:-:S09]  /*44f60*/  IMAD.WIDE R136, R159, 0x4, R6 ;  /* 0x000000049f887825 */ /* 0x000fd200078e0206 */
[----:B--2---:R1:W-:Y:S04]  /*44f70*/  @P1 STG.E desc[UR34][R136.64], R16 ;  /* 0x0000001088001986 */ /* 0x0043e8000c101922 */
[----:B-1----:R-:W2:Y:S01]  /*44f80*/  LDL.LU R16, [R1+0x460] ;  /* 0x0004600001107983 */ /* 0x002ea20000300800 */
        /* <DEDUP_REMOVED lines=14> */
[----:B----4-:R3:W-:Y:S01]  /*45070*/  @P1 STG.E desc[UR34][R136.64], R149 ;  /* 0x0000009588001986 */ /* 0x0107e2000c101922 */
[----:B------:R-:W-:Y:S02]  /*45080*/  LOP3.LUT P1, RZ, R10, 0x80000000, RZ, 0xc0, !PT ;  /* 0x800000000aff7812 */ /* 0x000fe4000782c0ff */
[C---:B------:R-:W-:Y:S02]  /*45090*/  LOP3.LUT P2, RZ, R11.reuse, 0x40000, RZ, 0xc0, !PT ;  /* 0x000400000bff7812 */ /* 0x040fe4000784c0ff */
[----:B------:R-:W-:Y:S01]  /*450a0*/  LOP3.LUT P3, RZ, R11, 0x80000, RZ, 0xc0, !PT ;  /* 0x000800000bff7812 */ /* 0x000fe2000786c0ff */
[----:B---3--:R-:W-:-:S08]  /*450b0*/  IMAD.WIDE R136, R146, 0x4, R2 ;  /* 0x0000000492887825 */ /* 0x008fd000078e0202 */
[----:B------:R1:W-:Y:S01]  /*450c0*/  @P1 STG.E desc[UR34][R136.64], R150 ;  /* 0x0000009688001986 */ /* 0x0003e2000c101922 */
[----:B------:R-:W-:Y:S01]  /*450d0*/  LOP3.LUT P4, RZ, R11, 0x100000, RZ, 0xc0, !PT ;  /* 0x001000000bff7812 */ /* 0x000fe2000788c0ff */
[----:B-1----:R-:W-:-:S05]  /*450e0*/  IMAD.WIDE R136, R146, 0x4, R4 ;  /* 0x0000000492887825 */ /* 0x002fca00078e0204 */
[----:B------:R1:W-:Y:S01]  /*450f0*/  @P2 STG.E desc[UR34][R136.64], R148 ;  /* 0x0000009488002986 */ /* 0x0003e2000c101922 */
[----:B------:R-:W-:Y:S01]  /*45100*/  LOP3.LUT P5, RZ, R11, 0x200000, RZ, 0xc0, !PT ;  /* 0x002000000bff7812 */ /* 0x000fe200078ac0ff */
[----:B-1----:R-:W-:-:S05]  /*45110*/  IMAD.WIDE R136, R146, 0x4, R6 ;  /* 0x0000000492887825 */ /* 0x002fca00078e0206 */
[----:B------:R1:W-:Y:S01]  /*45120*/  @P3 STG.E desc[UR34][R136.64], R147 ;  /* 0x0000009388003986 */ /* 0x0003e2000c101922 */
[C---:B------:R-:W-:Y:S01]  /*45130*/  LOP3.LUT P6, RZ, R11.reuse, 0x400000, RZ, 0xc0, !PT ;  /* 0x004000000bff7812 */ /* 0x040fe200078cc0ff */
[----:B-1----:R-:W-:Y:S01]  /*45140*/  IMAD.WIDE R136, R146, 0x4, R8 ;  /* 0x0000000492887825 */ /* 0x002fe200078e0208 */
[----:B------:R-:W-:Y:S01]  /*45150*/  LOP3.LUT P0, RZ, R11, 0x800000, RZ, 0xc0, !PT ;  /* 0x008000000bff7812 */ /* 0x000fe2000780c0ff */
[----:B------:R-:W3:Y:S04]  /*45160*/  LDL.LU R146, [R1+0x260] ;  /* 0x0002600001927983 */ /* 0x000ee80000300800 */
[----:B------:R1:W-:Y:S02]  /*45170*/  @P4 STG.E desc[UR34][R136.64], R20 ;  /* 0x0000001488004986 */ /* 0x0003e4000c101922 */
[----:B-1----:R-:W-:-:S02]  /*45180*/  IMAD.WIDE R136, R19, 0x4, R2 ;  /* 0x0000000413887825 */ /* 0x002fc400078e0202 */
[----:B------:R-:W4:Y:S04]  /*45190*/  LDL.LU R20, [R1+0xec4] ;  /* 0x000ec40001147983 */ /* 0x000f280000300800 */
[----:B------:R1:W-:Y:S02]  /*451a0*/  @P5 STG.E desc[UR34][R136.64], R18 ;  /* 0x0000001288005986 */ /* 0x0003e4000c101922 */
[C---:B-1----:R-:W-:Y:S02]  /*451b0*/  IMAD.WIDE R136, R19.reuse, 0x4, R4 ;  /* 0x0000000413887825 */ /* 0x042fe400078e0204 */
[----:B------:R-:W4:Y:S04]  /*451c0*/  LDL.LU R18, [R1+0xeb4] ;  /* 0x000eb40001127983 */ /* 0x000f280000300800 */
[----:B------:R1:W-:Y:S02]  /*451d0*/  @P6 STG.E desc[UR34][R136.64], R17 ;  /* 0x0000001188006986 */ /* 0x0003e4000c101922 */
[----:B-1----:R-:W-:-:S02]  /*451e0*/  IMAD.WIDE R136, R19, 0x4, R6 ;  /* 0x0000000413887825 */ /* 0x002fc400078e0206 */
[----:B------:R-:W4:Y:S04]  /*451f0*/  LDL.LU R17, [R1+0xc54] ;  /* 0x000c540001117983 */ /* 0x000f280000300800 */
[----:B--2---:R1:W-:Y:S04]  /*45200*/  @P0 STG.E desc[UR34][R136.64], R16 ;  /* 0x0000001088000986 */ /* 0x0043e8000c101922 */
[----:B-1----:R-:W2:Y:S04]  /*45210*/  LDL.LU R16, [R1+0x10ac] ;  /* 0x0010ac0001107983 */ /* 0x002ea80000300800 */
[----:B------:R-:W4:Y:S01]  /*45220*/  LDL.LU R158, [R1+0xa54] ;  /* 0x000a5400019e7983 */ /* 0x000f220000300800 */
[----:B------:R-:W-:-:S03]  /*45230*/  IMAD.WIDE R136, R19, 0x4, R8 ;  /* 0x0000000413887825 */ /* 0x000fc600078e0208 */
        /* <DEDUP_REMOVED lines=9> */
[----:B------:R-:W4:Y:S01]  /*452d0*/  LDL.LU R151, [R1+0xc58] ;  /* 0x000c580001977983 */ /* 0x000f220000300800 */
[----:B------:R-:W-:-:S02]  /*452e0*/  LOP3.LUT P4, RZ, R11, 0x1000000, RZ, 0xc0, !PT ;  /* 0x010000000bff7812 */ /* 0x000fc4000788c0ff */
[C---:B------:R-:W-:Y:S01]  /*452f0*/  LOP3.LUT P5, RZ, R11.reuse, 0x2000000, RZ, 0xc0, !PT ;  /* 0x020000000bff7812 */ /* 0x040fe200078ac0ff */
[----:B------:R-:W4:Y:S01]  /*45300*/  LDL.LU R150, [R1+0xa58] ;  /* 0x000a580001967983 */ /* 0x000f220000300800 */
[----:B------:R-:W-:-:S03]  /*45310*/  LOP3.LUT P6, RZ, R11, 0x4000000, RZ, 0xc0, !PT ;  /* 0x040000000bff7812 */ /* 0x000fc600078cc0ff */
[----:B------:R-:W4:Y:S01]  /*45320*/  LDL.LU R148, [R1+0x868] ;  /* 0x0008680001947983 */ /* 0x000f220000300800 */
[----:B------:R-:W-:Y:S02]  /*45330*/  LOP3.LUT P0, RZ, R11, 0x8000000, RZ, 0xc0, !PT ;  /* 0x080000000bff7812 */ /* 0x000fe4000780c0ff */
[----:B------:R-:W-:Y:S02]  /*45340*/  LOP3.LUT P1, RZ, R12, 0x10, RZ, 0xc0, !PT ;  /* 0x000000100cff7812 */ /* 0x000fe4000782c0ff */
[----:B------:R-:W-:Y:S01]  /*45350*/  LOP3.LUT R10, R10, 0xff7fffff, RZ, 0xc0, !PT ;  /* 0xff7fffff0a0a7812 */ /* 0x000fe200078ec0ff */
[----:B---3--:R1:W-:Y:S04]  /*45360*/  @P4 STG.E desc[UR34][R136.64], R146 ;  /* 0x0000009288004986 */ /* 0x0083e8000c101922 */
[----:B-1----:R-:W3:Y:S06]  /*45370*/  LDL.LU R146, [R1+0x668] ;  /* 0x0006680001927983 */ /* 0x002eec0000300800 */
        /* <DEDUP_REMOVED lines=10> */
[----:B----4-:R1:W-:Y:S02]  /*45420*/  @P5 STG.E desc[UR34][R136.64], R20 ;  /* 0x0000001488005986 */ /* 0x0103e4000c101922 */
[C---:B-1----:R-:W-:Y:S02]  /*45430*/  IMAD.WIDE R136, R16.reuse, 0x4, R4 ;  /* 0x0000000410887825 */ /* 0x042fe400078e0204 */
[----:B------:R-:W2:Y:S04]  /*45440*/  LDL.LU R20, [R1+0x468] ;  /* 0x0004680001147983 */ /* 0x000ea80000300800 */
[----:B------:R1:W-:Y:S02]  /*45450*/  @P6 STG.E desc[UR34][R136.64], R18 ;  /* 0x0000001288006986 */ /* 0x0003e4000c101922 */
[----:B-1----:R-:W-:-:S02]  /*45460*/  IMAD.WIDE R136, R16, 0x4, R6 ;  /* 0x0000000410887825 */ /* 0x002fc400078e0206 */
[----:B------:R-:W4:Y:S04]  /*45470*/  LDL.LU R18, [R1+0x268] ;  /* 0x0002680001127983 */ /* 0x000f280000300800 */
[----:B------:R1:W-:Y:S02]  /*45480*/  @P0 STG.E desc[UR34][R136.64], R17 ;  /* 0x0000001188000986 */ /* 0x0003e4000c101922 */
[----:B-1----:R-:W-:Y:S02]  /*45490*/  IMAD.WIDE R136, R16, 0x4, R8 ;  /* 0x0000000410887825 */ /* 0x002fe400078e0208 */
[----:B------:R-:W4:Y:S04]  /*454a0*/  LDL.LU R17, [R1+0xecc] ;  /* 0x000ecc0001117983 */ /* 0x000f280000300800 */
[----:B------:R-:W4:Y:S04]  /*454b0*/  LDL.LU R16, [R1+0xebc] ;  /* 0x000ebc0001107983 */ /* 0x000f280000300800 */
[----:B------:R-:W4:Y:S01]  /*454c0*/  LDL.LU R147, [R1+0x10c0] ;  /* 0x0010c00001937983 */ /* 0x000f220000300800 */
        /* <DEDUP_REMOVED lines=44> */
[C---:B------:R-:W-:Y:S01]  /*45790*/  LOP3.LUT P5, RZ, R12.reuse, 0x100, RZ, 0xc0, !PT ;  /* 0x000001000cff7812 */ /* 0x040fe200078ac0ff */
[C---:B-1----:R-:W-:Y:S01]  /*457a0*/  IMAD.WIDE R136, R19.reuse, 0x4, R4 ;  /* 0x0000000413887825 */ /* 0x042fe200078e0204 */
[----:B------:R-:W-:Y:S01]  /*457b0*/  LOP3.LUT P6, RZ, R12, 0x200, RZ, 0xc0, !PT ;  /* 0x000002000cff7812 */ /* 0x000fe200078cc0ff */
[----:B------:R-:W4:Y:S04]  /*457c0*/  LDL.LU R148, [R1+0xc5c] ;  /* 0x000c5c0001947983 */ /* 0x000f280000300800 */
[----:B---3--:R1:W-:Y:S02]  /*457d0*/  @P3 STG.E desc[UR34][R136.64], R146 ;  /* 0x0000009288003986 */ /* 0x0083e4000c101922 */
[----:B-1----:R-:W-:-:S02]  /*457e0*/  IMAD.WIDE R136, R19, 0x4, R6 ;  /* 0x0000000413887825 */ /* 0x002fc400078e0206 */
[----:B------:R-:W3:Y:S04]  /*457f0*/  LDL.LU R146, [R1+0xa5c] ;  /* 0x000a5c0001927983 */ /* 0x000ee80000300800 */
[----:B--2---:R1:W-:Y:S02]  /*45800*/  @P4 STG.E desc[UR34][R136.64], R20 ;  /* 0x0000001488004986 */ /* 0x0043e4000c101922 */
[----:B-1----:R-:W-:Y:S02]  /*45810*/  IMAD.WIDE R136, R19, 0x4, R8 ;  /* 0x0000000413887825 */ /* 0x002fe400078e0208 */
[----:B------:R-:W2:Y:S04]  /*45820*/  LDL.LU R20, [R1+0x86c] ;  /* 0x00086c0001147983 */ /* 0x000ea80000300800 */
[----:B----4-:R1:W-:Y:S04]  /*45830*/  @P5 STG.E desc[UR34][R136.64], R18 ;  /* 0x0000001288005986 */ /* 0x0103e8000c101922 */
[----:B------:R-:W4:Y:S04]  /*45840*/  LDL.LU R19, [R1+0x66c] ;  /* 0x00066c0001137983 */ /* 0x000f280000300800 */
[----:B-1----:R-:W4:Y:S01]  /*45850*/  LDL.LU R18, [R1+0x46c] ;  /* 0x00046c0001127983 */ /* 0x002f220000300800 */
[----:B------:R-:W-:-:S05]  /*45860*/  IMAD.WIDE R136, R147, 0x4, R2 ;  /* 0x0000000493887825 */ /* 0x000fca00078e0202 */
[----:B------:R1:W-:Y:S04]  /*45870*/  @P6 STG.E desc[UR34][R136.64], R17 ;  /* 0x0000001188006986 */ /* 0x0003e8000c101922 */
[----:B-1----:R-:W2:Y:S01]  /*45880*/  LDL.LU R17, [R1+0x10c4] ;  /* 0x0010c40001117983 */ /* 0x002ea20000300800 */
[----:B------:R-:W-:Y:S01]  /*45890*/  LOP3.LUT P0, RZ, R12, 0x400, RZ, 0xc0, !PT ;  /* 0x000004000cff7812 */ /* 0x000fe2000780c0ff */
[----:B------:R-:W-:-:S12]  /*458a0*/  IMAD.WIDE R136, R147, 0x4, R4 ;  /* 0x0000000493887825 */ /* 0x000fd800078e0204 */
[----:B------:R1:W-:Y:S04]  /*458b0*/  @P0 STG.E desc[UR34][R136.64], R16 ;  /* 0x0000001088000986 */ /* 0x0003e8000c101922 */
[----:B-1----:R-:W4:Y:S01]  /*458c0*/  LDL.LU R16, [R1+0x26c] ;  /* 0x00026c0001107983 */ /* 0x002f220000300800 */
[----:B------:R-:W-:-:S03]  /*458d0*/  LOP3.LUT P1, RZ, R12, 0x800000, RZ, 0xc0, !PT ;  /* 0x008000000cff7812 */ /* 0x000fc6000782c0ff */
[----:B------:R-:W4:Y:S01]  /*458e0*/  LDL.LU R145, [R1+0x10c8] ;  /* 0x0010c80001917983 */ /* 0x000f220000300800 */
[----:B------:R-:W-:-:S03]  /*458f0*/  LOP3.LUT R10, R10, 0xffff7fff, RZ, 0xc0, !PT ;  /* 0xffff7fff0a0a7812 */ /* 0x000fc600078ec0ff */
[----:B------:R-:W4:Y:S04]  /*45900*/  LDL.LU R252, [R1+0xed0] ;  /* 0x000ed00001fc7983 */ /* 0x000f280000300800 */
[----:B------:R-:W4:Y:S02]  /*45910*/  LDL.LU R159, [R1+0xc60] ;  /* 0x000c6000019f7983 */ /* 0x000f240000300800 */
[----:B------:R-:W-:Y:S02]  /*45920*/  @P1 LOP3.LUT R10, R10, 0x8000, RZ, 0xfc, !PT ;  /* 0x000080000a0a1812 */ /* 0x000fe400078efcff */
[----:B------:R-:W-:Y:S01]  /*45930*/  LOP3.LUT P1, RZ, R12, 0x400000, RZ, 0xc0, !PT ;  /* 0x004000000cff7812 */ /* 0x000fe2000782c0ff */
[----:B------:R-:W4:Y:S01]  /*45940*/  LDL.LU R144, [R1+0xa60] ;  /* 0x000a600001907983 */ /* 0x000f220000300800 */
[----:B------:R-:W-:-:S03]  /*45950*/  LOP3.LUT R10, R10, 0xfffeffff, RZ, 0xc0, !PT ;  /* 0xfffeffff0a0a7812 */ /* 0x000fc600078ec0ff */
[----:B------:R-:W4:Y:S01]  /*45960*/  LDL.LU R139, [R1+0x870] ;  /* 0x00087000018b7983 */ /* 0x000f220000300800 */
[----:B------:R-:W-:-:S03]  /*45970*/  LOP3.LUT P4, RZ, R12, 0x800, RZ, 0xc0, !PT ;  /* 0x000008000cff7812 */ /* 0x000fc6000788c0ff */
[----:B------:R-:W4:Y:S04]  /*45980*/  LDL.LU R150, [R1+0x10cc] ;  /* 0x0010cc0001967983 */ /* 0x000f280000300800 */
[----:B------:R-:W-:Y:S01]  /*45990*/  @P1 LOP3.LUT R10, R10, 0x10000, RZ, 0xfc, !PT ;  /* 0x000100000a0a1812 */ /* 0x000fe200078efcff */
[----:B------:R-:W4:Y:S01]  /*459a0*/  LDL.LU R153, [R1+0x670] ;  /* 0x0006700001997983 */ /* 0x000f220000300800 */
[----:B------:R-:W-:Y:S02]  /*459b0*/  LOP3.LUT P1, RZ, R12, 0x200000, RZ, 0xc0, !PT ;  /* 0x002000000cff7812 */ /* 0x000fe4000782c0ff */
[----:B------:R-:W-:Y:S02]  /*459c0*/  LOP3.LUT R10, R10, 0xfffdffff, RZ, 0xc0, !PT ;  /* 0xfffdffff0a0a7812 */ /* 0x000fe400078ec0ff */
[C---:B------:R-:W-:Y:S01]  /*459d0*/  LOP3.LUT P5, RZ, R12.reuse, 0x1000, RZ, 0xc0, !PT ;  /* 0x000010000cff7812 */ /* 0x040fe200078ac0ff */
[----:B------:R-:W-:Y:S01]  /*459e0*/  IMAD.WIDE R136, R147, 0x4, R6 ;  /* 0x0000000493887825 */ /* 0x000fe200078e0206 */
[----:B------:R-:W-:Y:S01]  /*459f0*/  LOP3.LUT P6, RZ, R12, 0x2000, RZ, 0xc0, !PT ;  /* 0x000020000cff7812 */ /* 0x000fe200078cc0ff */
[----:B------:R-:W4:Y:S06]  /*45a00*/  LDL.LU R151, [R1+0x470] ;  /* 0x0004700001977983 */ /* 0x000f2c0000300800 */
        /* <DEDUP_REMOVED lines=14> */
[----:B------:R-:W-:Y:S02]  /*45af0*/  LOP3.LUT P1, RZ, R12, 0x10000, RZ, 0xc0, !PT ;  /* 0x000100000cff7812 */ /* 0x000fe4000782c0ff */
[----:B------:R-:W-:-:S11]  /*45b00*/  LOP3.LUT R10, R10, 0xffbfffff, RZ, 0xc0, !PT ;  /* 0xffbfffff0a0a7812 */ /* 0x000fd600078ec0ff */
[----:B------:R-:W-:Y:S02]  /*45b10*/  @P1 LOP3.LUT R10, R10, 0x400000, RZ, 0xfc, !PT ;  /* 0x004000000a0a1812 */ /* 0x000fe400078efcff */
[----:B------:R-:W-:Y:S01]  /*45b20*/  LOP3.LUT P1, RZ, R12, 0x8000, RZ, 0xc0, !PT ;  /* 0x000080000cff7812 */ /* 0x000fe2000782c0ff */
[----:B------:R1:W-:Y:S02]  /*45b30*/  @P4 STG.E desc[UR34][R136.64], R148 ;  /* 0x0000009488004986 */ /* 0x0003e4000c101922 */
[----:B-1----:R-:W-:-:S05]  /*45b40*/  IMAD.WIDE R136, R147, 0x4, R8 ;  /* 0x0000000493887825 */ /* 0x002fca00078e0208 */
[----:B---3--:R2:W-:Y:S02]  /*45b50*/  @P5 STG.E desc[UR34][R136.64], R146 ;  /* 0x0000009288005986 */ /* 0x0085e4000c101922 */
[----:B--2---:R-:W-:-:S05]  /*45b60*/  IMAD.WIDE R136, R17, 0x4, R2 ;  /* 0x0000000411887825 */ /* 0x004fca00078e0202 */
[----:B------:R1:W-:Y:S02]  /*45b70*/  @P6 STG.E desc[UR34][R136.64], R20 ;  /* 0x0000001488006986 */ /* 0x0003e4000c101922 */
[----:B-1----:R-:W-:-:S05]  /*45b80*/  IMAD.WIDE R136, R17, 0x4, R4 ;  /* 0x0000000411887825 */ /* 0x002fca00078e0204 */
[----:B----4-:R1:W-:Y:S04]  /*45b90*/  @P0 STG.E desc[UR34][R136.64], R19 ;  /* 0x0000001388000986 */ /* 0x0103e8000c101922 */
[----:B-1----:R-:W2:Y:S04]  /*45ba0*/  LDL.LU R19, [R1+0x10d0] ;  /* 0x0010d00001137983 */ /* 0x002ea80000300800 */
[----:B------:R-:W3:Y:S04]  /*45bb0*/  LDL.LU R149, [R1+0x270] ;  /* 0x0002700001957983 */ /* 0x000ee80000300800 */
[----:B------:R-:W4:Y:S04]  /*45bc0*/  LDL.LU R148, [R1+0x70] ;  /* 0x0000700001947983 */ /* 0x000f280000300800 */
[----:B------:R-:W2:Y:S04]  /*45bd0*/  LDL.LU R147, [R1+0xed4] ;  /* 0x000ed40001937983 */ /* 0x000ea80000300800 */
[----:B------:R-:W2:Y:S01]  /*45be0*/  LDL.LU R146, [R1+0xc64] ;  /* 0x000c640001927983 */ /* 0x000ea20000300800 */
[----:B------:R-:W-:-:S03]  /*45bf0*/  IMAD.WIDE R136, R17, 0x4, R6 ;  /* 0x0000000411887825 */ /* 0x000fc600078e0206 */
[----:B------:R-:W2:Y:S04]  /*45c00*/  LDL.LU R20, [R1+0xa64] ;  /* 0x000a640001147983 */ /* 0x000ea80000300800 */
[----:B------:R1:W-:Y:S04]  /*45c10*/  @P1 STG.E desc[UR34][R136.64], R18 ;  /* 0x0000001288001986 */ /* 0x0003e8000c101922 */
[----:B-1----:R-:W2:Y:S01]  /*45c20*/  LDL.LU R18, [R1+0x874] ;  /* 0x0008740001127983 */ /* 0x002ea20000300800 */
[----:B------:R-:W-:Y:S01]  /*45c30*/  LOP3.LUT P1, RZ, R10, 0x400000, RZ, 0xc0, !PT ;  /* 0x004000000aff7812 */ /* 0x000fe2000782c0ff */
[----:B------:R-:W-:-:S12]  /*45c40*/  IMAD.WIDE R136, R17, 0x4, R8 ;  /* 0x0000000411887825 */ /* 0x000fd800078e0208 */
[----:B------:R1:W-:Y:S04]  /*45c50*/  @P1 STG.E desc[UR34][R136.64], R16 ;  /* 0x0000001088001986 */ /* 0x0003e8000c101922 */
        /* <DEDUP_REMOVED lines=22> */
[----:B------:R-:W-:-:S02]  /*45dc0*/  LOP3.LUT P1, RZ, R10, 0x8000, RZ, 0xc0, !PT ;  /* 0x000080000aff7812 */ /* 0x000fc4000782c0ff */
[----:B------:R-:W-:Y:S01]  /*45dd0*/  LOP3.LUT P3, RZ, R12, 0x2000000, RZ, 0xc0, !PT ;  /* 0x020000000cff7812 */ /* 0x000fe2000786c0ff */
[----:B-1----:R-:W-:Y:S01]  /*45de0*/  IMAD.WIDE R136, R150, 0x4, R6 ;  /* 0x0000000496887825 */ /* 0x002fe200078e0206 */
[C---:B------:R-:W-:Y:S02]  /*45df0*/  LOP3.LUT P4, RZ, R12.reuse, 0x4000000, RZ, 0xc0, !PT ;  /* 0x040000000cff7812 */ /* 0x040fe4000788c0ff */
[C---:B------:R-:W-:Y:S02]  /*45e00*/  LOP3.LUT P5, RZ, R12.reuse, 0x8000000, RZ, 0xc0, !PT ;  /* 0x080000000cff7812 */ /* 0x040fe400078ac0ff */
[----:B------:R-:W-:-:S05]  /*45e10*/  LOP3.LUT P6, RZ, R12, 0x10000000, RZ, 0xc0, !PT ;  /* 0x100000000cff7812 */ /* 0x000fca00078cc0ff */
[----:B---3--:R1:W-:Y:S02]  /*45e20*/  @P1 STG.E desc[UR34][R136.64], R149 ;  /* 0x0000009588001986 */ /* 0x0083e4000c101922 */
[----:B-1----:R-:W-:-:S05]  /*45e30*/  IMAD.WIDE R136, R150, 0x4, R8 ;  /* 0x0000000496887825 */ /* 0x002fca00078e0208 */
[----:B----4-:R2:W-:Y:S02]  /*45e40*/  @P2 STG.E desc[UR34][R136.64], R148 ;  /* 0x0000009488002986 */ /* 0x0105e4000c101922 */
[----:B--2---:R-:W-:-:S05]  /*45e50*/  IMAD.WIDE R136, R19, 0x4, R2 ;  /* 0x0000000413887825 */ /* 0x004fca00078e0202 */
[----:B------:R1:W-:Y:S02]  /*45e60*/  @P3 STG.E desc[UR34][R136.64], R147 ;  /* 0x0000009388003986 */ /* 0x0003e4000c101922 */
[----:B-1----:R-:W-:-:S05]  /*45e70*/  IMAD.WIDE R136, R19, 0x4, R4 ;  /* 0x0000000413887825 */ /* 0x002fca00078e0204 */
[----:B------:R1:W-:Y:S02]  /*45e80*/  @P4 STG.E desc[UR34][R136.64], R146 ;  /* 0x0000009288004986 */ /* 0x0003e4000c101922 */
[----:B-1----:R-:W-:-:S05]  /*45e90*/  IMAD.WIDE R136, R19, 0x4, R6 ;  /* 0x0000000413887825 */ /* 0x002fca00078e0206 */
[----:B------:R1:W-:Y:S02]  /*45ea0*/  @P5 STG.E desc[UR34][R136.64], R20 ;  /* 0x0000001488005986 */ /* 0x0003e4000c101922 */
[----:B-1----:R-:W-:Y:S02]  /*45eb0*/  IMAD.WIDE R136, R19, 0x4, R8 ;  /* 0x0000000413887825 */ /* 0x002fe400078e0208 */
[----:B------:R-:W2:Y:S04]  /*45ec0*/  LDL.LU R19, [R1+0x474] ;  /* 0x0004740001137983 */ /* 0x000ea80000300800 */
[----:B------:R1:W-:Y:S04]  /*45ed0*/  @P6 STG.E desc[UR34][R136.64], R18 ;  /* 0x0000001288006986 */ /* 0x0003e8000c101922 */
[----:B-1----:R-:W3:Y:S01]  /*45ee0*/  LDL.LU R18, [R1+0x274] ;  /* 0x0002740001127983 */ /* 0x002ee20000300800 */
[----:B------:R-:W-:Y:S01]  /*45ef0*/  LOP3.LUT P0, RZ, R12, 0x20000000, RZ, 0xc0, !PT ;  /* 0x200000000cff7812 */ /* 0x000fe2000780c0ff */
[----:B------:R-:W-:-:S02]  /*45f00*/  IMAD.WIDE R136, R17, 0x4, R2 ;  /* 0x0000000411887825 */ /* 0x000fc400078e0202 */
[----:B------:R-:W4:Y:S04]  /*45f10*/  LDL.LU R22, [R1+0x74] ;  /* 0x0000740001167983 */ /* 0x000f280000300800 */
[----:B------:R-:W4:Y:S04]  /*45f20*/  LDL.LU R158, [R1+0xed8] ;  /* 0x000ed800019e7983 */ /* 0x000f280000300800 */
[----:B------:R-:W4:Y:S04]  /*45f30*/  LDL.LU R138, [R1+0xc68] ;  /* 0x000c6800018a7983 */ /* 0x000f280000300800 */
[----:B------:R1:W-:Y:S04]  /*45f40*/  @P0 STG.E desc[UR34][R136.64], R16 ;  /* 0x0000001088000986 */ /* 0x0003e8000c101922 */
[----:B-1----:R-:W4:Y:S04]  /*45f50*/  LDL.LU R16, [R1+0x10d8] ;  /* 0x0010d80001107983 */ /* 0x002f280000300800 */
        /* <DEDUP_REMOVED lines=11> */
[----:B------:R-:W-:Y:S01]  /*46010*/  LOP3.LUT P5, RZ, R12, 0x80000000, RZ, 0xc0, !PT ;  /* 0x800000000cff7812 */ /* 0x000fe200078ac0ff */
[----:B------:R-:W-:Y:S01]  /*46020*/  IMAD.WIDE R136, R17, 0x4, R4 ;  /* 0x0000000411887825 */ /* 0x000fe200078e0204 */
[----:B------:R-:W4:Y:S04]  /*46030*/  LDL.LU R146, [R1+0x87c] ;  /* 0x00087c0001927983 */ /* 0x000f280000300800 */
[----:B------:R-:W4:Y:S01]  /*46040*/  LDL.LU R20, [R1+0x67c] ;  /* 0x00067c0001147983 */ /* 0x000f220000300800 */
        /* <DEDUP_REMOVED lines=19> */
[----:B---3--:R1:W-:Y:S02]  /*46180*/  @P5 STG.E desc[UR34][R136.64], R18 ;  /* 0x0000001288005986 */ /* 0x0083e4000c101922 */
[----:B-1----:R-:W-:-:S02]  /*46190*/  IMAD.WIDE R136, R17, 0x4, R8 ;  /* 0x0000000411887825 */ /* 0x002fc400078e0208 */
[----:B------:R-:W3:Y:S04]  /*461a0*/  LDL.LU R18, [R1+0x27c] ;  /* 0x00027c0001127983 */ /* 0x000ee80000300800 */
[----:B------:R-:W2:Y:S01]  /*461b0*/  LDL.LU R17, [R1+0x10e4] ;  /* 0x0010e40001117983 */ /* 0x000ea20000300800 */
[----:B------:R-:W-:-:S04]  /*461c0*/  LOP3.LUT R10, R10, 0xffffefff, RZ, 0xc0, !PT ;  /* 0xffffefff0a0a7812 */ /* 0x000fc800078ec0ff */
[----:B------:R-:W-:Y:S02]  /*461d0*/  @P1 LOP3.LUT R10, R10, 0x1000, RZ, 0xfc, !PT ;  /* 0x000010000a0a1812 */ /* 0x000fe400078efcff */
[C---:B------:R-:W-:Y:S02]  /*461e0*/  LOP3.LUT P1, RZ, R13.reuse, 0x10, RZ, 0xc0, !PT ;  /* 0x000000100dff7812 */ /* 0x040fe4000782c0ff */
[----:B------:R-:W-:Y:S02]  /*461f0*/  LOP3.LUT R10, R10, 0xffffdfff, RZ, 0xc0, !PT ;  /* 0xffffdfff0a0a7812 */ /* 0x000fe400078ec0ff */
[----:B------:R-:W-:-:S09]  /*46200*/  LOP3.LUT P6, RZ, R13, 0x1, RZ, 0xc0, !PT ;  /* 0x000000010dff7812 */ /* 0x000fd200078cc0ff */
[----:B------:R-:W-:Y:S02]  /*46210*/  @P1 LOP3.LUT R10, R10, 0x2000, RZ, 0xfc, !PT ;  /* 0x000020000a0a1812 */ /* 0x000fe400078efcff */
[C---:B------:R-:W-:Y:S02]  /*46220*/  LOP3.LUT P1, RZ, R13.reuse, 0x8, RZ, 0xc0, !PT ;  /* 0x000000080dff7812 */ /* 0x040fe4000782c0ff */
[----:B------:R-:W-:Y:S02]  /*46230*/  LOP3.LUT P0, RZ, R13, 0x2, RZ, 0xc0, !PT ;  /* 0x000000020dff7812 */ /* 0x000fe4000780c0ff */
[----:B------:R-:W-:Y:S01]  /*46240*/  LOP3.LUT R10, R10, 0xffffbfff, RZ, 0xc0, !PT ;  /* 0xffffbfff0a0a7812 */ /* 0x000fe200078ec0ff */
[----:B----4-:R1:W-:Y:S08]  /*46250*/  @P6 STG.E desc[UR34][R136.64], R22 ;  /* 0x0000001688006986 */ /* 0x0103f0000c101922 */
[----:B------:R-:W-:-:S02]  /*46260*/  @P1 LOP3.LUT R10, R10, 0x4000, RZ, 0xfc, !PT ;  /* 0x000040000a0a1812 */ /* 0x000fc400078efcff */
[----:B------:R-:W-:Y:S01]  /*46270*/  LOP3.LUT P1, RZ, R13, 0x4, RZ, 0xc0, !PT ;  /* 0x000000040dff7812 */ /* 0x000fe2000782c0ff */
[----:B-1----:R-:W-:-:S05]  /*46280*/  IMAD.WIDE R136, R16, 0x4, R2 ;  /* 0x0000000410887825 */ /* 0x002fca00078e0202 */
[----:B------:R1:W-:Y:S02]  /*46290*/  @P0 STG.E desc[UR34][R136.64], R158 ;  /* 0x0000009e88000986 */ /* 0x0003e4000c101922 */
[----:B-1----:R-:W-:-:S05]  /*462a0*/  IMAD.WIDE R136, R16, 0x4, R4 ;  /* 0x0000000410887825 */ /* 0x002fca00078e0204 */
        /* <DEDUP_REMOVED lines=35> */
[----:B--2---:R-:W-:-:S05]  /*464e0*/  IMAD.WIDE R136, R17, 0x4, R2 ;  /* 0x0000000411887825 */ /* 0x004fca00078e0202 */
[----:B------:R1:W-:Y:S02]  /*464f0*/  @P4 STG.E desc[UR34][R136.64], R20 ;  /* 0x0000001488004986 */ /* 0x0003e4000c101922 */
[----:B-1----:R-:W-:-:S05]  /*46500*/  IMAD.WIDE R136, R17, 0x4, R4 ;  /* 0x0000000411887825 */ /* 0x002fca00078e0204 */
[----:B------:R1:W-:Y:S02]  /*46510*/  @P5 STG.E desc[UR34][R136.64], R19 ;  /* 0x0000001388005986 */ /* 0x0003e4000c101922 */
[----:B-1----:R-:W-:-:S05]  /*46520*/  IMAD.WIDE R136, R17, 0x4, R6 ;  /* 0x0000000411887825 */ /* 0x002fca00078e0206 */
[----:B---3--:R1:W-:Y:S04]  /*46530*/  @P6 STG.E desc[UR34][R136.64], R18 ;  /* 0x0000001288006986 */ /* 0x0083e8000c101922 */
[----:B-1----:R-:W2:Y:S04]  /*46540*/  LDL.LU R18, [R1+0xee0] ;  /* 0x000ee00001127983 */ /* 0x002ea80000300800 */
[----:B------:R-:W3:Y:S04]  /*46550*/  LDL.LU R146, [R1+0xc70] ;  /* 0x000c700001927983 */ /* 0x000ee80000300800 */
[----:B------:R-:W3:Y:S04]  /*46560*/  LDL.LU R20, [R1+0xa70] ;  /* 0x000a700001147983 */ /* 0x000ee80000300800 */
[----:B------:R-:W2:Y:S01]  /*46570*/  LDL.LU R19, [R1+0x10e8] ;  /* 0x0010e80001137983 */ /* 0x000ea20000300800 */
[----:B------:R-:W-:Y:S01]  /*46580*/  LOP3.LUT P0, RZ, R13, 0x10000, RZ, 0xc0, !PT ;  /* 0x000100000dff7812 */ /* 0x000fe2000780c0ff */
[----:B------:R-:W-:Y:S01]  /*46590*/  IMAD.WIDE R136, R17, 0x4, R8 ;  /* 0x0000000411887825 */ /* 0x000fe200078e0208 */
[----:B------:R-:W-:-:S11]  /*465a0*/  LOP3.LUT P4, RZ, R13, 0x20000, RZ, 0xc0, !PT ;  /* 0x000200000dff7812 */ /* 0x000fd6000788c0ff */
[----:B----4-:R1:W-:Y:S04]  /*465b0*/  @P0 STG.E desc[UR34][R136.64], R16 ;  /* 0x0000001088000986 */ /* 0x0103e8000c101922 */
[----:B-1----:R-:W4:Y:S04]  /*465c0*/  LDL.LU R16, [R1+0x880] ;  /* 0x0008800001107983 */ /* 0x002f280000300800 */
[----:B------:R-:W4:Y:S04]  /*465d0*/  LDL.LU R17, [R1+0x680] ;  /* 0x0006800001117983 */ /* 0x000f280000300800 */
[----:B------:R-:W4:Y:S04]  /*465e0*/  LDL.LU R158, [R1+0x10ec] ;  /* 0x0010ec00019e7983 */ /* 0x000f280000300800 */
[----:B------:R-:W4:Y:S01]  /*465f0*/  LDL.LU R145, [R1+0x10f0] ;  /* 0x0010f00001917983 */ /* 0x000f220000300800 */
[----:B------:R-:W-:-:S02]  /*46600*/  LOP3.LUT P5, RZ, R13, 0x40000, RZ, 0xc0, !PT ;  /* 0x000400000dff7812 */ /* 0x000fc400078ac0ff */
[C---:B------:R-:W-:Y:S02]  /*46610*/  LOP3.LUT P6, RZ, R13.reuse, 0x80000, RZ, 0xc0, !PT ;  /* 0x000800000dff7812 */ /* 0x040fe400078cc0ff */
        /* <DEDUP_REMOVED lines=20> */
[----:B------:R-:W2:Y:S01]  /*46760*/  LDL.LU R150, [R1+0x10f4] ;  /* 0x0010f40001967983 */ /* 0x000ea20000300800 */
[----:B------:R-:W-:-:S03]  /*46770*/  IMAD.WIDE R136, R19, 0x4, R4 ;  /* 0x0000000413887825 */ /* 0x000fc600078e0204 */
[----:B------:R-:W2:Y:S04]  /*46780*/  LDL.LU R147, [R1+0x84] ;  /* 0x0000840001937983 */ /* 0x000ea80000300800 */
[----:B---3--:R1:W-:Y:S02]  /*46790*/  @P5 STG.E desc[UR34][R136.64], R146 ;  /* 0x0000009288005986 */ /* 0x0083e4000c101922 */
[C---:B-1----:R-:W-:Y:S02]  /*467a0*/  IMAD.WIDE R136, R19.reuse, 0x4, R6 ;  /* 0x0000000413887825 */ /* 0x042fe400078e0206 */
[----:B------:R-:W3:Y:S04]  /*467b0*/  LDL.LU R146, [R1+0xee8] ;  /* 0x000ee80001927983 */ /* 0x000ee80000300800 */
[----:B------:R1:W-:Y:S02]  /*467c0*/  @P6 STG.E desc[UR34][R136.64], R20 ;  /* 0x0000001488006986 */ /* 0x0003e4000c101922 */
[----:B-1----:R-:W-:-:S02]  /*467d0*/  IMAD.WIDE R136, R19, 0x4, R8 ;  /* 0x0000000413887825 */ /* 0x002fc400078e0208 */
[----:B------:R-:W3:Y:S04]  /*467e0*/  LDL.LU R20, [R1+0xc78] ;  /* 0x000c780001147983 */ /* 0x000ee80000300800 */
[----:B------:R-:W3:Y:S04]  /*467f0*/  LDL.LU R19, [R1+0xa78] ;  /* 0x000a780001137983 */ /* 0x000ee80000300800 */
[----:B------:R-:W3:Y:S01]  /*46800*/  LDL.LU R148, [R1+0x10f8] ;  /* 0x0010f80001947983 */ /* 0x000ee20000300800 */
[----:B------:R-:W-:Y:S02]  /*46810*/  @P1 LOP3.LUT R10, R10, 0x2, RZ, 0xfc, !PT ;  /* 0x000000020a0a1812 */ /* 0x000fe400078efcff */
[----:B------:R-:W-:-:S02]  /*46820*/  LOP3.LUT P1, RZ, R13, 0x4000000, RZ, 0xc0, !PT ;  /* 0x040000000dff7812 */ /* 0x000fc4000782c0ff */
        /* <DEDUP_REMOVED lines=8> */
[C---:B------:R-:W-:Y:S02]  /*468b0*/  LOP3.LUT P1, RZ, R13.reuse, 0x800000, RZ, 0xc0, !PT ;  /* 0x008000000dff7812 */ /* 0x040fe4000782c0ff */
[----:B------:R-:W-:Y:S02]  /*468c0*/  LOP3.LUT R10, R10, 0xffffffdf, RZ, 0xc0, !PT ;  /* 0xffffffdf0a0a7812 */ /* 0x000fe400078ec0ff */
[----:B------:R-:W-:-:S09]  /*468d0*/  LOP3.LUT P0, RZ, R13, 0x100000, RZ, 0xc0, !PT ;  /* 0x001000000dff7812 */ /* 0x000fd2000780c0ff */
[----:B------:R-:W-:Y:S02]  /*468e0*/  @P1 LOP3.LUT R10, R10, 0x20, RZ, 0xfc, !PT ;  /* 0x000000200a0a1812 */ /* 0x000fe400078efcff */
[----:B------:R-:W-:Y:S02]  /*468f0*/  LOP3.LUT P1, RZ, R13, 0x400000, RZ, 0xc0, !PT ;  /* 0x004000000dff7812 */ /* 0x000fe4000782c0ff */
[----:B------:R-:W-:Y:S01]  /*46900*/  LOP3.LUT R10, R10, 0xffffffbf, RZ, 0xc0, !PT ;  /* 0xffffffbf0a0a7812 */ /* 0x000fe200078ec0ff */
[----:B----4-:R1:W-:Y:S10]  /*46910*/  @P0 STG.E desc[UR34][R136.64], R16 ;  /* 0x0000001088000986 */ /* 0x0103f4000c101922 */
[----:B------:R-:W-:-:S02]  /*46920*/  @P1 LOP3.LUT R10, R10, 0x40, RZ, 0xfc, !PT ;  /* 0x000000400a0a1812 */ /* 0x000fc400078efcff */
[C---:B------:R-:W-:Y:S01]  /*46930*/  LOP3.LUT P1, RZ, R13.reuse, 0x200000, RZ, 0xc0, !PT ;  /* 0x002000000dff7812 */ /* 0x040fe2000782c0ff */
[----:B-1----:R-:W-:Y:S01]  /*46940*/  IMAD.WIDE R136, R158, 0x4, R2 ;  /* 0x000000049e887825 */ /* 0x002fe200078e0202 */
[C---:B------:R-:W-:Y:S01]  /*46950*/  LOP3.LUT P2, RZ, R13.reuse, 0x40000000, RZ, 0xc0, !PT ;  /* 0x400000000dff7812 */ /* 0x040fe2000784c0ff */
[----:B------:R-:W4:Y:S10]  /*46960*/  LDL.LU R16, [R1+0x1410] ;  /* 0x0014100001107983 */ /* 0x000f340000300800 */
[----:B------:R1:W-:Y:S01]  /*46970*/  @P1 STG.E desc[UR34][R136.64], R17 ;  /* 0x0000001188001986 */ /* 0x0003e2000c101922 */
[----:B------:R-:W-:Y:S01]  /*46980*/  LOP3.LUT P1, RZ, R10, 0x40, RZ, 0xc0, !PT ;  /* 0x000000400aff7812 */ /* 0x000fe2000782c0ff */
[----:B-1----:R-:W-:Y:S01]  /*46990*/  IMAD.WIDE R136, R158, 0x4, R4 ;  /* 0x000000049e887825 */ /* 0x002fe200078e0204 */
[----:B------:R-:W-:Y:S01]  /*469a0*/  LOP3.LUT P3, RZ, R13, 0x80000000, RZ, 0xc0, !PT ;  /* 0x800000000dff7812 */ /* 0x000fe2000786c0ff */
[----:B------:R-:W4:Y:S01]  /*469b0*/  LDL.LU R17, [R1+0x140c] ;  /* 0x00140c0001117983 */ /* 0x000f220000300800 */
[----:B------:R-:W-:-:S09]  /*469c0*/  LOP3.LUT P4, RZ, R14, 0x1, RZ, 0xc0, !PT ;  /* 0x000000010eff7812 */ /* 0x000fd2000788c0ff */
[----:B--2---:R1:W-:Y:S01]  /*469d0*/  @P1 STG.E desc[UR34][R136.64], R18 ;  /* 0x0000001288001986 */ /* 0x0043e2000c101922 */
        /* <DEDUP_REMOVED lines=9> */
[C---:B-1----:R-:W-:Y:S01]  /*46a70*/  IMAD.WIDE R136, R145.reuse, 0x4, R2 ;  /* 0x0000000491887825 */ /* 0x042fe200078e0202 */
        /* <DEDUP_REMOVED lines=18> */
[----:B------:R1:W-:Y:S01]  /*46ba0*/  @P3 STG.E desc[UR34][R136.64], R149 ;  /* 0x0000009588003986 */ /* 0x0003e2000c101922 */
[----:B------:R-:W-:Y:S01]  /*46bb0*/  LOP3.LUT P0, RZ, R14, 0x8, RZ, 0xc0, !PT ;  /* 0x000000080eff7812 */ /* 0x000fe2000780c0ff */
[----:B-1----:R-:W-:-:S05]  /*46bc0*/  IMAD.WIDE R136, R150, 0x4, R8 ;  /* 0x0000000496887825 */ /* 0x002fca00078e0208 */
[----:B------:R3:W-:Y:S02]  /*46bd0*/  @P4 STG.E desc[UR34][R136.64], R147 ;  /* 0x0000009388004986 */ /* 0x0007e4000c101922 */
[----:B---3--:R-:W-:-:S05]  /*46be0*/  IMAD.WIDE R136, R148, 0x4, R2 ;  /* 0x0000000494887825 */ /* 0x008fca00078e0202 */
[----:B------:R1:W-:Y:S02]  /*46bf0*/  @P5 STG.E desc[UR34][R136.64], R146 ;  /* 0x0000009288005986 */ /* 0x0003e4000c101922 */
[----:B-1----:R-:W-:-:S05]  /*46c00*/  IMAD.WIDE R136, R148, 0x4, R4 ;  /* 0x0000000494887825 */ /* 0x002fca00078e0204 */
[----:B------:R1:W-:Y:S02]  /*46c10*/  @P6 STG.E desc[UR34][R136.64], R20 ;  /* 0x0000001488006986 */ /* 0x0003e4000c101922 */
[----:B-1----:R-:W-:-:S05]  /*46c20*/  IMAD.WIDE R136, R148, 0x4, R6 ;  /* 0x0000000494887825 */ /* 0x002fca00078e0206 */
[----:B------:R1:W-:Y:S04]  /*46c30*/  @P0 STG.E desc[UR34][R136.64], R19 ;  /* 0x0000001388000986 */ /* 0x0003e8000c101922 */
[----:B-1----:R-:W3:Y:S04]  /*46c40*/  LDL.LU R19, [R1+0x888] ;  /* 0x0008880001137983 */ /* 0x002ee80000300800 */
[----:B------:R-:W2:Y:S04]  /*46c50*/  LDL.LU R151, [R1+0x688] ;  /* 0x0006880001977983 */ /* 0x000ea80000300800 */
[----:B------:R-:W4:Y:S04]  /*46c60*/  LDL.LU R149, [R1+0x488] ;  /* 0x0004880001957983 */ /* 0x000f280000300800 */
[----:B------:R-:W4:Y:S04]  /*46c70*/  LDL.LU R150, [R1+0x288] ;  /* 0x0002880001967983 */ /* 0x000f280000300800 */
[----:B------:R-:W2:Y:S04]  /*46c80*/  LDL.LU R147, [R1+0x10fc] ;  /* 0x0010fc0001937983 */ /* 0x000ea80000300800 */
[----:B------:R-:W4:Y:S01]  /*46c90*/  LDL.LU R146, [R1+0x88] ;  /* 0x0000880001927983 */ /* 0x000f220000300800 */
[----:B------:R-:W-:-:S03]  /*46ca0*/  LOP3.LUT P4, RZ, R14, 0x10, RZ, 0xc0, !PT ;  /* 0x000000100eff7812 */ /* 0x000fc6000788c0ff */
[----:B------:R-:W4:Y:S01]  /*46cb0*/  LDL.LU R20, [R1+0xeec] ;  /* 0x000eec0001147983 */ /* 0x000f220000300800 */
[----:B------:R-:W-:-:S03]  /*46cc0*/  IMAD.WIDE R136, R148, 0x4, R8 ;  /* 0x0000000494887825 */ /* 0x000fc600078e0208 */
        /* <DEDUP_REMOVED lines=15> */
[----:B---3--:R1:W-:Y:S04]  /*46dc0*/  @P4 STG.E desc[UR34][R136.64], R19 ;  /* 0x0000001388004986 */ /* 0x0083e8000c101922 */
[----:B-1----:R-:W3:Y:S04]  /*46dd0*/  LDL.LU R19, [R1+0xc7c] ;  /* 0x000c7c0001137983 */ /* 0x002ee80000300800 */
[----:B------:R-:W3:Y:S04]  /*46de0*/  LDL.LU R158, [R1+0xa7c] ;  /* 0x000a7c00019e7983 */ /* 0x000ee80000300800 */
[----:B------:R-:W3:Y:S04]  /*46df0*/  LDL.LU R252, [R1+0x88c] ;  /* 0x00088c0001fc7983 */ /* 0x000ee80000300800 */
[----:B------:R-:W3:Y:S04]  /*46e00*/  LDL.LU R159, [R1+0x68c] ;  /* 0x00068c00019f7983 */ /* 0x000ee80000300800 */
[----:B------:R-:W3:Y:S01]  /*46e10*/  LDL.LU R144, [R1+0x48c] ;  /* 0x00048c0001907983 */ /* 0x000ee20000300800 */
[----:B------:R-:W-:-:S03]  /*46e20*/  LOP3.LUT R11, R11, 0xf7ffffff, RZ, 0xc0, !PT ;  /* 0xf7ffffff0b0b7812 */ /* 0x000fc600078ec0ff */
[----:B------:R-:W3:Y:S01]  /*46e30*/  LDL.LU R145, [R1+0x28c] ;  /* 0x00028c0001917983 */ /* 0x000ee20000300800 */
[----:B------:R-:W-:Y:S02]  /*46e40*/  @P1 LOP3.LUT R11, R11, 0x8000000, RZ, 0xfc, !PT ;  /* 0x080000000b0b1812 */ /* 0x000fe400078efcff */
[C---:B------:R-:W-:Y:S02]  /*46e50*/  LOP3.LUT P1, RZ, R14.reuse, 0x800, RZ, 0xc0, !PT ;  /* 0x000008000eff7812 */ /* 0x040fe4000782c0ff */
[C---:B------:R-:W-:Y:S02]  /*46e60*/  LOP3.LUT P5, RZ, R14.reuse, 0x20, RZ, 0xc0, !PT ;  /* 0x000000200eff7812 */ /* 0x040fe400078ac0ff */
[----:B------:R-:W-:Y:S01]  /*46e70*/  LOP3.LUT P6, RZ, R14, 0x40, RZ, 0xc0, !PT ;  /* 0x000000400eff7812 */ /* 0x000fe200078cc0ff */
[----:B--2---:R-:W-:Y:S01]  /*46e80*/  IMAD.WIDE R136, R147, 0x4, R2 ;  /* 0x0000000493887825 */ /* 0x004fe200078e0202 */
[----:B------:R-:W-:Y:S01]  /*46e90*/  LOP3.LUT R11, R11, 0xefffffff, RZ, 0xc0, !PT ;  /* 0xefffffff0b0b7812 */ /* 0x000fe200078ec0ff */
[----:B------:R-:W2:Y:S06]  /*46ea0*/  LDL.LU R153, [R1+0x8c] ;  /* 0x00008c0001997983 */ /* 0x000eac0000300800 */
[----:B------:R-:W-:-:S02]  /*46eb0*/  @P1 LOP3.LUT R11, R11, 0x10000000, RZ, 0xfc, !PT ;  /* 0x100000000b0b1812 */ /* 0x000fc400078efcff */
[----:B------:R-:W-:Y:S01]  /*46ec0*/  LOP3.LUT P1, RZ, R14, 0x400, RZ, 0xc0, !PT ;  /* 0x000004000eff7812 */ /* 0x000fe2000782c0ff */
[----:B------:R1:W-:Y:S01]  /*46ed0*/  @P5 STG.E desc[UR34][R136.64], R151 ;  /* 0x0000009788005986 */ /* 0x0003e2000c101922 */
[----:B------:R-:W-:Y:S01]  /*46ee0*/  LOP3.LUT R11, R11, 0xdfffffff, RZ, 0xc0, !PT ;  /* 0xdfffffff0b0b7812 */ /* 0x000fe200078ec0ff */
[----:B-1----:R-:W-:Y:S02]  /*46ef0*/  IMAD.WIDE R136, R147, 0x4, R4 ;  /* 0x0000000493887825 */ /* 0x002fe400078e0204 */
[----:B------:R-:W2:Y:S08]  /*46f00*/  LDL.LU R151, [R1+0xef0] ;  /* 0x000ef00001977983 */ /* 0x000eb00000300800 */
[----:B------:R-:W-:-:S02]  /*46f10*/  @P1 LOP3.LUT R11, R11, 0x20000000, RZ, 0xfc, !PT ;  /* 0x200000000b0b1812 */ /* 0x000fc400078efcff */
[C---:B------:R-:W-:Y:S01]  /*46f20*/  LOP3.LUT P1, RZ, R14.reuse, 0x200, RZ, 0xc0, !PT ;  /* 0x000002000eff7812 */ /* 0x040fe2000782c0ff */
[----:B----4-:R1:W-:Y:S01]  /*46f30*/  @P6 STG.E desc[UR34][R136.64], R149 ;  /* 0x0000009588006986 */ /* 0x0103e2000c101922 */
[----:B------:R-:W-:Y:S02]  /*46f40*/  LOP3.LUT P0, RZ, R14, 0x80, RZ, 0xc0, !PT ;  /* 0x000000800eff7812 */ /* 0x000fe4000780c0ff */
[----:B------:R-:W-:Y:S01]  /*46f50*/  LOP3.LUT R11, R11, 0xbfffffff, RZ, 0xc0, !PT ;  /* 0xbfffffff0b0b7812 */ /* 0x000fe200078ec0ff */
[----:B-1----:R-:W4:Y:S08]  /*46f60*/  LDL.LU R149, [R1+0xc80] ;  /* 0x000c800001957983 */ /* 0x002f300000300800 */
[----:B------:R-:W-:-:S02]  /*46f70*/  @P1 LOP3.LUT R11, R11, 0x40000000, RZ, 0xfc, !PT ;  /* 0x400000000b0b1812 */ /* 0x000fc400078efcff */
[----:B------:R-:W-:Y:S01]  /*46f80*/  LOP3.LUT P1, RZ, R14, 0x100, RZ, 0xc0, !PT ;  /* 0x000001000eff7812 */ /* 0x000fe2000782c0ff */
[----:B------:R-:W-:-:S05]  /*46f90*/  IMAD.WIDE R136, R147, 0x4, R6 ;  /* 0x0000000493887825 */ /* 0x000fca00078e0206 */
[----:B------:R1:W-:Y:S02]  /*46fa0*/  @P0 STG.E desc[UR34][R136.64], R150 ;  /* 0x0000009688000986 */ /* 0x0003e4000c101922 */
[----:B-1----:R-:W-:Y:S02]  /*46fb0*/  IMAD.WIDE R136, R147, 0x4, R8 ;  /* 0x0000000493887825 */ /* 0x002fe400078e0208 */
[----:B------:R-:W4:Y:S04]  /*46fc0*/  LDL.LU R150, [R1+0xa80] ;  /* 0x000a800001967983 */ /* 0x000f280000300800 */
[----:B------:R1:W-:Y:S01]  /*46fd0*/  @P1 STG.E desc[UR34][R136.64], R146 ;  /* 0x0000009288001986 */ /* 0x0003e2000c101922 */
[----:B------:R-:W-:-:S03]  /*46fe0*/  LOP3.LUT P1, RZ, R11, 0x40000000, RZ, 0xc0, !PT ;  /* 0x400000000bff7812 */ /* 0x000fc6000782c0ff */
[----:B------:R-:W4:Y:S01]  /*46ff0*/  LDL.LU R147, [R1+0x890] ;  /* 0x0008900001937983 */ /* 0x000f220000300800 */
[----:B-1----:R-:W-:-:S09]  /*47000*/  IMAD.WIDE R136, R138, 0x4, R2 ;  /* 0x000000048a887825 */ /* 0x002fd200078e0202 */
[----:B------:R1:W-:Y:S01]  /*47010*/  @P1 STG.E desc[UR34][R136.64], R20 ;  /* 0x0000001488001986 */ /* 0x0003e2000c101922 */
[----:B------:R-:W-:-:S03]  /*47020*/  LOP3.LUT P1, RZ, R11, 0x20000000, RZ, 0xc0, !PT ;  /* 0x200000000bff7812 */ /* 0x000fc6000782c0ff */
[----:B-1----:R-:W4:Y:S04]  /*47030*/  LDL.LU R20, [R1+0x690] ;  /* 0x0006900001147983 */ /* 0x002f280000300800 */
[----:B------:R-:W4:Y:S01]  /*47040*/  LDL.LU R146, [R1+0x110c] ;  /* 0x00110c0001927983 */ /* 0x000f220000300800 */
[----:B------:R-:W-:-:S05]  /*47050*/  IMAD.WIDE R136, R138, 0x4, R4 ;  /* 0x000000048a887825 */ /* 0x000fca00078e0204 */
[----:B---3--:R1:W-:Y:S04]  /*47060*/  @P1 STG.E desc[UR34][R136.64], R19 ;  /* 0x0000001388001986 */ /* 0x0083e8000c101922 */
[----:B-1----:R-:W3:Y:S01]  /*47070*/  LDL.LU R19, [R1+0x490] ;  /* 0x0004900001137983 */ /* 0x002ee20000300800 */
[----:B------:R-:W-:Y:S01]  /*47080*/  LOP3.LUT P1, RZ, R11, 0x10000000, RZ, 0xc0, !PT ;  /* 0x100000000bff7812 */ /* 0x000fe2000782c0ff */
[----:B------:R-:W-:-:S12]  /*47090*/  IMAD.WIDE R136, R138, 0x4, R6 ;  /* 0x000000048a887825 */ /* 0x000fd800078e0206 */
[----:B------:R1:W-:Y:S01]  /*470a0*/  @P1 STG.E desc[UR34][R136.64], R158 ;  /* 0x0000009e88001986 */ /* 0x0003e2000c101922 */
[----:B------:R-:W-:Y:S01]  /*470b0*/  LOP3.LUT P1, RZ, R11, 0x8000000, RZ, 0xc0, !PT ;  /* 0x080000000bff7812 */ /* 0x000fe2000782c0ff */
[----:B-1----:R-:W-:-:S12]  /*470c0*/  IMAD.WIDE R136, R138, 0x4, R8 ;  /* 0x000000048a887825 */ /* 0x002fd800078e0208 */
[----:B------:R1:W-:Y:S01]  /*470d0*/  @P1 STG.E desc[UR34][R136.64], R252 ;  /* 0x000000fc88001986 */ /* 0x0003e2000c101922 */
[----:B------:R-:W-:Y:S01]  /*470e0*/  LOP3.LUT P1, RZ, R11, 0x4000000, RZ, 0xc0, !PT ;  /* 0x040000000bff7812 */ /* 0x000fe2000782c0ff */
[----:B-1----:R-:W-:Y:S01]  /*470f0*/  IMAD.WIDE R136, R139, 0x4, R2 ;  /* 0x000000048b887825 */ /* 0x002fe200078e0202 */
[----:B------:R-:W-:Y:S01]  /*47100*/  LOP3.LUT P2, RZ, R14, 0x20000, RZ, 0xc0, !PT ;  /* 0x000200000eff7812 */ /* 0x000fe2000784c0ff */
[----:B------:R-:W3:Y:S10]  /*47110*/  LDL.LU R252, [R1+0x1114] ;  /* 0x0011140001fc7983 */ /* 0x000ef40000300800 */
        /* <DEDUP_REMOVED lines=10> */
[----:B--2---:R1:W-:Y:S02]  /*471c0*/  @P1 STG.E desc[UR34][R136.64], R153 ;  /* 0x0000009988001986 */ /* 0x0043e4000c101922 */
[----:B-1----:R-:W-:-:S05]  /*471d0*/  IMAD.WIDE R136, R148, 0x4, R2 ;  /* 0x0000000494887825 */ /* 0x002fca00078e0202 */
[----:B------:R1:W-:Y:S02]  /*471e0*/  @P2 STG.E desc[UR34][R136.64], R151 ;  /* 0x0000009788002986 */ /* 0x0003e4000c101922 */
[----:B-1----:R-:W-:-:S05]  /*471f0*/  IMAD.WIDE R136, R148, 0x4, R4 ;  /* 0x0000000494887825 */ /* 0x002fca00078e0204 */
[----:B----4-:R1:W-:Y:S04]  /*47200*/  @P3 STG.E desc[UR34][R136.64], R149 ;  /* 0x0000009588003986 */ /* 0x0103e8000c101922 */
[----:B-1----:R-:W2:Y:S01]  /*47210*/  LDL.LU R149, [R1+0x290] ;  /* 0x0002900001957983 */ /* 0x002ea20000300800 */
[C---:B------:R-:W-:Y:S02]  /*47220*/  LOP3.LUT P4, RZ, R14.reuse, 0x80000, RZ, 0xc0, !PT ;  /* 0x000800000eff7812 */ /* 0x040fe4000788c0ff */
[----:B------:R-:W-:Y:S01]  /*47230*/  LOP3.LUT P5, RZ, R14, 0x100000, RZ, 0xc0, !PT ;  /* 0x001000000eff7812 */ /* 0x000fe200078ac0ff */
[----:B------:R-:W-:Y:S01]  /*47240*/  IMAD.WIDE R136, R148, 0x4, R6 ;  /* 0x0000000494887825 */ /* 0x000fe200078e0206 */
[C---:B------:R-:W-:Y:S02]  /*47250*/  LOP3.LUT P6, RZ, R14.reuse, 0x200000, RZ, 0xc0, !PT ;  /* 0x002000000eff7812 */ /* 0x040fe400078cc0ff */
[----:B------:R-:W-:-:S07]  /*47260*/  LOP3.LUT P0, RZ, R14, 0x400000, RZ, 0xc0, !PT ;  /* 0x004000000eff7812 */ /* 0x000fce000780c0ff */
[----:B------:R1:W-:Y:S02]  /*47270*/  @P4 STG.E desc[UR34][R136.64], R150 ;  /* 0x0000009688004986 */ /* 0x0003e4000c101922 */
[----:B-1----:R-:W-:Y:S02]  /*47280*/  IMAD.WIDE R136, R148, 0x4, R8 ;  /* 0x0000000494887825 */ /* 0x002fe400078e0208 */
[----:B------:R-:W4:Y:S04]  /*47290*/  LDL.LU R150, [R1+0x90] ;  /* 0x0000900001967983 */ /* 0x000f280000300800 */
[----:B------:R1:W-:Y:S04]  /*472a0*/  @P5 STG.E desc[UR34][R136.64], R147 ;  /* 0x0000009388005986 */ /* 0x0003e8000c101922 */
[----:B------:R-:W4:Y:S01]  /*472b0*/  LDL.LU R148, [R1+0xef4] ;  /* 0x000ef40001947983 */ /* 0x000f220000300800 */
[----:B-1----:R-:W-:-:S03]  /*472c0*/  IMAD.WIDE R136, R146, 0x4, R2 ;  /* 0x0000000492887825 */ /* 0x002fc600078e0202 */
[----:B------:R-:W4:Y:S04]  /*472d0*/  LDL.LU R147, [R1+0xc84] ;  /* 0x000c840001937983 */ /* 0x000f280000300800 */
[----:B------:R1:W-:Y:S02]  /*472e0*/  @P6 STG.E desc[UR34][R136.64], R20 ;  /* 0x0000001488006986 */ /* 0x0003e4000c101922 */
[----:B-1----:R-:W-:Y:S02]  /*472f0*/  IMAD.WIDE R136, R146, 0x4, R4 ;  /* 0x0000000492887825 */ /* 0x002fe400078e0204 */
[----:B------:R-:W4:Y:S04]  /*47300*/  LDL.LU R20, [R1+0xa84] ;  /* 0x000a840001147983 */ /* 0x000f280000300800 */
[----:B---3--:R1:W-:Y:S04]  /*47310*/  @P0 STG.E desc[UR34][R136.64], R19 ;  /* 0x0000001388000986 */ /* 0x0083e8000c101922 */
[----:B-1----:R-:W3:Y:S01]  /*47320*/  LDL.LU R19, [R1+0x1110] ;  /* 0x0011100001137983 */ /* 0x002ee20000300800 */
[----:B------:R-:W-:-:S03]  /*47330*/  LOP3.LUT P1, RZ, R15, 0x8, RZ, 0xc0, !PT ;  /* 0x000000080fff7812 */ /* 0x000fc6000782c0ff */
[----:B------:R-:W3:Y:S01]  /*47340*/  LDL.LU R10, [R1+0x894] ;  /* 0x00089400010a7983 */ /* 0x000ee20000300800 */
[----:B------:R-:W-:-:S03]  /*47350*/  LOP3.LUT R11, R11, 0xffff7fff, RZ, 0xc0, !PT ;  /* 0xffff7fff0b0b7812 */ /* 0x000fc600078ec0ff */
[----:B------:R-:W3:Y:S04]  /*47360*/  LDL.LU R22, [R1+0x694] ;  /* 0x0006940001167983 */ /* 0x000ee80000300800 */
[----:B------:R-:W3:Y:S02]  /*47370*/  LDL.LU R158, [R1+0x494] ;  /* 0x00049400019e7983 */ /* 0x000ee40000300800 */
[----:B------:R-:W-:Y:S02]  /*47380*/  @P1 LOP3.LUT R11, R11, 0x8000, RZ, 0xfc, !PT ;  /* 0x000080000b0b1812 */ /* 0x000fe400078efcff */
[----:B------:R-:W-:Y:S01]  /*47390*/  LOP3.LUT P1, RZ, R15, 0x4, RZ, 0xc0, !PT ;  /* 0x000000040fff7812 */ /* 0x000fe2000782c0ff */
[----:B------:R-:W3:Y:S01]  /*473a0*/  LDL.LU R138, [R1+0x294] ;  /* 0x00029400018a7983 */ /* 0x000ee20000300800 */
[----:B------:R-:W-:-:S02]  /*473b0*/  LOP3.LUT R11, R11, 0xfffeffff, RZ, 0xc0, !PT ;  /* 0xfffeffff0b0b7812 */ /* 0x000fc400078ec0ff */
[----:B------:R-:W-:Y:S01]  /*473c0*/  LOP3.LUT P4, RZ, R14, 0x800000, RZ, 0xc0, !PT ;  /* 0x008000000eff7812 */ /* 0x000fe2000788c0ff */
[----:B------:R-:W-:Y:S01]  /*473d0*/  IMAD.WIDE R136, R146, 0x4, R6 ;  /* 0x0000000492887825 */ /* 0x000fe200078e0206 */
[----:B------:R-:W3:Y:S04]  /*473e0*/  LDL.LU R144, [R1+0xef8] ;  /* 0x000ef80001907983 */ /* 0x000ee80000300800 */
[----:B------:R-:W3:Y:S03]  /*473f0*/  LDL.LU R145, [R1+0xc88] ;  /* 0x000c880001917983 */ /* 0x000ee60000300800 */
[----:B------:R-:W-:Y:S01]  /*47400*/  @P1 LOP3.LUT R11, R11, 0x10000, RZ, 0xfc, !PT ;  /* 0x000100000b0b1812 */ /* 0x000fe200078efcff */
[----:B------:R-:W3:Y:S01]  /*47410*/  LDL.LU R139, [R1+0xa88] ;  /* 0x000a8800018b7983 */ /* 0x000ee20000300800 */
[----:B------:R-:W-:-:S02]  /*47420*/  LOP3.LUT P1, RZ, R15, 0x2, RZ, 0xc0, !PT ;  /* 0x000000020fff7812 */ /* 0x000fc4000782c0ff */
[----:B------:R-:W-:Y:S01]  /*47430*/  LOP3.LUT R11, R11, 0xfffdffff, RZ, 0xc0, !PT ;  /* 0xfffdffff0b0b7812 */ /* 0x000fe200078ec0ff */
[----:B------:R-:W3:Y:S04]  /*47440*/  LDL.LU R153, [R1+0x1118] ;  /* 0x0011180001997983 */ /* 0x000ee80000300800 */
[----:B------:R-:W3:Y:S06]  /*47450*/  LDL.LU R151, [R1+0x898] ;  /* 0x0008980001977983 */ /* 0x000eec0000300800 */
        /* <DEDUP_REMOVED lines=12> */
[----:B--2---:R1:W-:Y:S02]  /*47520*/  @P4 STG.E desc[UR34][R136.64], R149 ;  /* 0x0000009588004986 */ /* 0x0043e4000c101922 */
[----:B-1----:R-:W-:Y:S02]  /*47530*/  IMAD.WIDE R136, R146, 0x4, R8 ;  /* 0x0000000492887825 */ /* 0x002fe400078e0208 */
[----:B------:R-:W2:Y:S04]  /*47540*/  LDL.LU R146, [R1+0x111c] ;  /* 0x00111c0001927983 */ /* 0x000ea80000300800 */
[----:B------:R-:W2:Y:S01]  /*47550*/  LDL.LU R159, [R1+0x94] ;  /* 0x00009400019f7983 */ /* 0x000ea20000300800 */
[----:B------:R-:W-:-:S02]  /*47560*/  LOP3.LUT P5, RZ, R14, 0x1000000, RZ, 0xc0, !PT ;  /* 0x010000000eff7812 */ /* 0x000fc400078ac0ff */
[----:B------:R-:W-:Y:S01]  /*47570*/  @P1 LOP3.LUT R11, R11, 0x200000, RZ, 0xfc, !PT ;  /* 0x002000000b0b1812 */ /* 0x000fe200078efcff */
[----:B------:R-:W2:Y:S01]  /*47580*/  LDL.LU R149, [R1+0x698] ;  /* 0x0006980001957983 */ /* 0x000ea20000300800 */
[C---:B------:R-:W-:Y:S02]  /*47590*/  LOP3.LUT P1, RZ, R14.reuse, 0x10000000, RZ, 0xc0, !PT ;  /* 0x100000000eff7812 */ /* 0x040fe4000782c0ff */
[C---:B------:R-:W-:Y:S02]  /*475a0*/  LOP3.LUT P6, RZ, R14.reuse, 0x2000000, RZ, 0xc0, !PT ;  /* 0x020000000eff7812 */ /* 0x040fe400078cc0ff */
[----:B------:R-:W-:Y:S02]  /*475b0*/  LOP3.LUT P0, RZ, R14, 0x4000000, RZ, 0xc0, !PT ;  /* 0x040000000eff7812 */ /* 0x000fe4000780c0ff */
[----:B------:R-:W-:-:S03]  /*475c0*/  LOP3.LUT R11, R11, 0xffbfffff, RZ, 0xc0, !PT ;  /* 0xffbfffff0b0b7812 */ /* 0x000fc600078ec0ff */
[----:B----4-:R3:W-:Y:S04]  /*475d0*/  @P5 STG.E desc[UR34][R136.64], R150 ;  /* 0x0000009688005986 */ /* 0x0107e8000c101922 */
[----:B------:R-:W-:Y:S02]  /*475e0*/  @P1 LOP3.LUT R11, R11, 0x400000, RZ, 0xfc, !PT ;  /* 0x004000000b0b1812 */ /* 0x000fe400078efcff */
[----:B------:R-:W-:Y:S01]  /*475f0*/  LOP3.LUT P1, RZ, R14, 0x8000000, RZ, 0xc0, !PT ;  /* 0x080000000eff7812 */ /* 0x000fe2000782c0ff */
[----:B---3--:R-:W-:-:S05]  /*47600*/  IMAD.WIDE R136, R19, 0x4, R2 ;  /* 0x0000000413887825 */ /* 0x008fca00078e0202 */
[----:B------:R1:W-:Y:S02]  /*47610*/  @P6 STG.E desc[UR34][R136.64], R148 ;  /* 0x0000009488006986 */ /* 0x0003e4000c101922 */
[C---:B-1----:R-:W-:Y:S02]  /*47620*/  IMAD.WIDE R136, R19.reuse, 0x4, R4 ;  /* 0x0000000413887825 */ /* 0x042fe400078e0204 */
[----:B------:R-:W3:Y:S04]  /*47630*/  LDL.LU R148, [R1+0x498] ;  /* 0x0004980001947983 */ /* 0x000ee80000300800 */
        /* <DEDUP_REMOVED lines=21> */
[----:B--2---:R1:W-:Y:S01]  /*47790*/  @P1 STG.E desc[UR34][R136.64], R159 ;  /* 0x0000009f88001986 */ /* 0x0043e2000c101922 */
        /* <DEDUP_REMOVED lines=19> */
[----:B------:R-:W-:-:S04]  /*478d0*/  LOP3.LUT P0, RZ, R15, 0x200, RZ, 0xc0, !PT ;  /* 0x000002000fff7812 */ /* 0x000fc8000780c0ff */
[----:B---3--:R1:W-:Y:S02]  /*478e0*/  @P4 STG.E desc[UR34][R136.64], R148 ;  /* 0x0000009488004986 */ /* 0x0083e4000c101922 */
[----:B-1----:R-:W-:-:S05]  /*478f0*/  IMAD.WIDE R136, R146, 0x4, R6 ;  /* 0x0000000492887825 */ /* 0x002fca00078e0206 */
[----:B----4-:R1:W-:Y:S02]  /*47900*/  @P5 STG.E desc[UR34][R136.64], R147 ;  /* 0x0000009388005986 */ /* 0x0103e4000c101922 */
[----:B-1----:R-:W-:-:S05]  /*47910*/  IMAD.WIDE R136, R146, 0x4, R8 ;  /* 0x0000000492887825 */ /* 0x002fca00078e0208 */
[----:B------:R1:W-:Y:S02]  /*47920*/  @P6 STG.E desc[UR34][R136.64], R20 ;  /* 0x0000001488006986 */ /* 0x0003e4000c101922 */
[----:B-1----:R-:W-:-:S05]  /*47930*/  IMAD.WIDE R136, R150, 0x4, R2 ;  /* 0x0000000496887825 */ /* 0x002fca00078e0202 */
[----:B------:R1:W-:Y:S04]  /*47940*/  @P0 STG.E desc[UR34][R136.64], R19 ;  /* 0x0000001388000986 */ /* 0x0003e8000c101922 */
[----:B-1----:R-:W2:Y:S04]  /*47950*/  LDL.LU R19, [R1+0xc8c] ;  /* 0x000c8c0001137983 */ /* 0x002ea80000300800 */
[----:B------:R-:W3:Y:S04]  /*47960*/  LDL.LU R149, [R1+0xa8c] ;  /* 0x000a8c0001957983 */ /* 0x000ee80000300800 */
[----:B------:R-:W4:Y:S04]  /*47970*/  LDL.LU R148, [R1+0x89c] ;  /* 0x00089c0001947983 */ /* 0x000f280000300800 */
[----:B------:R-:W4:Y:S04]  /*47980*/  LDL.LU R20, [R1+0x69c] ;  /* 0x00069c0001147983 */ /* 0x000f280000300800 */
[----:B------:R-:W4:Y:S04]  /*47990*/  LDL.LU R147, [R1+0x49c] ;  /* 0x00049c0001937983 */ /* 0x000f280000300800 */
[----:B------:R-:W4:Y:S04]  /*479a0*/  LDL.LU R146, [R1+0x29c] ;  /* 0x00029c0001927983 */ /* 0x000f280000300800 */
[----:B------:R-:W4:Y:S01]  /*479b0*/  LDL.LU R158, [R1+0x1124] ;  /* 0x00112400019e7983 */ /* 0x000f220000300800 */
[C---:B------:R-:W-:Y:S01]  /*479c0*/  LOP3.LUT P4, RZ, R15.reuse, 0x400, RZ, 0xc0, !PT ;  /* 0x000004000fff7812 */ /* 0x040fe2000788c0ff */
[----:B------:R-:W-:Y:S01]  /*479d0*/  IMAD.WIDE R136, R150, 0x4, R4 ;  /* 0x0000000496887825 */ /* 0x000fe200078e0204 */
        /* <DEDUP_REMOVED lines=24> */
[----:B------:R-:W-:Y:S02]  /*47b60*/  LOP3.LUT P1, RZ, R15, 0x8000, RZ, 0xc0, !PT ;  /* 0x000080000fff7812 */ /* 0x000fe4000782c0ff */
[----:B------:R-:W-:-:S11]  /*47b70*/  LOP3.LUT R11, R11, 0xffffbfff, RZ, 0xc0, !PT ;  /* 0xffffbfff0b0b7812 */ /* 0x000fd600078ec0ff */
[----:B------:R-:W-:Y:S02]  /*47b80*/  @P1 LOP3.LUT R11, R11, 0x4000, RZ, 0xfc, !PT ;  /* 0x000040000b0b1812 */ /* 0x000fe400078efcff */
[----:B------:R-:W-:Y:S01]  /*47b90*/  LOP3.LUT P1, RZ, R15, 0x4000, RZ, 0xc0, !PT ;  /* 0x000040000fff7812 */ /* 0x000fe2000782c0ff */
[----:B--2---:R1:W-:Y:S04]  /*47ba0*/  @P4 STG.E desc[UR34][R136.64], R19 ;  /* 0x0000001388004986 */ /* 0x0043e8000c101922 */
[----:B-1----:R-:W2:Y:S04]  /*47bb0*/  LDL.LU R19, [R1+0x9c] ;  /* 0x00009c0001137983 */ /* 0x002ea80000300800 */
[----:B------:R-:W2:Y:S04]  /*47bc0*/  LDL.LU R144, [R1+0x1128] ;  /* 0x0011280001907983 */ /* 0x000ea80000300800 */
[----:B------:R-:W2:Y:S04]  /*47bd0*/  LDL.LU R138, [R1+0xf00] ;  /* 0x000f0000018a7983 */ /* 0x000ea80000300800 */
[----:B------:R-:W2:Y:S04]  /*47be0*/  LDL.LU R252, [R1+0xc90] ;  /* 0x000c900001fc7983 */ /* 0x000ea80000300800 */
[----:B------:R-:W2:Y:S01]  /*47bf0*/  LDL.LU R159, [R1+0xa90] ;  /* 0x000a9000019f7983 */ /* 0x000ea20000300800 */
[----:B------:R-:W-:-:S03]  /*47c00*/  IMAD.WIDE R136, R150, 0x4, R6 ;  /* 0x0000000496887825 */ /* 0x000fc600078e0206 */
[----:B------:R-:W2:Y:S04]  /*47c10*/  LDL.LU R145, [R1+0x8a0] ;  /* 0x0008a00001917983 */ /* 0x000ea80000300800 */
[----:B---3--:R1:W-:Y:S04]  /*47c20*/  @P5 STG.E desc[UR34][R136.64], R149 ;  /* 0x0000009588005986 */ /* 0x0083e8000c101922 */
[----:B-1----:R-:W3:Y:S04]  /*47c30*/  LDL.LU R149, [R1+0x112c] ;  /* 0x00112c0001957983 */ /* 0x002ee80000300800 */
[----:B------:R-:W3:Y:S01]  /*47c40*/  LDL.LU R139, [R1+0x6a0] ;  /* 0x0006a000018b7983 */ /* 0x000ee20000300800 */
[----:B------:R-:W-:-:S03]  /*47c50*/  IMAD.WIDE R136, R150, 0x4, R8 ;  /* 0x0000000496887825 */ /* 0x000fc600078e0208 */
[----:B------:R-:W3:Y:S04]  /*47c60*/  LDL.LU R153, [R1+0x4a0] ;  /* 0x0004a00001997983 */ /* 0x000ee80000300800 */
[----:B----4-:R1:W-:Y:S02]  /*47c70*/  @P6 STG.E desc[UR34][R136.64], R148 ;  /* 0x0000009488006986 */ /* 0x0103e4000c101922 */
[----:B-1----:R-:W-:-:S05]  /*47c80*/  IMAD.WIDE R136, R158, 0x4, R2 ;  /* 0x000000049e887825 */ /* 0x002fca00078e0202 */
[----:B------:R1:W-:Y:S04]  /*47c90*/  @P0 STG.E desc[UR34][R136.64], R20 ;  /* 0x0000001488000986 */ /* 0x0003e8000c101922 */
[----:B-1----:R-:W4:Y:S04]  /*47ca0*/  LDL.LU R20, [R1+0x1130] ;  /* 0x0011300001147983 */ /* 0x002f280000300800 */
[----:B------:R-:W4:Y:S01]  /*47cb0*/  LDL.LU R151, [R1+0x2a0] ;  /* 0x0002a00001977983 */ /* 0x000f220000300800 */
[----:B------:R-:W-:-:S03]  /*47cc0*/  IMAD.WIDE R136, R158, 0x4, R4 ;  /* 0x000000049e887825 */ /* 0x000fc600078e0204 */
[----:B------:R-:W4:Y:S04]  /*47cd0*/  LDL.LU R150, [R1+0xa0] ;  /* 0x0000a00001967983 */ /* 0x000f280000300800 */
[----:B------:R1:W-:Y:S01]  /*47ce0*/  @P1 STG.E desc[UR34][R136.64], R147 ;  /* 0x0000009388001986 */ /* 0x0003e2000c101922 */
[----:B------:R-:W-:-:S03]  /*47cf0*/  LOP3.LUT P1, RZ, R11, 0x4000, RZ, 0xc0, !PT ;  /* 0x000040000bff7812 */ /* 0x000fc6000782c0ff */
[----:B------:R-:W4:Y:S01]  /*47d00*/  LDL.LU R148, [R1+0xf04] ;  /* 0x000f040001947983 */ /* 0x000f220000300800 */
[----:B-1----:R-:W-:-:S03]  /*47d10*/  IMAD.WIDE R136, R158, 0x4, R6 ;  /* 0x000000049e887825 */ /* 0x002fc600078e0206 */
[----:B------:R-:W4:Y:S06]  /*47d20*/  LDL.LU R147, [R1+0xc94] ;  /* 0x000c940001937983 */ /* 0x000f2c0000300800 */
[----:B------:R1:W-:Y:S04]  /*47d30*/  @P1 STG.E desc[UR34][R136.64], R146 ;  /* 0x0000009288001986 */ /* 0x0003e8000c101922 */
[----:B-1----:R-:W4:Y:S01]  /*47d40*/  LDL.LU R146, [R1+0xa94] ;  /* 0x000a940001927983 */ /* 0x002f220000300800 */
[----:B------:R-:W-:Y:S01]  /*47d50*/  LOP3.LUT P1, RZ, R11, 0x2000, RZ, 0xc0, !PT ;  /* 0x000020000bff7812 */ /* 0x000fe2000782c0ff */
[----:B------:R-:W-:Y:S01]  /*47d60*/  IMAD.WIDE R136, R158, 0x4, R8 ;  /* 0x000000049e887825 */ /* 0x000fe200078e0208 */
[----:B------:R-:W-:-:S02]  /*47d70*/  LOP3.LUT P2, RZ, R15, 0x800000, RZ, 0xc0, !PT ;  /* 0x008000000fff7812 */ /* 0x000fc4000784c0ff */
[C---:B------:R-:W-:Y:S02]  /*47d80*/  LOP3.LUT P3, RZ, R15.reuse, 0x1000000, RZ, 0xc0, !PT ;  /* 0x010000000fff7812 */ /* 0x040fe4000786c0ff */
[C---:B------:R-:W-:Y:S02]  /*47d90*/  LOP3.LUT P4, RZ, R15.reuse, 0x2000000, RZ, 0xc0, !PT ;  /* 0x020000000fff7812 */ /* 0x040fe4000788c0ff */
[C---:B------:R-:W-:Y:S02]  /*47da0*/  LOP3.LUT P5, RZ, R15.reuse, 0x4000000, RZ, 0xc0, !PT ;  /* 0x040000000fff7812 */ /* 0x040fe400078ac0ff */
[----:B------:R-:W-:-:S03]  /*47db0*/  LOP3.LUT P6, RZ, R15, 0x8000000, RZ, 0xc0, !PT ;  /* 0x080000000fff7812 */ /* 0x000fc600078cc0ff */
        /* <DEDUP_REMOVED lines=11> */
[C---:B------:R-:W-:Y:S01]  /*47e70*/  LOP3.LUT P1, RZ, R11.reuse, 0x200, RZ, 0xc0, !PT ;  /* 0x000002000bff7812 */ /* 0x040fe2000782c0ff */
[----:B-1----:R-:W-:Y:S02]  /*47e80*/  IMAD.WIDE R136, R144, 0x4, R8 ;  /* 0x0000000490887825 */ /* 0x002fe400078e0208 */
[----:B------:R-:W2:Y:S10]  /*47e90*/  LDL.LU R159, [R1+0x113c] ;  /* 0x00113c00019f7983 */ /* 0x000eb40000300800 */
[----:B------:R3:W-:Y:S01]  /*47ea0*/  @P1 STG.E desc[UR34][R136.64], R145 ;  /* 0x0000009188001986 */ /* 0x0007e2000c101922 */
[----:B------:R-:W-:Y:S01]  /*47eb0*/  LOP3.LUT P1, RZ, R11, 0x100, RZ, 0xc0, !PT ;  /* 0x000001000bff7812 */ /* 0x000fe2000782c0ff */
[----:B---3--:R-:W-:-:S12]  /*47ec0*/  IMAD.WIDE R136, R149, 0x4, R2 ;  /* 0x0000000495887825 */ /* 0x008fd800078e0202 */
[----:B------:R1:W-:Y:S01]  /*47ed0*/  @P1 STG.E desc[UR34][R136.64], R139 ;  /* 0x0000008b88001986 */ /* 0x0003e2000c101922 */
[----:B------:R-:W-:Y:S01]  /*47ee0*/  LOP3.LUT P1, RZ, R11, 0x80, RZ, 0xc0, !PT ;  /* 0x000000800bff7812 */ /* 0x000fe2000782c0ff */
[----:B-1----:R-:W-:-:S12]  /*47ef0*/  IMAD.WIDE R136, R149, 0x4, R4 ;  /* 0x0000000495887825 */ /* 0x002fd800078e0204 */
[----:B------:R1:W-:Y:S02]  /*47f00*/  @P1 STG.E desc[UR34][R136.64], R153 ;  /* 0x0000009988001986 */ /* 0x0003e4000c101922 */
[----:B-1----:R-:W-:-:S05]  /*47f10*/  IMAD.WIDE R136, R149, 0x4, R6 ;  /* 0x0000000495887825 */ /* 0x002fca00078e0206 */
[----:B----4-:R1:W-:Y:S02]  /*47f20*/  @P2 STG.E desc[UR34][R136.64], R151 ;  /* 0x0000009788002986 */ /* 0x0103e4000c101922 */
[----:B-1----:R-:W-:-:S05]  /*47f30*/  IMAD.WIDE R136, R149, 0x4, R8 ;  /* 0x0000000495887825 */ /* 0x002fca00078e0208 */
[----:B------:R1:W-:Y:S02]  /*47f40*/  @P3 STG.E desc[UR34][R136.64], R150 ;  /* 0x0000009688003986 */ /* 0x0003e4000c101922 */
[C---:B-1----:R-:W-:Y:S02]  /*47f50*/  IMAD.WIDE R136, R20.reuse, 0x4, R2 ;  /* 0x0000000414887825 */ /* 0x042fe400078e0202 */
[----:B------:R-:W3:Y:S04]  /*47f60*/  LDL.LU R150, [R1+0x6a4] ;  /* 0x0006a40001967983 */ /* 0x000ee80000300800 */
[----:B------:R1:W-:Y:S02]  /*47f70*/  @P4 STG.E desc[UR34][R136.64], R148 ;  /* 0x0000009488004986 */ /* 0x0003e4000c101922 */
[----:B-1----:R-:W-:-:S02]  /*47f80*/  IMAD.WIDE R136, R20, 0x4, R4 ;  /* 0x0000000414887825 */ /* 0x002fc400078e0204 */
[----:B------:R-:W4:Y:S04]  /*47f90*/  LDL.LU R148, [R1+0x4a4] ;  /* 0x0004a40001947983 */ /* 0x000f280000300800 */
[----:B------:R1:W-:Y:S02]  /*47fa0*/  @P5 STG.E desc[UR34][R136.64], R147 ;  /* 0x0000009388005986 */ /* 0x0003e4000c101922 */
[C---:B-1----:R-:W-:Y:S02]  /*47fb0*/  IMAD.WIDE R136, R20.reuse, 0x4, R6 ;  /* 0x0000000414887825 */ /* 0x042fe400078e0206 */
[----:B------:R-:W4:Y:S04]  /*47fc0*/  LDL.LU R147, [R1+0x2a4] ;  /* 0x0002a40001937983 */ /* 0x000f280000300800 */
[----:B------:R1:W-:Y:S04]  /*47fd0*/  @P6 STG.E desc[UR34][R136.64], R146 ;  /* 0x0000009288006986 */ /* 0x0003e8000c101922 */
[----:B-1----:R-:W3:Y:S01]  /*47fe0*/  LDL.LU R146, [R1+0x1134] ;  /* 0x0011340001927983 */ /* 0x002ee20000300800 */
[----:B------:R-:W-:Y:S01]  /*47ff0*/  LOP3.LUT P0, RZ, R15, 0x10000000, RZ, 0xc0, !PT ;  /* 0x100000000fff7812 */ /* 0x000fe2000780c0ff */
[----:B------:R-:W-:-:S12]  /*48000*/  IMAD.WIDE R136, R20, 0x4, R8 ;  /* 0x0000000414887825 */ /* 0x000fd800078e0208 */
[----:B--2---:R1:W-:Y:S04]  /*48010*/  @P0 STG.E desc[UR34][R136.64], R19 ;  /* 0x0000001388000986 */ /* 0x0043e8000c101922 */
        /* <DEDUP_REMOVED lines=14> */
[----:B------:R-:W-:-:S02]  /*48100*/  LOP3.LUT P4, RZ, R15, 0x20000000, RZ, 0xc0, !PT ;  /* 0x200000000fff7812 */ /* 0x000fc4000788c0ff */
[C---:B------:R-:W-:Y:S02]  /*48110*/  LOP3.LUT P5, RZ, R15.reuse, 0x40000000, RZ, 0xc0, !PT ;  /* 0x400000000fff7812 */ /* 0x040fe400078ac0ff */
[----:B------:R-:W-:Y:S02]  /*48120*/  LOP3.LUT P6, RZ, R15, 0x80000000, RZ, 0xc0, !PT ;  /* 0x800000000fff7812 */ /* 0x000fe400078cc0ff */
        /* <DEDUP_REMOVED lines=11> */
[----:B------:R-:W-:Y:S01]  /*481e0*/  @P1 LOP3.LUT R11, R11, 0x4, RZ, 0xfc, !PT ;  /* 0x000000040b0b1812 */ /* 0x000fe200078efcff */
[----:B---3--:R-:W-:-:S05]  /*481f0*/  IMAD.WIDE R14, R146, 0x4, R2 ;  /* 0x00000004920e7825 */ /* 0x008fca00078e0202 */
[----:B------:R1:W-:Y:S02]  /*48200*/  @P4 STG.E desc[UR34][R14.64], R150 ;  /* 0x000000960e004986 */ /* 0x0003e4000c101922 */
[C---:B-1----:R-:W-:Y:S02]  /*48210*/  IMAD.WIDE R14, R146.reuse, 0x4, R4 ;  /* 0x00000004920e7825 */ /* 0x042fe400078e0204 */
[----:B------:R-:W3:Y:S04]  /*48220*/  LDL.LU R150, [R1+0x8ac] ;  /* 0x0008ac0001967983 */ /* 0x000ee80000300800 */
[----:B----4-:R1:W-:Y:S02]  /*48230*/  @P5 STG.E desc[UR34][R14.64], R148 ;  /* 0x000000940e005986 */ /* 0x0103e4000c101922 */
[----:B-1----:R-:W-:-:S02]  /*48240*/  IMAD.WIDE R14, R146, 0x4, R6 ;  /* 0x00000004920e7825 */ /* 0x002fc400078e0206 */
[----:B------:R-:W4:Y:S04]  /*48250*/  LDL.LU R148, [R1+0x6ac] ;  /* 0x0006ac0001947983 */ /* 0x000f280000300800 */
[----:B------:R1:W-:Y:S02]  /*48260*/  @P6 STG.E desc[UR34][R14.64], R147 ;  /* 0x000000930e006986 */ /* 0x0003e4000c101922 */
[----:B-1----:R-:W-:Y:S02]  /*48270*/  IMAD.WIDE R14, R146, 0x4, R8 ;  /* 0x00000004920e7825 */ /* 0x002fe400078e0208 */
[----:B------:R-:W4:Y:S04]  /*48280*/  LDL.LU R147, [R1+0x4ac] ;  /* 0x0004ac0001937983 */ /* 0x000f280000300800 */
[----:B------:R-:W4:Y:S04]  /*48290*/  LDL.LU R146, [R1+0x2ac] ;  /* 0x0002ac0001927983 */ /* 0x000f280000300800 */
[----:B------:R-:W4:Y:S01]  /*482a0*/  LDL.LU R151, [R1+0x1144] ;  /* 0x0011440001977983 */ /* 0x000f220000300800 */
[----:B------:R-:W-:-:S02]  /*482b0*/  LOP3.LUT P1, RZ, R16, 0x20, RZ, 0xc0, !PT ;  /* 0x0000002010ff7812 */ /* 0x000fc4000782c0ff */
        /* <DEDUP_REMOVED lines=14> */
[----:B-1----:R-:W-:Y:S01]  /*483a0*/  IMAD.WIDE R14, R10, 0x4, R2 ;  /* 0x000000040a0e7825 */ /* 0x002fe200078e0202 */
[----:B------:R-:W-:Y:S01]  /*483b0*/  LOP3.LUT P2, RZ, R16, 0x400, RZ, 0xc0, !PT ;  /* 0x0000040010ff7812 */ /* 0x000fe2000784c0ff */
[----:B------:R-:W2:Y:S08]  /*483c0*/  LDL.LU R19, [R1+0x1404] ;  /* 0x0014040001137983 */ /* 0x000eb00000300800 */
[----:B------:R1:W-:Y:S01]  /*483d0*/  @P1 STG.E desc[UR34][R14.64], R20 ;  /* 0x000000140e001986 */ /* 0x0003e2000c101922 */
[C---:B------:R-:W-:Y:S01]  /*483e0*/  LOP3.LUT P1, RZ, R11.reuse, 0x40, RZ, 0xc0, !PT ;  /* 0x000000400bff7812 */ /* 0x040fe2000782c0ff */
        /* <DEDUP_REMOVED lines=18> */
[----:B------:R-:W-:Y:S01]  /*48510*/  @P1 STG.E desc[UR34][R14.64], R252 ;  /* 0x000000fc0e001986 */ /* 0x000fe2000c101922 */
[----:B------:R-:W-:Y:S01]  /*48520*/  LOP3.LUT P1, RZ, R11, 0x1, RZ, 0xc0, !PT ;  /* 0x000000010bff7812 */ /* 0x000fe2000782c0ff */
[----:B------:R-:W-:-:S12]  /*48530*/  IMAD.WIDE R10, R159, 0x4, R8 ;  /* 0x000000049f0a7825 */ /* 0x000fd800078e0208 */
[----:B------:R1:W-:Y:S01]  /*48540*/  @P1 STG.E desc[UR34][R10.64], R144 ;  /* 0x000000900a001986 */ /* 0x0003e2000c101922 */
[----:B------:R-:W-:Y:S01]  /*48550*/  LOP3.LUT P1, RZ, R12, 0x80000000, RZ, 0xc0, !PT ;  /* 0x800000000cff7812 */ /* 0x000fe2000782c0ff */
[----:B-1----:R-:W-:-:S12]  /*48560*/  IMAD.WIDE R10, R149, 0x4, R2 ;  /* 0x00000004950a7825 */ /* 0x002fd800078e0202 */
[----:B------:R1:W-:Y:S02]  /*48570*/  @P1 STG.E desc[UR34][R10.64], R145 ;  /* 0x000000910a001986 */ /* 0x0003e4000c101922 */
[----:B-1----:R-:W-:-:S05]  /*48580*/  IMAD.WIDE R10, R149, 0x4, R4 ;  /* 0x00000004950a7825 */ /* 0x002fca00078e0204 */
[----:B------:R1:W-:Y:S02]  /*48590*/  @P2 STG.E desc[UR34][R10.64], R139 ;  /* 0x0000008b0a002986 */ /* 0x0003e4000c101922 */
[----:B-1----:R-:W-:-:S05]  /*485a0*/  IMAD.WIDE R10, R149, 0x4, R6 ;  /* 0x00000004950a7825 */ /* 0x002fca00078e0206 */
[----:B------:R1:W-:Y:S02]  /*485b0*/  @P3 STG.E desc[UR34][R10.64], R153 ;  /* 0x000000990a003986 */ /* 0x0003e4000c101922 */
[----:B-1----:R-:W-:Y:S02]  /*485c0*/  IMAD.WIDE R10, R149, 0x4, R8 ;  /* 0x00000004950a7825 */ /* 0x002fe400078e0208 */
[----:B------:R-:W2:Y:S01]  /*485d0*/  LDL.LU R149, [R1+0xac] ;  /* 0x0000ac0001957983 */ /* 0x000ea20000300800 */
[C---:B------:R-:W-:Y:S02]  /*485e0*/  LOP3.LUT P4, RZ, R16.reuse, 0x1000, RZ, 0xc0, !PT ;  /* 0x0000100010ff7812 */ /* 0x040fe4000788c0ff */
[C---:B------:R-:W-:Y:S02]  /*485f0*/  LOP3.LUT P5, RZ, R16.reuse, 0x2000, RZ, 0xc0, !PT ;  /* 0x0000200010ff7812 */ /* 0x040fe400078ac0ff */
[C---:B------:R-:W-:Y:S02]  /*48600*/  LOP3.LUT P6, RZ, R16.reuse, 0x4000, RZ, 0xc0, !PT ;  /* 0x0000400010ff7812 */ /* 0x040fe400078cc0ff */
[----:B------:R-:W-:-:S07]  /*48610*/  LOP3.LUT P0, RZ, R16, 0x8000, RZ, 0xc0, !PT ;  /* 0x0000800010ff7812 */ /* 0x000fce000780c0ff */
[----:B---3--:R1:W-:Y:S04]  /*48620*/  @P4 STG.E desc[UR34][R10.64], R150 ;  /* 0x000000960a004986 */ /* 0x0083e8000c101922 */
[----:B-1----:R-:W3:Y:S01]  /*48630*/  LDL.LU R150, [R1+0xf10] ;  /* 0x000f100001967983 */ /* 0x002ee20000300800 */
[----:B----4-:R-:W-:-:S05]  /*48640*/  IMAD.WIDE R10, R151, 0x4, R2 ;  /* 0x00000004970a7825 */ /* 0x010fca00078e0202 */
[----:B------:R1:W-:Y:S02]  /*48650*/  @P5 STG.E desc[UR34][R10.64], R148 ;  /* 0x000000940a005986 */ /* 0x0003e4000c101922 */
[C---:B-1----:R-:W-:Y:S02]  /*48660*/  IMAD.WIDE R10, R151.reuse, 0x4, R4 ;  /* 0x00000004970a7825 */ /* 0x042fe400078e0204 */
[----:B------:R-:W4:Y:S04]  /*48670*/  LDL.LU R148, [R1+0xca0] ;  /* 0x000ca00001947983 */ /* 0x000f280000300800 */
[----:B------:R1:W-:Y:S02]  /*48680*/  @P6 STG.E desc[UR34][R10.64], R147 ;  /* 0x000000930a006986 */ /* 0x0003e4000c101922 */
[----:B-1----:R-:W-:-:S02]  /*48690*/  IMAD.WIDE R10, R151, 0x4, R6 ;  /* 0x00000004970a7825 */ /* 0x002fc400078e0206 */
[----:B------:R-:W4:Y:S04]  /*486a0*/  LDL.LU R147, [R1+0xaa0] ;  /* 0x000aa00001937983 */ /* 0x000f280000300800 */
[----:B------:R1:W-:Y:S04]  /*486b0*/  @P0 STG.E desc[UR34][R10.64], R146 ;  /* 0x000000920a000986 */ /* 0x0003e8000c101922 */
[----:B-1----:R-:W3:Y:S04]  /*486c0*/  LDL.LU R146, [R1+0x1148] ;  /* 0x0011480001927983 */ /* 0x002ee80000300800 */
[----:B------:R-:W4:Y:S04]  /*486d0*/  LDL.LU R22, [R1+0x114c] ;  /* 0x00114c0001167983 */ /* 0x000f280000300800 */
[----:B------:R-:W4:Y:S04]  /*486e0*/  LDL.LU R14, [R1+0x8b0] ;  /* 0x0008b000010e7983 */ /* 0x000f280000300800 */
[----:B------:R-:W4:Y:S01]  /*486f0*/  LDL.LU R15, [R1+0x6b0] ;  /* 0x0006b000010f7983 */ /* 0x000f220000300800 */
[----:B------:R-:W-:-:S03]  /*48700*/  LOP3.LUT P4, RZ, R16, 0x10000, RZ, 0xc0, !PT ;  /* 0x0001000010ff7812 */ /* 0x000fc6000788c0ff */
[----:B------:R-:W4:Y:S01]  /*48710*/  LDL.LU R136, [R1+0x4b0] ;  /* 0x0004b00001887983 */ /* 0x000f220000300800 */
[----:B------:R-:W-:-:S03]  /*48720*/  IMAD.WIDE R10, R151, 0x4, R8 ;  /* 0x00000004970a7825 */ /* 0x000fc600078e0208 */
[----:B------:R-:W4:Y:S01]  /*48730*/  LDL.LU R144, [R1+0x1150] ;  /* 0x0011500001907983 */ /* 0x000f220000300800 */
[C---:B------:R-:W-:Y:S02]  /*48740*/  LOP3.LUT P5, RZ, R16.reuse, 0x20000, RZ, 0xc0, !PT ;  /* 0x0002000010ff7812 */ /* 0x040fe400078ac0ff */
[C---:B------:R-:W-:Y:S02]  /*48750*/  LOP3.LUT P6, RZ, R16.reuse, 0x40000, RZ, 0xc0, !PT ;  /* 0x0004000010ff7812 */ /* 0x040fe400078cc0ff */
[C---:B------:R-:W-:Y:S02]  /*48760*/  LOP3.LUT P0, RZ, R16.reuse, 0x80000, RZ, 0xc0, !PT ;  /* 0x0008000010ff7812 */ /* 0x040fe4000780c0ff */
[----:B------:R-:W-:Y:S02]  /*48770*/  LOP3.LUT P1, RZ, R16, 0x10000000, RZ, 0xc0, !PT ;  /* 0x1000000010ff7812 */ /* 0x000fe4000782c0ff */
[----:B------:R-:W-:-:S11]  /*48780*/  LOP3.LUT R12, R12, 0xff7fffff, RZ, 0xc0, !PT ;  /* 0xff7fffff0c0c7812 */ /* 0x000fd600078ec0ff */
[----:B------:R-:W-:Y:S02]  /*48790*/  @P1 LOP3.LUT R12, R12, 0x800000, RZ, 0xfc, !PT ;  /* 0x008000000c0c1812 */ /* 0x000fe400078efcff */
[----:B------:R-:W-:Y:S02]  /*487a0*/  LOP3.LUT P1, RZ, R16, 0x8000000, RZ, 0xc0, !PT ;  /* 0x0800000010ff7812 */ /* 0x000fe4000782c0ff */
[----:B------:R-:W-:Y:S01]  /*487b0*/  LOP3.LUT R12, R12, 0xfeffffff, RZ, 0xc0, !PT ;  /* 0xfeffffff0c0c7812 */ /* 0x000fe200078ec0ff */
        /* <DEDUP_REMOVED lines=11> */
[----:B---3--:R-:W-:-:S05]  /*48870*/  IMAD.WIDE R10, R146, 0x4, R2 ;  /* 0x00000004920a7825 */ /* 0x008fca00078e0202 */
[----:B------:R1:W-:Y:S02]  /*48880*/  @P5 STG.E desc[UR34][R10.64], R150 ;  /* 0x000000960a005986 */ /* 0x0003e4000c101922 */
[----:B-1----:R-:W-:-:S05]  /*48890*/  IMAD.WIDE R10, R146, 0x4, R4 ;  /* 0x00000004920a7825 */ /* 0x002fca00078e0204 */
[----:B----4-:R1:W-:Y:S02]  /*488a0*/  @P6 STG.E desc[UR34][R10.64], R148 ;  /* 0x000000940a006986 */ /* 0x0103e4000c101922 */
[C---:B-1----:R-:W-:Y:S02]  /*488b0*/  IMAD.WIDE R10, R146.reuse, 0x4, R6 ;  /* 0x00000004920a7825 */ /* 0x042fe400078e0206 */
[----:B------:R-:W3:Y:S04]  /*488c0*/  LDL.LU R148, [R1+0xb4] ;  /* 0x0000b40001947983 */ /* 0x000ee80000300800 */
[----:B------:R1:W-:Y:S02]  /*488d0*/  @P0 STG.E desc[UR34][R10.64], R147 ;  /* 0x000000930a000986 */ /* 0x0003e4000c101922 */
[----:B-1----:R-:W-:-:S02]  /*488e0*/  IMAD.WIDE R10, R146, 0x4, R8 ;  /* 0x00000004920a7825 */ /* 0x002fc400078e0208 */
[----:B------:R-:W4:Y:S04]  /*488f0*/  LDL.LU R147, [R1+0xf18] ;  /* 0x000f180001937983 */ /* 0x000f280000300800 */
[----:B------:R-:W4:Y:S04]  /*48900*/  LDL.LU R146, [R1+0xca8] ;  /* 0x000ca80001927983 */ /* 0x000f280000300800 */
[----:B------:R-:W4:Y:S01]  /*48910*/  LDL.LU R150, [R1+0x1158] ;  /* 0x0011580001967983 */ /* 0x000f220000300800 */
        /* <DEDUP_REMOVED lines=59> */
[----:B---3--:R4:W-:Y:S02]  /*48cd0*/  @P5 STG.E desc[UR34][R10.64], R148 ;  /* 0x000000940a005986 */ /* 0x0089e4000c101922 */
[----:B----4-:R-:W-:-:S05]  /*48ce0*/  IMAD.WIDE R10, R150, 0x4, R2 ;  /* 0x00000004960a7825 */ /* 0x010fca00078e0202 */
[----:B------:R1:W-:Y:S02]  /*48cf0*/  @P6 STG.E desc[UR34][R10.64], R147 ;  /* 0x000000930a006986 */ /* 0x0003e4000c101922 */
[----:B-1----:R-:W-:-:S05]  /*48d00*/  IMAD.WIDE R10, R150, 0x4, R4 ;  /* 0x00000004960a7825 */ /* 0x002fca00078e0204 */
[----:B------:R1:W-:Y:S04]  /*48d10*/  @P0 STG.E desc[UR34][R10.64], R146 ;  /* 0x000000920a000986 */ /* 0x0003e8000c101922 */
[----:B-1----:R-:W3:Y:S04]  /*48d20*/  LDL.LU R146, [R1+0xaa8] ;  /* 0x000aa80001927983 */ /* 0x002ee80000300800 */
[----:B------:R-:W4:Y:S04]  /*48d30*/  LDL.LU R138, [R1+0x8b8] ;  /* 0x0008b800018a7983 */ /* 0x000f280000300800 */
[----:B------:R-:W2:Y:S04]  /*48d40*/  LDL.LU R153, [R1+0x6b8] ;  /* 0x0006b80001997983 */ /* 0x000ea80000300800 */
[----:B------:R-:W2:Y:S04]  /*48d50*/  LDL.LU R151, [R1+0x4b8] ;  /* 0x0004b80001977983 */ /* 0x000ea80000300800 */
[----:B------:R-:W2:Y:S04]  /*48d60*/  LDL.LU R149, [R1+0x2b8] ;  /* 0x0002b80001957983 */ /* 0x000ea80000300800 */
[----:B------:R-:W2:Y:S01]  /*48d70*/  LDL.LU R148, [R1+0x115c] ;  /* 0x00115c0001947983 */ /* 0x000ea20000300800 */
[----:B------:R-:W-:-:S03]  /*48d80*/  LOP3.LUT P4, RZ, R17, 0x8, RZ, 0xc0, !PT ;  /* 0x0000000811ff7812 */ /* 0x000fc6000788c0ff */
[----:B------:R-:W2:Y:S01]  /*48d90*/  LDL.LU R147, [R1+0xb8] ;  /* 0x0000b80001937983 */ /* 0x000ea20000300800 */
[----:B------:R-:W-:Y:S01]  /*48da0*/  IMAD.WIDE R10, R150, 0x4, R6 ;  /* 0x00000004960a7825 */ /* 0x000fe200078e0206 */
        /* <DEDUP_REMOVED lines=15> */
[----:B------:R-:W3:Y:S01]  /*48ea0*/  LDL.LU R137, [R1+0xcac] ;  /* 0x000cac0001897983 */ /* 0x000ee20000300800 */
[----:B------:R-:W-:-:S02]  /*48eb0*/  LOP3.LUT R12, R12, 0xfff7ffff, RZ, 0xc0, !PT ;  /* 0xfff7ffff0c0c7812 */ /* 0x000fc400078ec0ff */
[C---:B------:R-:W-:Y:S01]  /*48ec0*/  LOP3.LUT P5, RZ, R17.reuse, 0x10, RZ, 0xc0, !PT ;  /* 0x0000001011ff7812 */ /* 0x040fe200078ac0ff */
[----:B------:R-:W3:Y:S01]  /*48ed0*/  LDL.LU R22, [R1+0xaac] ;  /* 0x000aac0001167983 */ /* 0x000ee20000300800 */
[----:B------:R-:W-:Y:S02]  /*48ee0*/  @P1 LOP3.LUT R12, R12, 0x80000, RZ, 0xfc, !PT ;  /* 0x000800000c0c1812 */ /* 0x000fe400078efcff */
[----:B------:R-:W-:Y:S01]  /*48ef0*/  LOP3.LUT P1, RZ, R17, 0x400, RZ, 0xc0, !PT ;  /* 0x0000040011ff7812 */ /* 0x000fe2000782c0ff */
[----:B------:R-:W-:Y:S01]  /*48f00*/  IMAD.WIDE R10, R150, 0x4, R8 ;  /* 0x00000004960a7825 */ /* 0x000fe200078e0208 */
[----:B------:R-:W3:Y:S04]  /*48f10*/  LDL.LU R252, [R1+0x6bc] ;  /* 0x0006bc0001fc7983 */ /* 0x000ee80000300800 */
[----:B------:R-:W3:Y:S01]  /*48f20*/  LDL.LU R159, [R1+0x4bc] ;  /* 0x0004bc00019f7983 */ /* 0x000ee20000300800 */
[----:B------:R-:W-:-:S03]  /*48f30*/  LOP3.LUT R12, R12, 0xffefffff, RZ, 0xc0, !PT ;  /* 0xffefffff0c0c7812 */ /* 0x000fc600078ec0ff */
[----:B------:R-:W3:Y:S04]  /*48f40*/  LDL.LU R144, [R1+0x2bc] ;  /* 0x0002bc0001907983 */ /* 0x000ee80000300800 */
[----:B------:R-:W3:Y:S04]  /*48f50*/  LDL.LU R145, [R1+0x1164] ;  /* 0x0011640001917983 */ /* 0x000ee80000300800 */
[----:B------:R-:W3:Y:S04]  /*48f60*/  LDL.LU R139, [R1+0xbc] ;  /* 0x0000bc00018b7983 */ /* 0x000ee80000300800 */
[----:B------:R-:W3:Y:S04]  /*48f70*/  LDL.LU R150, [R1+0x1168] ;  /* 0x0011680001967983 */ /* 0x000ee80000300800 */
[----:B----4-:R1:W-:Y:S01]  /*48f80*/  @P5 STG.E desc[UR34][R10.64], R138 ;  /* 0x0000008a0a005986 */ /* 0x0103e2000c101922 */
[----:B------:R-:W-:-:S02]  /*48f90*/  @P1 LOP3.LUT R12, R12, 0x100000, RZ, 0xfc, !PT ;  /* 0x001000000c0c1812 */ /* 0x000fc400078efcff */
[----:B------:R-:W-:Y:S01]  /*48fa0*/  LOP3.LUT P1, RZ, R17, 0x200, RZ, 0xc0, !PT ;  /* 0x0000020011ff7812 */ /* 0x000fe2000782c0ff */
[----:B-1----:R-:W4:Y:S01]  /*48fb0*/  LDL.LU R138, [R1+0x8bc] ;  /* 0x0008bc00018a7983 */ /* 0x002f220000300800 */
[----:B------:R-:W-:-:S11]  /*48fc0*/  LOP3.LUT R12, R12, 0xffdfffff, RZ, 0xc0, !PT ;  /* 0xffdfffff0c0c7812 */ /* 0x000fd600078ec0ff */
[----:B------:R-:W-:Y:S02]  /*48fd0*/  @P1 LOP3.LUT R12, R12, 0x200000, RZ, 0xfc, !PT ;  /* 0x002000000c0c1812 */ /* 0x000fe400078efcff */
[C---:B------:R-:W-:Y:S02]  /*48fe0*/  LOP3.LUT P1, RZ, R17.reuse, 0x100, RZ, 0xc0, !PT ;  /* 0x0000010011ff7812 */ /* 0x040fe4000782c0ff */
[C---:B------:R-:W-:Y:S02]  /*48ff0*/  LOP3.LUT P6, RZ, R17.reuse, 0x20, RZ, 0xc0, !PT ;  /* 0x0000002011ff7812 */ /* 0x040fe400078cc0ff */
[----:B------:R-:W-:Y:S01]  /*49000*/  LOP3.LUT P0, RZ, R17, 0x40, RZ, 0xc0, !PT ;  /* 0x0000004011ff7812 */ /* 0x000fe2000780c0ff */
[----:B--2---:R-:W-:Y:S01]  /*49010*/  IMAD.WIDE R10, R148, 0x4, R2 ;  /* 0x00000004940a7825 */ /* 0x004fe200078e0202 */
[----:B------:R-:W-:-:S07]  /*49020*/  LOP3.LUT R12, R12, 0xffbfffff, RZ, 0xc0, !PT ;  /* 0xffbfffff0c0c7812 */ /* 0x000fce00078ec0ff */
[----:B------:R-:W-:Y:S02]  /*49030*/  @P1 LOP3.LUT R12, R12, 0x400000, RZ, 0xfc, !PT ;  /* 0x004000000c0c1812 */ /* 0x000fe400078efcff */
[----:B------:R-:W-:Y:S01]  /*49040*/  LOP3.LUT P1, RZ, R17, 0x80, RZ, 0xc0, !PT ;  /* 0x0000008011ff7812 */ /* 0x000fe2000782c0ff */
[----:B------:R1:W-:Y:S02]  /*49050*/  @P6 STG.E desc[UR34][R10.64], R153 ;  /* 0x000000990a006986 */ /* 0x0003e4000c101922 */
[C---:B-1----:R-:W-:Y:S02]  /*49060*/  IMAD.WIDE R10, R148.reuse, 0x4, R4 ;  /* 0x00000004940a7825 */ /* 0x042fe400078e0204 */
[----:B------:R-:W2:Y:S04]  /*49070*/  LDL.LU R153, [R1+0xf20] ;  /* 0x000f200001997983 */ /* 0x000ea80000300800 */
[----:B------:R1:W-:Y:S02]  /*49080*/  @P0 STG.E desc[UR34][R10.64], R151 ;  /* 0x000000970a000986 */ /* 0x0003e4000c101922 */
[----:B-1----:R-:W-:-:S02]  /*49090*/  IMAD.WIDE R10, R148, 0x4, R6 ;  /* 0x00000004940a7825 */ /* 0x002fc400078e0206 */
[----:B------:R-:W2:Y:S04]  /*490a0*/  LDL.LU R151, [R1+0xcb0] ;  /* 0x000cb00001977983 */ /* 0x000ea80000300800 */
[----:B------:R1:W-:Y:S01]  /*490b0*/  @P1 STG.E desc[UR34][R10.64], R149 ;  /* 0x000000950a001986 */ /* 0x0003e2000c101922 */
[----:B------:R-:W-:Y:S01]  /*490c0*/  LOP3.LUT P1, RZ, R12, 0x400000, RZ, 0xc0, !PT ;  /* 0x004000000cff7812 */ /* 0x000fe2000782c0ff */
[----:B-1----:R-:W-:Y:S02]  /*490d0*/  IMAD.WIDE R10, R148, 0x4, R8 ;  /* 0x00000004940a7825 */ /* 0x002fe400078e0208 */
[----:B------:R-:W2:Y:S10]  /*490e0*/  LDL.LU R149, [R1+0xab0] ;  /* 0x000ab00001957983 */ /* 0x000eb40000300800 */
[----:B------:R1:W-:Y:S01]  /*490f0*/  @P1 STG.E desc[UR34][R10.64], R147 ;  /* 0x000000930a001986 */ /* 0x0003e2000c101922 */
[----:B------:R-:W-:-:S03]  /*49100*/  LOP3.LUT P1, RZ, R12, 0x200000, RZ, 0xc0, !PT ;  /* 0x002000000cff7812 */ /* 0x000fc6000782c0ff */
[----:B------:R-:W2:Y:S01]  /*49110*/  LDL.LU R148, [R1+0x8c0] ;  /* 0x0008c00001947983 */ /* 0x000ea20000300800 */
[----:B-1----:R-:W-:-:S09]  /*49120*/  IMAD.WIDE R10, R158, 0x4, R2 ;  /* 0x000000049e0a7825 */ /* 0x002fd200078e0202 */
[----:B---3--:R1:W-:Y:S04]  /*49130*/  @P1 STG.E desc[UR34][R10.64], R146 ;  /* 0x000000920a001986 */ /* 0x0083e8000c101922 */
[----:B-1----:R-:W3:Y:S04]  /*49140*/  LDL.LU R146, [R1+0x6c0] ;  /* 0x0006c00001927983 */ /* 0x002ee80000300800 */
[----:B------:R-:W3:Y:S01]  /*49150*/  LDL.LU R147, [R1+0x1170] ;  /* 0x0011700001937983 */ /* 0x000ee20000300800 */
        /* <DEDUP_REMOVED lines=8> */
[----:B----4-:R1:W-:Y:S01]  /*491e0*/  @P1 STG.E desc[UR34][R10.64], R138 ;  /* 0x0000008a0a001986 */ /* 0x0103e2000c101922 */
[----:B------:R-:W-:Y:S01]  /*491f0*/  LOP3.LUT P1, RZ, R12, 0x20000, RZ, 0xc0, !PT ;  /* 0x000200000cff7812 */ /* 0x000fe2000782c0ff */
[----:B-1----:R-:W-:-:S12]  /*49200*/  IMAD.WIDE R10, R145, 0x4, R2 ;  /* 0x00000004910a7825 */ /* 0x002fd800078e0202 */
[----:B------:R1:W-:Y:S01]  /*49210*/  @P1 STG.E desc[UR34][R10.64], R252 ;  /* 0x000000fc0a001986 */ /* 0x0003e2000c101922 */
[C---:B------:R-:W-:Y:S01]  /*49220*/  LOP3.LUT P1, RZ, R12.reuse, 0x10000, RZ, 0xc0, !PT ;  /* 0x000100000cff7812 */ /* 0x040fe2000782c0ff */
        /* <DEDUP_REMOVED lines=13> */
[----:B--2---:R1:W-:Y:S01]  /*49300*/  @P3 STG.E desc[UR34][R10.64], R153 ;  /* 0x000000990a003986 */ /* 0x0043e2000c101922 */
[----:B------:R-:W-:Y:S01]  /*49310*/  LOP3.LUT P6, RZ, R17, 0x100000, RZ, 0xc0, !PT ;  /* 0x0010000011ff7812 */ /* 0x000fe200078cc0ff */
[----:B-1----:R-:W-:-:S05]  /*49320*/  IMAD.WIDE R10, R150, 0x4, R4 ;  /* 0x00000004960a7825 */ /* 0x002fca00078e0204 */
[----:B------:R1:W-:Y:S01]  /*49330*/  @P4 STG.E desc[UR34][R10.64], R151 ;  /* 0x000000970a004986 */ /* 0x0003e2000c101922 */
[----:B------:R-:W-:Y:S01]  /*49340*/  LOP3.LUT P0, RZ, R17, 0x200000, RZ, 0xc0, !PT ;  /* 0x0020000011ff7812 */ /* 0x000fe2000780c0ff */
[----:B-1----:R-:W-:-:S05]  /*49350*/  IMAD.WIDE R10, R150, 0x4, R6 ;  /* 0x00000004960a7825 */ /* 0x002fca00078e0206 */
[----:B------:R1:W-:Y:S02]  /*49360*/  @P5 STG.E desc[UR34][R10.64], R149 ;  /* 0x000000950a005986 */ /* 0x0003e4000c101922 */
[----:B-1----:R-:W-:Y:S02]  /*49370*/  IMAD.WIDE R10, R150, 0x4, R8 ;  /* 0x00000004960a7825 */ /* 0x002fe400078e0208 */
[----:B------:R-:W2:Y:S04]  /*49380*/  LDL.LU R150, [R1+0x4c0] ;  /* 0x0004c00001967983 */ /* 0x000ea80000300800 */
[----:B------:R1:W-:Y:S04]  /*49390*/  @P6 STG.E desc[UR34][R10.64], R148 ;  /* 0x000000940a006986 */ /* 0x0003e8000c101922 */
[----:B-1----:R-:W4:Y:S04]  /*493a0*/  LDL.LU R148, [R1+0x2c0] ;  /* 0x0002c00001947983 */ /* 0x002f280000300800 */
[----:B------:R-:W4:Y:S04]  /*493b0*/  LDL.LU R16, [R1+0xc0] ;  /* 0x0000c00001107983 */ /* 0x000f280000300800 */
[----:B------:R-:W4:Y:S04]  /*493c0*/  LDL.LU R14, [R1+0xf24] ;  /* 0x000f2400010e7983 */ /* 0x000f280000300800 */
[----:B------:R-:W4:Y:S01]  /*493d0*/  LDL.LU R15, [R1+0xcb4] ;  /* 0x000cb400010f7983 */ /* 0x000f220000300800 */
[----:B---3--:R-:W-:-:S05]  /*493e0*/  IMAD.WIDE R10, R147, 0x4, R2 ;  /* 0x00000004930a7825 */ /* 0x008fca00078e0202 */
[----:B------:R1:W-:Y:S04]  /*493f0*/  @P0 STG.E desc[UR34][R10.64], R146 ;  /* 0x000000920a000986 */ /* 0x0003e8000c101922 */
[----:B-1----:R-:W3:Y:S04]  /*49400*/  LDL.LU R146, [R1+0x1174] ;  /* 0x0011740001927983 */ /* 0x002ee80000300800 */
[----:B------:R-:W3:Y:S01]  /*49410*/  LDL.LU R136, [R1+0xab4] ;  /* 0x000ab40001887983 */ /* 0x000ee20000300800 */
[----:B------:R-:W-:Y:S02]  /*49420*/  LOP3.LUT P1, RZ, R18, 0x4, RZ, 0xc0, !PT ;  /* 0x0000000412ff7812 */ /* 0x000fe4000782c0ff */
        /* <DEDUP_REMOVED lines=17> */
[----:B------:R-:W-:Y:S01]  /*49540*/  LOP3.LUT P5, RZ, R17, 0x800000, RZ, 0xc0, !PT ;  /* 0x0080000011ff7812 */ /* 0x000fe200078ac0ff */
[----:B------:R-:W-:Y:S01]  /*49550*/  IMAD.WIDE R10, R147, 0x4, R4 ;  /* 0x00000004930a7825 */ /* 0x000fe200078e0204 */
[C---:B------:R-:W-:Y:S01]  /*49560*/  LOP3.LUT P6, RZ, R17.reuse, 0x1000000, RZ, 0xc0, !PT ;  /* 0x0100000011ff7812 */ /* 0x040fe200078cc0ff */
        /* <DEDUP_REMOVED lines=26> */
[----:B------:R3:W-:Y:S04]  /*49710*/  @P6 STG.E desc[UR34][R10.64], R16 ;  /* 0x000000100a006986 */ /* 0x0007e8000c101922 */
[----:B------:R-:W2:Y:S01]  /*49720*/  LDL.LU R147, [R1+0x1180] ;  /* 0x0011800001937983 */ /* 0x000ea20000300800 */
[----:B---3--:R-:W-:-:S05]  /*49730*/  IMAD.WIDE R10, R146, 0x4, R2 ;  /* 0x00000004920a7825 */ /* 0x008fca00078e0202 */
[----:B------:R1:W-:Y:S02]  /*49740*/  @P0 STG.E desc[UR34][R10.64], R14 ;  /* 0x0000000e0a000986 */ /* 0x0003e4000c101922 */
[----:B-1----:R-:W-:-:S05]  /*49750*/  IMAD.WIDE R10, R146, 0x4, R4 ;  /* 0x00000004920a7825 */ /* 0x002fca00078e0204 */
[----:B------:R1:W-:Y:S01]  /*49760*/  @P1 STG.E desc[UR34][R10.64], R15 ;  /* 0x0000000f0a001986 */ /* 0x0003e2000c101922 */
[----:B------:R-:W-:Y:S01]  /*49770*/  LOP3.LUT P1, RZ, R12, 0x4000, RZ, 0xc0, !PT ;  /* 0x000040000cff7812 */ /* 0x000fe2000782c0ff */
[----:B-1----:R-:W-:-:S12]  /*49780*/  IMAD.WIDE R10, R146, 0x4, R6 ;  /* 0x00000004920a7825 */ /* 0x002fd800078e0206 */
[----:B------:R1:W-:Y:S02]  /*49790*/  @P1 STG.E desc[UR34][R10.64], R136 ;  /* 0x000000880a001986 */ /* 0x0003e4000c101922 */
[----:B-1----:R-:W-:Y:S02]  /*497a0*/  IMAD.WIDE R10, R146, 0x4, R8 ;  /* 0x00000004920a7825 */ /* 0x002fe400078e0208 */
[----:B------:R-:W3:Y:S01]  /*497b0*/  LDL.LU R146, [R1+0xc8] ;  /* 0x0000c80001927983 */ /* 0x000ee20000300800 */
        /* <DEDUP_REMOVED lines=30> */
[----:B------:R1:W-:Y:S01]  /*499a0*/  @P4 STG.E desc[UR34][R10.64], R149 ;  /* 0x000000950a004986 */ /* 0x0003e2000c101922 */
[----:B------:R-:W-:Y:S01]  /*499b0*/  LOP3.LUT P0, RZ, R18, 0x100, RZ, 0xc0, !PT ;  /* 0x0000010012ff7812 */ /* 0x000fe2000780c0ff */
[----:B-1----:R-:W-:-:S05]  /*499c0*/  IMAD.WIDE R10, R147, 0x4, R4 ;  /* 0x00000004930a7825 */ /* 0x002fca00078e0204 */
[----:B------:R1:W-:Y:S02]  /*499d0*/  @P5 STG.E desc[UR34][R10.64], R150 ;  /* 0x000000960a005986 */ /* 0x0003e4000c101922 */
[----:B-1----:R-:W-:-:S05]  /*499e0*/  IMAD.WIDE R10, R147, 0x4, R6 ;  /* 0x00000004930a7825 */ /* 0x002fca00078e0206 */
[----:B----4-:R1:W-:Y:S02]  /*499f0*/  @P6 STG.E desc[UR34][R10.64], R148 ;  /* 0x000000940a006986 */ /* 0x0103e4000c101922 */
[----:B-1----:R-:W-:-:S05]  /*49a00*/  IMAD.WIDE R10, R147, 0x4, R8 ;  /* 0x00000004930a7825 */ /* 0x002fca00078e0208 */
[----:B---3--:R1:W-:Y:S04]  /*49a10*/  @P0 STG.E desc[UR34][R10.64], R146 ;  /* 0x000000920a000986 */ /* 0x0083e8000c101922 */
        /* <DEDUP_REMOVED lines=28> */
[----:B------:R-:W2:Y:S01]  /*49be0*/  LDL.LU R159, [R1+0x118c] ;  /* 0x00118c00019f7983 */ /* 0x000ea20000300800 */
[----:B------:R-:W-:-:S02]  /*49bf0*/  @P1 LOP3.LUT R12, R12, 0x8, RZ, 0xfc, !PT ;  /* 0x000000080c0c1812 */ /* 0x000fc400078efcff */
[----:B------:R-:W-:Y:S01]  /*49c00*/  LOP3.LUT P1, RZ, R18, 0x10000, RZ, 0xc0, !PT ;  /* 0x0001000012ff7812 */ /* 0x000fe2000782c0ff */
[----:B------:R-:W2:Y:S01]  /*49c10*/  LDL.LU R138, [R1+0xcc0] ;  /* 0x000cc000018a7983 */ /* 0x000ea20000300800 */
[----:B------:R-:W-:-:S03]  /*49c20*/  LOP3.LUT R12, R12, 0xffffffef, RZ, 0xc0, !PT ;  /* 0xffffffef0c0c7812 */ /* 0x000fc600078ec0ff */
[----:B------:R-:W2:Y:S01]  /*49c30*/  LDL.LU R252, [R1+0xac0] ;  /* 0x000ac00001fc7983 */ /* 0x000ea20000300800 */
[C---:B------:R-:W-:Y:S02]  /*49c40*/  LOP3.LUT P5, RZ, R18.reuse, 0x400, RZ, 0xc0, !PT ;  /* 0x0000040012ff7812 */ /* 0x040fe400078ac0ff */
[----:B------:R-:W-:Y:S01]  /*49c50*/  LOP3.LUT P6, RZ, R18, 0x800, RZ, 0xc0, !PT ;  /* 0x0000080012ff7812 */ /* 0x000fe200078cc0ff */
[----:B------:R-:W-:Y:S01]  /*49c60*/  IMAD.WIDE R10, R149, 0x4, R4 ;  /* 0x00000004950a7825 */ /* 0x000fe200078e0204 */
[----:B------:R-:W2:Y:S03]  /*49c70*/  LDL.LU R144, [R1+0x8d0] ;  /* 0x0008d00001907983 */ /* 0x000ea60000300800 */
[----:B------:R-:W-:Y:S02]  /*49c80*/  @P1 LOP3.LUT R12, R12, 0x10, RZ, 0xfc, !PT ;  /* 0x000000100c0c1812 */ /* 0x000fe400078efcff */
[----:B------:R-:W-:-:S02]  /*49c90*/  LOP3.LUT P1, RZ, R18, 0x8000, RZ, 0xc0, !PT ;  /* 0x0000800012ff7812 */ /* 0x000fc4000782c0ff */
[----:B------:R-:W-:Y:S02]  /*49ca0*/  LOP3.LUT R12, R12, 0xffffffdf, RZ, 0xc0, !PT ;  /* 0xffffffdf0c0c7812 */ /* 0x000fe400078ec0ff */
[----:B------:R-:W-:-:S09]  /*49cb0*/  LOP3.LUT P0, RZ, R18, 0x1000, RZ, 0xc0, !PT ;  /* 0x0000100012ff7812 */ /* 0x000fd2000780c0ff */
[----:B------:R-:W-:Y:S02]  /*49cc0*/  @P1 LOP3.LUT R12, R12, 0x20, RZ, 0xfc, !PT ;  /* 0x000000200c0c1812 */ /* 0x000fe400078efcff */
[----:B------:R-:W-:Y:S01]  /*49cd0*/  LOP3.LUT P1, RZ, R18, 0x4000, RZ, 0xc0, !PT ;  /* 0x0000400012ff7812 */ /* 0x000fe2000782c0ff */
[----:B---3--:R1:W-:Y:S01]  /*49ce0*/  @P5 STG.E desc[UR34][R10.64], R153 ;  /* 0x000000990a005986 */ /* 0x0083e2000c101922 */
[----:B------:R-:W-:Y:S01]  /*49cf0*/  LOP3.LUT R12, R12, 0xffffffbf, RZ, 0xc0, !PT ;  /* 0xffffffbf0c0c7812 */ /* 0x000fe200078ec0ff */
[----:B-1----:R-:W-:-:S10]  /*49d00*/  IMAD.WIDE R10, R149, 0x4, R6 ;  /* 0x00000004950a7825 */ /* 0x002fd400078e0206 */
[----:B------:R-:W-:Y:S02]  /*49d10*/  @P1 LOP3.LUT R12, R12, 0x40, RZ, 0xfc, !PT ;  /* 0x000000400c0c1812 */ /* 0x000fe400078efcff */
[----:B------:R-:W-:Y:S01]  /*49d20*/  LOP3.LUT P1, RZ, R18, 0x2000, RZ, 0xc0, !PT ;  /* 0x0000200012ff7812 */ /* 0x000fe2000782c0ff */
[----:B----4-:R1:W-:Y:S04]  /*49d30*/  @P6 STG.E desc[UR34][R10.64], R151 ;  /* 0x000000970a006986 */ /* 0x0103e8000c101922 */
[----:B-1----:R-:W3:Y:S01]  /*49d40*/  LDL.LU R151, [R1+0x1190] ;  /* 0x0011900001977983 */ /* 0x002ee20000300800 */
[----:B------:R-:W-:-:S03]  /*49d50*/  IMAD.WIDE R10, R149, 0x4, R8 ;  /* 0x00000004950a7825 */ /* 0x000fc600078e0208 */
[----:B------:R-:W4:Y:S04]  /*49d60*/  LDL.LU R145, [R1+0x6d0] ;  /* 0x0006d00001917983 */ /* 0x000f280000300800 */
[----:B------:R1:W-:Y:S04]  /*49d70*/  @P0 STG.E desc[UR34][R10.64], R150 ;  /* 0x000000960a000986 */ /* 0x0003e8000c101922 */
[----:B------:R-:W4:Y:S04]  /*49d80*/  LDL.LU R139, [R1+0x4d0] ;  /* 0x0004d000018b7983 */ /* 0x000f280000300800 */
[----:B------:R-:W4:Y:S01]  /*49d90*/  LDL.LU R153, [R1+0x2d0] ;  /* 0x0002d00001997983 */ /* 0x000f220000300800 */
[----:B-1----:R-:W-:-:S03]  /*49da0*/  IMAD.WIDE R10, R137, 0x4, R2 ;  /* 0x00000004890a7825 */ /* 0x002fc600078e0202 */
[----:B------:R-:W4:Y:S04]  /*49db0*/  LDL.LU R149, [R1+0xd0] ;  /* 0x0000d00001957983 */ /* 0x000f280000300800 */
[----:B------:R1:W-:Y:S01]  /*49dc0*/  @P1 STG.E desc[UR34][R10.64], R148 ;  /* 0x000000940a001986 */ /* 0x0003e2000c101922 */
[----:B------:R-:W-:-:S03]  /*49dd0*/  LOP3.LUT P1, RZ, R12, 0x40, RZ, 0xc0, !PT ;  /* 0x000000400cff7812 */ /* 0x000fc6000782c0ff */
[----:B------:R-:W4:Y:S01]  /*49de0*/  LDL.LU R150, [R1+0x1194] ;  /* 0x0011940001967983 */ /* 0x000f220000300800 */
[----:B-1----:R-:W-:-:S03]  /*49df0*/  IMAD.WIDE R10, R137, 0x4, R4 ;  /* 0x00000004890a7825 */ /* 0x002fc600078e0204 */
[----:B------:R-:W4:Y:S06]  /*49e00*/  LDL.LU R148, [R1+0xf34] ;  /* 0x000f340001947983 */ /* 0x000f2c0000300800 */
[----:B------:R1:W-:Y:S01]  /*49e10*/  @P1 STG.E desc[UR34][R10.64], R147 ;  /* 0x000000930a001986 */ /* 0x0003e2000c101922 */
[----:B------:R-:W-:-:S03]  /*49e20*/  LOP3.LUT P1, RZ, R12, 0x20, RZ, 0xc0, !PT ;  /* 0x000000200cff7812 */ /* 0x000fc6000782c0ff */
[----:B-1----:R-:W4:Y:S01]  /*49e30*/  LDL.LU R147, [R1+0xcc4] ;  /* 0x000cc40001937983 */ /* 0x002f220000300800 */
        /* <DEDUP_REMOVED lines=21> */
[----:B---3--:R-:W-:-:S08]  /*49f90*/  IMAD.WIDE R10, R151, 0x4, R2 ;  /* 0x00000004970a7825 */ /* 0x008fd000078e0202 */
[----:B----4-:R1:W-:Y:S01]  /*49fa0*/  @P1 STG.E desc[UR34][R10.64], R145 ;  /* 0x000000910a001986 */ /* 0x0103e2000c101922 */
        /* <DEDUP_REMOVED lines=38> */
[----:B------:R-:W-:-:S03]  /*4a210*/  LOP3.LUT P0, RZ, R18, 0x80000000, RZ, 0xc0, !PT ;  /* 0x8000000012ff7812 */ /* 0x000fc6000780c0ff */
[----:B------:R-:W4:Y:S01]  /*4a220*/  LDL.LU R153, [R1+0xccc] ;  /* 0x000ccc0001997983 */ /* 0x000f220000300800 */
[----:B------:R-:W-:Y:S02]  /*4a230*/  LOP3.LUT P1, RZ, R19, 0x100, RZ, 0xc0, !PT ;  /* 0x0000010013ff7812 */ /* 0x000fe4000782c0ff */
[----:B------:R-:W-:Y:S01]  /*4a240*/  LOP3.LUT R13, R13, 0xff7fffff, RZ, 0xc0, !PT ;  /* 0xff7fffff0d0d7812 */ /* 0x000fe200078ec0ff */
[----:B---3--:R2:W-:Y:S10]  /*4a250*/  @P4 STG.E desc[UR34][R10.64], R151 ;  /* 0x000000970a004986 */ /* 0x0085f4000c101922 */
        /* <DEDUP_REMOVED lines=11> */
[----:B--2---:R-:W-:-:S05]  /*4a310*/  IMAD.WIDE R10, R146, 0x4, R2 ;  /* 0x00000004920a7825 */ /* 0x004fca00078e0202 */
[----:B----4-:R1:W-:Y:S02]  /*4a320*/  @P5 STG.E desc[UR34][R10.64], R149 ;  /* 0x000000950a005986 */ /* 0x0103e4000c101922 */
[C---:B-1----:R-:W-:Y:S02]  /*4a330*/  IMAD.WIDE R10, R146.reuse, 0x4, R4 ;  /* 0x00000004920a7825 */ /* 0x042fe400078e0204 */
[----:B------:R-:W2:Y:S04]  /*4a340*/  LDL.LU R149, [R1+0xacc] ;  /* 0x000acc0001957983 */ /* 0x000ea80000300800 */
[----:B------:R1:W-:Y:S02]  /*4a350*/  @P6 STG.E desc[UR34][R10.64], R148 ;  /* 0x000000940a006986 */ /* 0x0003e4000c101922 */
[----:B-1----:R-:W-:-:S02]  /*4a360*/  IMAD.WIDE R10, R146, 0x4, R6 ;  /* 0x00000004920a7825 */ /* 0x002fc400078e0206 */
[----:B------:R-:W3:Y:S04]  /*4a370*/  LDL.LU R148, [R1+0x8dc] ;  /* 0x0008dc0001947983 */ /* 0x000ee80000300800 */
[----:B------:R1:W-:Y:S02]  /*4a380*/  @P0 STG.E desc[UR34][R10.64], R147 ;  /* 0x000000930a000986 */ /* 0x0003e4000c101922 */
[----:B-1----:R-:W-:Y:S02]  /*4a390*/  IMAD.WIDE R10, R146, 0x4, R8 ;  /* 0x00000004920a7825 */ /* 0x002fe400078e0208 */
[----:B------:R-:W4:Y:S04]  /*4a3a0*/  LDL.LU R147, [R1+0x6dc] ;  /* 0x0006dc0001937983 */ /* 0x000f280000300800 */
[----:B------:R-:W4:Y:S04]  /*4a3b0*/  LDL.LU R146, [R1+0x4dc] ;  /* 0x0004dc0001927983 */ /* 0x000f280000300800 */
[----:B------:R-:W4:Y:S01]  /*4a3c0*/  LDL.LU R151, [R1+0x11a8] ;  /* 0x0011a80001977983 */ /* 0x000f220000300800 */
[----:B------:R-:W-:-:S04]  /*4a3d0*/  LOP3.LUT R13, R13, 0xf7ffffff, RZ, 0xc0, !PT ;  /* 0xf7ffffff0d0d7812 */ /* 0x000fc800078ec0ff */
        /* <DEDUP_REMOVED lines=45> */
[----:B-1----:R-:W-:Y:S02]  /*4a6b0*/  IMAD.WIDE R10, R150, 0x4, R6 ;  /* 0x00000004960a7825 */ /* 0x002fe400078e0206 */
[----:B------:R-:W4:Y:S01]  /*4a6c0*/  LDL.LU R153, [R1+0x2dc] ;  /* 0x0002dc0001997983 */ /* 0x000f220000300800 */
[----:B------:R-:W-:-:S03]  /*4a6d0*/  LOP3.LUT P0, RZ, R19, 0x4000, RZ, 0xc0, !PT ;  /* 0x0000400013ff7812 */ /* 0x000fc6000780c0ff */
[----:B--2---:R1:W-:Y:S02]  /*4a6e0*/  @P4 STG.E desc[UR34][R10.64], R149 ;  /* 0x000000950a004986 */ /* 0x0043e4000c101922 */
[----:B-1----:R-:W-:Y:S02]  /*4a6f0*/  IMAD.WIDE R10, R150, 0x4, R8 ;  /* 0x00000004960a7825 */ /* 0x002fe400078e0208 */
[----:B------:R-:W2:Y:S04]  /*4a700*/  LDL.LU R150, [R1+0xdc] ;  /* 0x0000dc0001967983 */ /* 0x000ea80000300800 */
[----:B---3--:R1:W-:Y:S04]  /*4a710*/  @P5 STG.E desc[UR34][R10.64], R148 ;  /* 0x000000940a005986 */ /* 0x0083e8000c101922 */
[----:B------:R-:W3:Y:S04]  /*4a720*/  LDL.LU R149, [R1+0xf40] ;  /* 0x000f400001957983 */ /* 0x000ee80000300800 */
[----:B-1----:R-:W3:Y:S01]  /*4a730*/  LDL.LU R148, [R1+0xcd0] ;  /* 0x000cd00001947983 */ /* 0x002ee20000300800 */
[----:B----4-:R-:W-:-:S05]  /*4a740*/  IMAD.WIDE R10, R151, 0x4, R2 ;  /* 0x00000004970a7825 */ /* 0x010fca00078e0202 */
[----:B------:R1:W-:Y:S02]  /*4a750*/  @P6 STG.E desc[UR34][R10.64], R147 ;  /* 0x000000930a006986 */ /* 0x0003e4000c101922 */
[----:B-1----:R-:W-:Y:S02]  /*4a760*/  IMAD.WIDE R10, R151, 0x4, R4 ;  /* 0x00000004970a7825 */ /* 0x002fe400078e0204 */
[----:B------:R-:W4:Y:S04]  /*4a770*/  LDL.LU R147, [R1+0xad0] ;  /* 0x000ad00001937983 */ /* 0x000f280000300800 */
[----:B------:R1:W-:Y:S04]  /*4a780*/  @P0 STG.E desc[UR34][R10.64], R146 ;  /* 0x000000920a000986 */ /* 0x0003e8000c101922 */
[----:B-1----:R-:W3:Y:S04]  /*4a790*/  LDL.LU R146, [R1+0x11ac] ;  /* 0x0011ac0001927983 */ /* 0x002ee80000300800 */
[----:B------:R-:W4:Y:S01]  /*4a7a0*/  LDL.LU R15, [R1+0x8e0] ;  /* 0x0008e000010f7983 */ /* 0x000f220000300800 */
        /* <DEDUP_REMOVED lines=9> */
[----:B------:R-:W4:Y:S04]  /*4a840*/  LDL.LU R138, [R1+0xe0] ;  /* 0x0000e000018a7983 */ /* 0x000f280000300800 */
[----:B------:R-:W4:Y:S04]  /*4a850*/  LDL.LU R252, [R1+0xf44] ;  /* 0x000f440001fc7983 */ /* 0x000f280000300800 */
[----:B------:R-:W-:Y:S01]  /*4a860*/  @P1 LOP3.LUT R13, R13, 0x10000, RZ, 0xfc, !PT ;  /* 0x000100000d0d1812 */ /* 0x000fe200078efcff */
[----:B------:R-:W4:Y:S01]  /*4a870*/  LDL.LU R159, [R1+0xcd4] ;  /* 0x000cd400019f7983 */ /* 0x000f220000300800 */
[----:B------:R-:W-:-:S02]  /*4a880*/  LOP3.LUT P1, RZ, R19, 0x2000000, RZ, 0xc0, !PT ;  /* 0x0200000013ff7812 */ /* 0x000fc4000782c0ff */
[----:B------:R-:W-:Y:S01]  /*4a890*/  LOP3.LUT R13, R13, 0xfffdffff, RZ, 0xc0, !PT ;  /* 0xfffdffff0d0d7812 */ /* 0x000fe200078ec0ff */
[----:B------:R-:W4:Y:S04]  /*4a8a0*/  LDL.LU R144, [R1+0xad4] ;  /* 0x000ad40001907983 */ /* 0x000f280000300800 */
[----:B------:R-:W4:Y:S01]  /*4a8b0*/  LDL.LU R145, [R1+0x11b4] ;  /* 0x0011b40001917983 */ /* 0x000f220000300800 */
[C---:B------:R-:W-:Y:S02]  /*4a8c0*/  LOP3.LUT P4, RZ, R19.reuse, 0x8000, RZ, 0xc0, !PT ;  /* 0x0000800013ff7812 */ /* 0x040fe4000788c0ff */
[----:B------:R-:W-:Y:S01]  /*4a8d0*/  LOP3.LUT P5, RZ, R19, 0x10000, RZ, 0xc0, !PT ;  /* 0x0001000013ff7812 */ /* 0x000fe200078ac0ff */
[----:B------:R-:W-:Y:S01]  /*4a8e0*/  IMAD.WIDE R10, R151, 0x4, R6 ;  /* 0x00000004970a7825 */ /* 0x000fe200078e0206 */
        /* <DEDUP_REMOVED lines=20> */
[----:B------:R1:W-:Y:S02]  /*4aa30*/  @P4 STG.E desc[UR34][R10.64], R153 ;  /* 0x000000990a004986 */ /* 0x0003e4000c101922 */
[----:B-1----:R-:W-:-:S05]  /*4aa40*/  IMAD.WIDE R10, R151, 0x4, R8 ;  /* 0x00000004970a7825 */ /* 0x002fca00078e0208 */
[----:B--2---:R1:W-:Y:S04]  /*4aa50*/  @P5 STG.E desc[UR34][R10.64], R150 ;  /* 0x000000960a005986 */ /* 0x0043e8000c101922 */
[----:B-1----:R-:W2:Y:S04]  /*4aa60*/  LDL.LU R150, [R1+0x11b8] ;  /* 0x0011b80001967983 */ /* 0x002ea80000300800 */
[----:B------:R-:W2:Y:S04]  /*4aa70*/  LDL.LU R153, [R1+0x6e4] ;  /* 0x0006e40001997983 */ /* 0x000ea80000300800 */
[----:B------:R-:W2:Y:S01]  /*4aa80*/  LDL.LU R151, [R1+0x4e4] ;  /* 0x0004e40001977983 */ /* 0x000ea20000300800 */
[----:B---3--:R-:W-:-:S05]  /*4aa90*/  IMAD.WIDE R10, R146, 0x4, R2 ;  /* 0x00000004920a7825 */ /* 0x008fca00078e0202 */
[----:B------:R1:W-:Y:S02]  /*4aaa0*/  @P6 STG.E desc[UR34][R10.64], R149 ;  /* 0x000000950a006986 */ /* 0x0003e4000c101922 */
[C---:B-1----:R-:W-:Y:S02]  /*4aab0*/  IMAD.WIDE R10, R146.reuse, 0x4, R4 ;  /* 0x00000004920a7825 */ /* 0x042fe400078e0204 */
[----:B------:R-:W3:Y:S04]  /*4aac0*/  LDL.LU R149, [R1+0x2e4] ;  /* 0x0002e40001957983 */ /* 0x000ee80000300800 */
[----:B------:R1:W-:Y:S02]  /*4aad0*/  @P0 STG.E desc[UR34][R10.64], R148 ;  /* 0x000000940a000986 */ /* 0x0003e4000c101922 */
[----:B-1----:R-:W-:-:S02]  /*4aae0*/  IMAD.WIDE R10, R146, 0x4, R6 ;  /* 0x00000004920a7825 */ /* 0x002fc400078e0206 */
[----:B------:R-:W3:Y:S04]  /*4aaf0*/  LDL.LU R148, [R1+0xe4] ;  /* 0x0000e40001947983 */ /* 0x000ee80000300800 */
[----:B----4-:R1:W-:Y:S02]  /*4ab00*/  @P1 STG.E desc[UR34][R10.64], R147 ;  /* 0x000000930a001986 */ /* 0x0103e4000c101922 */
[----:B-1----:R-:W-:Y:S02]  /*4ab10*/  IMAD.WIDE R10, R146, 0x4, R8 ;  /* 0x00000004920a7825 */ /* 0x002fe400078e0208 */
        /* <DEDUP_REMOVED lines=31> */
[----:B------:R-:W-:Y:S02]  /*4ad10*/  LOP3.LUT P5, RZ, R19, 0x80000000, RZ, 0xc0, !PT ;  /* 0x8000000013ff7812 */ /* 0x000fe400078ac0ff */
[C---:B------:R-:W-:Y:S02]  /*4ad20*/  LOP3.LUT P6, RZ, R20.reuse, 0x1, RZ, 0xc0, !PT ;  /* 0x0000000114ff7812 */ /* 0x040fe400078cc0ff */
[----:B------:R-:W-:Y:S01]  /*4ad30*/  LOP3.LUT P0, RZ, R20, 0x2, RZ, 0xc0, !PT ;  /* 0x0000000214ff7812 */ /* 0x000fe2000780c0ff */
[----:B--2---:R-:W-:-:S05]  /*4ad40*/  IMAD.WIDE R10, R150, 0x4, R2 ;  /* 0x00000004960a7825 */ /* 0x004fca00078e0202 */
[----:B------:R1:W-:Y:S02]  /*4ad50*/  @P3 STG.E desc[UR34][R10.64], R153 ;  /* 0x000000990a003986 */ /* 0x0003e4000c101922 */
[----:B-1----:R-:W-:-:S05]  /*4ad60*/  IMAD.WIDE R10, R150, 0x4, R4 ;  /* 0x00000004960a7825 */ /* 0x002fca00078e0204 */
[----:B------:R1:W-:Y:S02]  /*4ad70*/  @P4 STG.E desc[UR34][R10.64], R151 ;  /* 0x000000970a004986 */ /* 0x0003e4000c101922 */
[----:B-1----:R-:W-:-:S05]  /*4ad80*/  IMAD.WIDE R10, R150, 0x4, R6 ;  /* 0x00000004960a7825 */ /* 0x002fca00078e0206 */
[----:B---3--:R1:W-:Y:S04]  /*4ad90*/  @P5 STG.E desc[UR34][R10.64], R149 ;  /* 0x000000950a005986 */ /* 0x0083e8000c101922 */
[----:B-1----:R-:W2:Y:S01]  /*4ada0*/  LDL.LU R149, [R1+0xcd8] ;  /* 0x000cd80001957983 */ /* 0x002ea20000300800 */
[----:B------:R-:W-:-:S03]  /*4adb0*/  IMAD.WIDE R10, R150, 0x4, R8 ;  /* 0x00000004960a7825 */ /* 0x000fc600078e0208 */
[----:B------:R-:W3:Y:S04]  /*4adc0*/  LDL.LU R150, [R1+0xad8] ;  /* 0x000ad80001967983 */ /* 0x000ee80000300800 */
[----:B------:R1:W-:Y:S04]  /*4add0*/  @P6 STG.E desc[UR34][R10.64], R148 ;  /* 0x000000940a006986 */ /* 0x0003e8000c101922 */
[----:B------:R-:W3:Y:S04]  /*4ade0*/  LDL.LU R14, [R1+0x8e8] ;  /* 0x0008e800010e7983 */ /* 0x000ee80000300800 */
[----:B------:R-:W3:Y:S04]  /*4adf0*/  LDL.LU R15, [R1+0x6e8] ;  /* 0x0006e800010f7983 */ /* 0x000ee80000300800 */
[----:B------:R-:W3:Y:S04]  /*4ae00*/  LDL.LU R136, [R1+0x4e8] ;  /* 0x0004e80001887983 */ /* 0x000ee80000300800 */
[----:B-1----:R-:W3:Y:S01]  /*4ae10*/  LDL.LU R148, [R1+0x2e8] ;  /* 0x0002e80001947983 */ /* 0x002ee20000300800 */
[----:B----4-:R-:W-:-:S05]  /*4ae20*/  IMAD.WIDE R10, R147, 0x4, R2 ;  /* 0x00000004930a7825 */ /* 0x010fca00078e0202 */
        /* <DEDUP_REMOVED lines=20> */
[C---:B------:R-:W-:Y:S01]  /*4af70*/  LOP3.LUT P5, RZ, R20.reuse, 0x8, RZ, 0xc0, !PT ;  /* 0x0000000814ff7812 */ /* 0x040fe200078ac0ff */
[----:B------:R-:W-:Y:S01]  /*4af80*/  IMAD.WIDE R10, R147, 0x4, R4 ;  /* 0x00000004930a7825 */ /* 0x000fe200078e0204 */
[----:B------:R-:W-:Y:S01]  /*4af90*/  LOP3.LUT P6, RZ, R20, 0x10, RZ, 0xc0, !PT ;  /* 0x0000001014ff7812 */ /* 0x000fe200078cc0ff */
        /* <DEDUP_REMOVED lines=25> */
[----:B------:R-:W2:Y:S04]  /*4b130*/  LDL.LU R147, [R1+0x11cc] ;  /* 0x0011cc0001937983 */ /* 0x000ea80000300800 */
[----:B------:R4:W-:Y:S02]  /*4b140*/  @P6 STG.E desc[UR34][R10.64], R14 ;  /* 0x0000000e0a006986 */ /* 0x0009e4000c101922 */
[----:B----4-:R-:W-:-:S05]  /*4b150*/  IMAD.WIDE R10, R146, 0x4, R2 ;  /* 0x00000004920a7825 */ /* 0x010fca00078e0202 */
[----:B------:R1:W-:Y:S02]  /*4b160*/  @P0 STG.E desc[UR34][R10.64], R15 ;  /* 0x0000000f0a000986 */ /* 0x0003e4000c101922 */
[----:B-1----:R-:W-:-:S05]  /*4b170*/  IMAD.WIDE R10, R146, 0x4, R4 ;  /* 0x00000004920a7825 */ /* 0x002fca00078e0204 */
[----:B------:R1:W-:Y:S01]  /*4b180*/  @P1 STG.E desc[UR34][R10.64], R136 ;  /* 0x000000880a001986 */ /* 0x0003e2000c101922 */
[----:B------:R-:W-:Y:S01]  /*4b190*/  LOP3.LUT P1, RZ, R13, 0x4000, RZ, 0xc0, !PT ;  /* 0x000040000dff7812 */ /* 0x000fe2000782c0ff */
[----:B-1----:R-:W-:-:S12]  /*4b1a0*/  IMAD.WIDE R10, R146, 0x4, R6 ;  /* 0x00000004920a7825 */ /* 0x002fd800078e0206 */
[----:B------:R1:W-:Y:S04]  /*4b1b0*/  @P1 STG.E desc[UR34][R10.64], R148 ;  /* 0x000000940a001986 */ /* 0x0003e8000c101922 */
[----:B-1----:R-:W4:Y:S01]  /*4b1c0*/  LDL.LU R148, [R1+0xae0] ;  /* 0x000ae00001947983 */ /* 0x002f220000300800 */
[----:B------:R-:W-:-:S03]  /*4b1d0*/  IMAD.WIDE R10, R146, 0x4, R8 ;  /* 0x00000004920a7825 */ /* 0x000fc600078e0208 */
        /* <DEDUP_REMOVED lines=27> */
[C---:B------:R-:W-:Y:S01]  /*4b390*/  LOP3.LUT P5, RZ, R20.reuse, 0x40000, RZ, 0xc0, !PT ;  /* 0x0004000014ff7812 */ /* 0x040fe200078ac0ff */
[----:B-1----:R-:W-:Y:S02]  /*4b3a0*/  IMAD.WIDE R10, R153, 0x4, R8 ;  /* 0x00000004990a7825 */ /* 0x002fe400078e0208 */
[----:B------:R-:W4:Y:S04]  /*4b3b0*/  LDL.LU R153, [R1+0x6f0] ;  /* 0x0006f00001997983 */ /* 0x000f280000300800 */
[----:B------:R1:W-:Y:S04]  /*4b3c0*/  @P3 STG.E desc[UR34][R10.64], R151 ;  /* 0x000000970a003986 */ /* 0x0003e8000c101922 */
[----:B-1----:R-:W4:Y:S01]  /*4b3d0*/  LDL.LU R151, [R1+0x4f0] ;  /* 0x0004f00001977983 */ /* 0x002f220000300800 */
[----:B------:R-:W-:-:S02]  /*4b3e0*/  LOP3.LUT P6, RZ, R20, 0x80000, RZ, 0xc0, !PT ;  /* 0x0008000014ff7812 */ /* 0x000fc400078cc0ff */
[----:B------:R-:W-:Y:S01]  /*4b3f0*/  LOP3.LUT P0, RZ, R20, 0x100000, RZ, 0xc0, !PT ;  /* 0x0010000014ff7812 */ /* 0x000fe2000780c0ff */
[----:B--2---:R-:W-:-:S05]  /*4b400*/  IMAD.WIDE R10, R147, 0x4, R2 ;  /* 0x00000004930a7825 */ /* 0x004fca00078e0202 */
[----:B------:R1:W-:Y:S02]  /*4b410*/  @P4 STG.E desc[UR34][R10.64], R149 ;  /* 0x000000950a004986 */ /* 0x0003e4000c101922 */
[C---:B-1----:R-:W-:Y:S02]  /*4b420*/  IMAD.WIDE R10, R147.reuse, 0x4, R4 ;  /* 0x00000004930a7825 */ /* 0x042fe400078e0204 */
[----:B------:R-:W2:Y:S04]  /*4b430*/  LDL.LU R149, [R1+0x2f0] ;  /* 0x0002f00001957983 */ /* 0x000ea80000300800 */
[----:B---3--:R1:W-:Y:S04]  /*4b440*/  @P5 STG.E desc[UR34][R10.64], R150 ;  /* 0x000000960a005986 */ /* 0x0083e8000c101922 */
[----:B-1----:R-:W3:Y:S01]  /*4b450*/  LDL.LU R150, [R1+0x11d0] ;  /* 0x0011d00001967983 */ /* 0x002ee20000300800 */
[----:B------:R-:W-:-:S03]  /*4b460*/  IMAD.WIDE R10, R147, 0x4, R6 ;  /* 0x00000004930a7825 */ /* 0x000fc600078e0206 */
[----:B------:R-:W2:Y:S04]  /*4b470*/  LDL.LU R136, [R1+0xf0] ;  /* 0x0000f00001887983 */ /* 0x000ea80000300800 */
[----:B------:R-:W2:Y:S04]  /*4b480*/  LDL.LU R137, [R1+0xf54] ;  /* 0x000f540001897983 */ /* 0x000ea80000300800 */
[----:B----4-:R1:W-:Y:S02]  /*4b490*/  @P6 STG.E desc[UR34][R10.64], R148 ;  /* 0x000000940a006986 */ /* 0x0103e4000c101922 */
[----:B-1----:R-:W-:-:S02]  /*4b4a0*/  IMAD.WIDE R10, R147, 0x4, R8 ;  /* 0x00000004930a7825 */ /* 0x002fc400078e0208 */
[----:B------:R-:W4:Y:S04]  /*4b4b0*/  LDL.LU R148, [R1+0xce4] ;  /* 0x000ce40001947983 */ /* 0x000f280000300800 */
[----:B------:R1:W-:Y:S04]  /*4b4c0*/  @P0 STG.E desc[UR34][R10.64], R146 ;  /* 0x000000920a000986 */ /* 0x0003e8000c101922 */
[----:B------:R-:W4:Y:S04]  /*4b4d0*/  LDL.LU R147, [R1+0xae4] ;  /* 0x000ae40001937983 */ /* 0x000f280000300800 */
[----:B-1----:R-:W4:Y:S01]  /*4b4e0*/  LDL.LU R146, [R1+0x11d4] ;  /* 0x0011d40001927983 */ /* 0x002f220000300800 */
[----:B------:R-:W-:-:S02]  /*4b4f0*/  LOP3.LUT P5, RZ, R20, 0x1000000, RZ, 0xc0, !PT ;  /* 0x0100000014ff7812 */ /* 0x000fc400078ac0ff */
[----:B------:R-:W-:Y:S01]  /*4b500*/  LOP3.LUT P0, RZ, R20, 0x8000000, RZ, 0xc0, !PT ;  /* 0x0800000014ff7812 */ /* 0x000fe2000780c0ff */
[----:B------:R-:W4:Y:S01]  /*4b510*/  LDL.LU R22, [R1+0x8f4] ;  /* 0x0008f40001167983 */ /* 0x000f220000300800 */
[----:B------:R-:W-:Y:S02]  /*4b520*/  LOP3.LUT R13, R13, 0xffffffbf, RZ, 0xc0, !PT ;  /* 0xffffffbf0d0d7812 */ /* 0x000fe400078ec0ff */
[----:B------:R-:W-:Y:S01]  /*4b530*/  LOP3.LUT P1, RZ, R21, 0x2, RZ, 0xc0, !PT ;  /* 0x0000000215ff7812 */ /* 0x000fe2000782c0ff */
[----:B------:R-:W4:Y:S04]  /*4b540*/  LDL.LU R158, [R1+0x6f4] ;  /* 0x0006f400019e7983 */ /* 0x000f280000300800 */
[----:B------:R-:W4:Y:S02]  /*4b550*/  LDL.LU R138, [R1+0x4f4] ;  /* 0x0004f400018a7983 */ /* 0x000f240000300800 */
[----:B------:R-:W-:-:S02]  /*4b560*/  @P5 LOP3.LUT R13, R13, 0x40, RZ, 0xfc, !PT ;  /* 0x000000400d0d5812 */ /* 0x000fc400078efcff */
[C---:B------:R-:W-:Y:S01]  /*4b570*/  LOP3.LUT P3, RZ, R20.reuse, 0x200000, RZ, 0xc0, !PT ;  /* 0x0020000014ff7812 */ /* 0x040fe2000786c0ff */
[----:B------:R-:W4:Y:S01]  /*4b580*/  LDL.LU R252, [R1+0x2f4] ;  /* 0x0002f40001fc7983 */ /* 0x000f220000300800 */
[----:B------:R-:W-:Y:S02]  /*4b590*/  LOP3.LUT R13, R13, 0xffffffdf, RZ, 0xc0, !PT ;  /* 0xffffffdf0d0d7812 */ /* 0x000fe400078ec0ff */
[C---:B------:R-:W-:Y:S01]  /*4b5a0*/  LOP3.LUT P4, RZ, R20.reuse, 0x400000, RZ, 0xc0, !PT ;  /* 0x0040000014ff7812 */ /* 0x040fe2000788c0ff */
[----:B------:R-:W4:Y:S01]  /*4b5b0*/  LDL.LU R144, [R1+0xf4] ;  /* 0x0000f40001907983 */ /* 0x000f220000300800 */
[----:B------:R-:W-:Y:S02]  /*4b5c0*/  @P0 LOP3.LUT R13, R13, 0x20, RZ, 0xfc, !PT ;  /* 0x000000200d0d0812 */ /* 0x000fe400078efcff */
[----:B------:R-:W-:Y:S01]  /*4b5d0*/  LOP3.LUT P5, RZ, R20, 0x800000, RZ, 0xc0, !PT ;  /* 0x0080000014ff7812 */ /* 0x000fe200078ac0ff */
[----:B------:R-:W4:Y:S01]  /*4b5e0*/  LDL.LU R145, [R1+0xf58] ;  /* 0x000f580001917983 */ /* 0x000f220000300800 */
[----:B------:R-:W-:-:S03]  /*4b5f0*/  LOP3.LUT R13, R13, 0xfffffffe, RZ, 0xc0, !PT ;  /* 0xfffffffe0d0d7812 */ /* 0x000fc600078ec0ff */
[----:B------:R-:W4:Y:S01]  /*4b600*/  LDL.LU R139, [R1+0xce8] ;  /* 0x000ce800018b7983 */ /* 0x000f220000300800 */
        /* <DEDUP_REMOVED lines=14> */
[----:B------:R-:W-:Y:S01]  /*4b6f0*/  LOP3.LUT P0, RZ, R20, 0x4000000, RZ, 0xc0, !PT ;  /* 0x0400000014ff7812 */ /* 0x000fe2000780c0ff */
[----:B---3--:R-:W-:-:S05]  /*4b700*/  IMAD.WIDE R10, R150, 0x4, R2 ;  /* 0x00000004960a7825 */ /* 0x008fca00078e0202 */
[----:B------:R1:W-:Y:S02]  /*4b710*/  @P3 STG.E desc[UR34][R10.64], R153 ;  /* 0x000000990a003986 */ /* 0x0003e4000c101922 */
[C---:B-1----:R-:W-:Y:S02]  /*4b720*/  IMAD.WIDE R10, R150.reuse, 0x4, R4 ;  /* 0x00000004960a7825 */ /* 0x042fe400078e0204 */
[----:B------:R-:W3:Y:S04]  /*4b730*/  LDL.LU R153, [R1+0xae8] ;  /* 0x000ae80001997983 */ /* 0x000ee80000300800 */
[----:B------:R1:W-:Y:S02]  /*4b740*/  @P4 STG.E desc[UR34][R10.64], R151 ;  /* 0x000000970a004986 */ /* 0x0003e4000c101922 */
[----:B-1----:R-:W-:-:S02]  /*4b750*/  IMAD.WIDE R10, R150, 0x4, R6 ;  /* 0x00000004960a7825 */ /* 0x002fc400078e0206 */
[----:B------:R-:W3:Y:S04]  /*4b760*/  LDL.LU R151, [R1+0x11dc] ;  /* 0x0011dc0001977983 */ /* 0x000ee80000300800 */
[----:B--2---:R1:W-:Y:S01]  /*4b770*/  @P5 STG.E desc[UR34][R10.64], R149 ;  /* 0x000000950a005986 */ /* 0x0043e2000c101922 */
[----:B------:R-:W-:Y:S01]  /*4b780*/  LOP3.LUT P5, RZ, R13, 0x40, RZ, 0xc0, !PT ;  /* 0x000000400dff7812 */ /* 0x000fe200078ac0ff */
[----:B-1----:R-:W-:Y:S02]  /*4b790*/  IMAD.WIDE R10, R150, 0x4, R8 ;  /* 0x00000004960a7825 */ /* 0x002fe400078e0208 */
[----:B------:R-:W2:Y:S10]  /*4b7a0*/  LDL.LU R149, [R1+0x8f8] ;  /* 0x0008f80001957983 */ /* 0x000eb40000300800 */
[----:B------:R4:W-:Y:S04]  /*4b7b0*/  @P5 STG.E desc[UR34][R10.64], R136 ;  /* 0x000000880a005986 */ /* 0x0009e8000c101922 */
[----:B------:R-:W2:Y:S01]  /*4b7c0*/  LDL.LU R150, [R1+0x11e0] ;  /* 0x0011e00001967983 */ /* 0x000ea20000300800 */
[----:B----4-:R-:W-:-:S05]  /*4b7d0*/  IMAD.WIDE R10, R146, 0x4, R2 ;  /* 0x00000004920a7825 */ /* 0x010fca00078e0202 */
[----:B------:R1:W-:Y:S02]  /*4b7e0*/  @P6 STG.E desc[UR34][R10.64], R137 ;  /* 0x000000890a006986 */ /* 0x0003e4000c101922 */
[----:B-1----:R-:W-:-:S05]  /*4b7f0*/  IMAD.WIDE R10, R146, 0x4, R4 ;  /* 0x00000004920a7825 */ /* 0x002fca00078e0204 */
[----:B------:R1:W-:Y:S01]  /*4b800*/  @P0 STG.E desc[UR34][R10.64], R148 ;  /* 0x000000940a000986 */ /* 0x0003e2000c101922 */
[----:B------:R-:W-:-:S03]  /*4b810*/  LOP3.LUT P0, RZ, R13, 0x20, RZ, 0xc0, !PT ;  /* 0x000000200dff7812 */ /* 0x000fc6000780c0ff */
[----:B-1----:R-:W4:Y:S01]  /*4b820*/  LDL.LU R148, [R1+0x6f8] ;  /* 0x0006f80001947983 */ /* 0x002f220000300800 */
[----:B------:R-:W-:-:S09]  /*4b830*/  IMAD.WIDE R10, R146, 0x4, R6 ;  /* 0x00000004920a7825 */ /* 0x000fd200078e0206 */
        /* <DEDUP_REMOVED lines=20> */
[C---:B------:R-:W-:Y:S02]  /*4b980*/  LOP3.LUT P3, RZ, R21.reuse, 0x8, RZ, 0xc0, !PT ;  /* 0x0000000815ff7812 */ /* 0x040fe4000786c0ff */
[C---:B------:R-:W-:Y:S02]  /*4b990*/  LOP3.LUT P4, RZ, R21.reuse, 0x10, RZ, 0xc0, !PT ;  /* 0x0000001015ff7812 */ /* 0x040fe4000788c0ff */
[C---:B------:R-:W-:Y:S02]  /*4b9a0*/  LOP3.LUT P5, RZ, R21.reuse, 0x20, RZ, 0xc0, !PT ;  /* 0x0000002015ff7812 */ /* 0x040fe400078ac0ff */
[----:B------:R-:W-:-:S02]  /*4b9b0*/  LOP3.LUT P6, RZ, R21, 0x40, RZ, 0xc0, !PT ;  /* 0x0000004015ff7812 */ /* 0x000fc400078cc0ff */
[----:B------:R-:W-:Y:S01]  /*4b9c0*/  LOP3.LUT P0, RZ, R21, 0x80, RZ, 0xc0, !PT ;  /* 0x0000008015ff7812 */ /* 0x000fe2000780c0ff */
[----:B---3--:R-:W-:-:S05]  /*4b9d0*/  IMAD.WIDE R10, R151, 0x4, R2 ;  /* 0x00000004970a7825 */ /* 0x008fca00078e0202 */
[----:B------:R1:W-:Y:S02]  /*4b9e0*/  @P1 STG.E desc[UR34][R10.64], R145 ;  /* 0x000000910a001986 */ /* 0x0003e4000c101922 */
[----:B-1----:R-:W-:-:S05]  /*4b9f0*/  IMAD.WIDE R10, R151, 0x4, R4 ;  /* 0x00000004970a7825 */ /* 0x002fca00078e0204 */
[----:B------:R1:W-:Y:S02]  /*4ba00*/  @P2 STG.E desc[UR34][R10.64], R139 ;  /* 0x0000008b0a002986 */ /* 0x0003e4000c101922 */
[----:B-1----:R-:W-:-:S05]  /*4ba10*/  IMAD.WIDE R10, R151, 0x4, R6 ;  /* 0x00000004970a7825 */ /* 0x002fca00078e0206 */
[----:B------:R1:W-:Y:S02]  /*4ba20*/  @P3 STG.E desc[UR34][R10.64], R153 ;  /* 0x000000990a003986 */ /* 0x0003e4000c101922 */
[----:B-1----:R-:W-:Y:S02]  /*4ba30*/  IMAD.WIDE R10, R151, 0x4, R8 ;  /* 0x00000004970a7825 */ /* 0x002fe400078e0208 */
[----:B------:R-:W3:Y:S04]  /*4ba40*/  LDL.LU R151, [R1+0x11e8] ;  /* 0x0011e80001977983 */ /* 0x000ee80000300800 */
[----:B--2---:R1:W-:Y:S02]  /*4ba50*/  @P4 STG.E desc[UR34][R10.64], R149 ;  /* 0x000000950a004986 */ /* 0x0043e4000c101922 */
[----:B-1----:R-:W-:-:S05]  /*4ba60*/  IMAD.WIDE R10, R150, 0x4, R2 ;  /* 0x00000004960a7825 */ /* 0x002fca00078e0202 */
[----:B----4-:R1:W-:Y:S04]  /*4ba70*/  @P5 STG.E desc[UR34][R10.64], R148 ;  /* 0x000000940a005986 */ /* 0x0103e8000c101922 */
[----:B-1----:R-:W2:Y:S01]  /*4ba80*/  LDL.LU R148, [R1+0xf8] ;  /* 0x0000f80001947983 */ /* 0x002ea20000300800 */
[----:B------:R-:W-:-:S03]  /*4ba90*/  IMAD.WIDE R10, R150, 0x4, R4 ;  /* 0x00000004960a7825 */ /* 0x000fc600078e0204 */
[----:B------:R-:W4:Y:S01]  /*4baa0*/  LDL.LU R145, [R1+0x11e4] ;  /* 0x0011e40001917983 */ /* 0x000f220000300800 */
[----:B------:R-:W-:-:S03]  /*4bab0*/  IMAD.WIDE R12, R150, 0x4, R6 ;  /* 0x00000004960c7825 */ /* 0x000fc600078e0206 */
[----:B------:R1:W-:Y:S04]  /*4bac0*/  @P6 STG.E desc[UR34][R10.64], R147 ;  /* 0x000000930a006986 */ /* 0x0003e8000c101922 */
[----:B------:R1:W-:Y:S04]  /*4bad0*/  @P0 STG.E desc[UR34][R12.64], R146 ;  /* 0x000000920c000986 */ /* 0x0003e8000c101922 */
[----:B-1----:R-:W3:Y:S04]  /*4bae0*/  LDL.LU R147, [R1+0xf5c] ;  /* 0x000f5c0001937983 */ /* 0x002ee80000300800 */
[----:B------:R-:W3:Y:S04]  /*4baf0*/  LDL.LU R146, [R1+0xcec] ;  /* 0x000cec0001927983 */ /* 0x000ee80000300800 */
[----:B------:R-:W3:Y:S04]  /*4bb00*/  LDL.LU R144, [R1+0xaec] ;  /* 0x000aec0001907983 */ /* 0x000ee80000300800 */
[----:B------:R-:W3:Y:S04]  /*4bb10*/  LDL.LU R139, [R1+0x8fc] ;  /* 0x0008fc00018b7983 */ /* 0x000ee80000300800 */
[----:B------:R-:W3:Y:S04]  /*4bb20*/  LDL.LU R149, [R1+0x6fc] ;  /* 0x0006fc0001957983 */ /* 0x000ee80000300800 */
[----:B------:R-:W3:Y:S01]  /*4bb30*/  LDL.LU R153, [R1+0x4fc] ;  /* 0x0004fc0001997983 */ /* 0x000ee20000300800 */
[----:B------:R-:W-:-:S02]  /*4bb40*/  LOP3.LUT P1, RZ, R21, 0x200, RZ, 0xc0, !PT ;  /* 0x0000020015ff7812 */ /* 0x000fc4000782c0ff */
[----:B------:R-:W-:Y:S01]  /*4bb50*/  LOP3.LUT R21, R21, 0x7fffffff, RZ, 0xc0, !PT ;  /* 0x7fffffff15157812 */ /* 0x000fe200078ec0ff */
[----:B------:R-:W3:Y:S10]  /*4bb60*/  LDL.LU R159, [R1+0x2fc] ;  /* 0x0002fc00019f7983 */ /* 0x000ef40000300800 */
[----:B------:R-:W-:-:S04]  /*4bb70*/  @P1 LOP3.LUT R21, R21, 0x80000000, RZ, 0xfc, !PT ;  /* 0x8000000015151812 */ /* 0x000fc800078efcff */
[C---:B------:R-:W-:Y:S02]  /*4bb80*/  LOP3.LUT P6, RZ, R21.reuse, 0x20000, RZ, 0xc0, !PT ;  /* 0x0002000015ff7812 */ /* 0x040fe400078cc0ff */
[C---:B------:R-:W-:Y:S02]  /*4bb90*/  LOP3.LUT P1, RZ, R21.reuse, 0x100, RZ, 0xc0, !PT ;  /* 0x0000010015ff7812 */ /* 0x040fe4000782c0ff */
[C---:B------:R-:W-:Y:S02]  /*4bba0*/  LOP3.LUT P2, RZ, R21.reuse, 0x400, RZ, 0xc0, !PT ;  /* 0x0000040015ff7812 */ /* 0x040fe4000784c0ff */
[C---:B------:R-:W-:Y:S02]  /*4bbb0*/  LOP3.LUT P3, RZ, R21.reuse, 0x800, RZ, 0xc0, !PT ;  /* 0x0000080015ff7812 */ /* 0x040fe4000786c0ff */
[C---:B------:R-:W-:Y:S02]  /*4bbc0*/  LOP3.LUT P4, RZ, R21.reuse, 0x1000, RZ, 0xc0, !PT ;  /* 0x0000100015ff7812 */ /* 0x040fe4000788c0ff */
[----:B------:R-:W-:-:S02]  /*4bbd0*/  LOP3.LUT P5, RZ, R21, 0x2000, RZ, 0xc0, !PT ;  /* 0x0000200015ff7812 */ /* 0x000fc400078ac0ff */
[----:B------:R-:W-:-:S04]  /*4bbe0*/  LOP3.LUT R21, R21, 0xefffffff, RZ, 0xc0, !PT ;  /* 0xefffffff15157812 */ /* 0x000fc800078ec0ff */
[----:B------:R-:W-:-:S04]  /*4bbf0*/  @P6 LOP3.LUT R21, R21, 0x10000000, RZ, 0xfc, !PT ;  /* 0x1000000015156812 */ /* 0x000fc800078efcff */
[C---:B------:R-:W-:Y:S02]  /*4bc00*/  LOP3.LUT P6, RZ, R21.reuse, 0x10000, RZ, 0xc0, !PT ;  /* 0x0001000015ff7812 */ /* 0x040fe400078cc0ff */
[----:B------:R-:W-:-:S11]  /*4bc10*/  LOP3.LUT R21, R21, 0xdfffffff, RZ, 0xc0, !PT ;  /* 0xdfffffff15157812 */ /* 0x000fd600078ec0ff */
[----:B------:R-:W-:-:S04]  /*4bc20*/  @P6 LOP3.LUT R21, R21, 0x20000000, RZ, 0xfc, !PT ;  /* 0x2000000015156812 */ /* 0x000fc800078efcff */
[C---:B------:R-:W-:Y:S02]  /*4bc30*/  LOP3.LUT P6, RZ, R21.reuse, 0x8000, RZ, 0xc0, !PT ;  /* 0x0000800015ff7812 */ /* 0x040fe400078cc0ff */
[----:B------:R-:W-:-:S11]  /*4bc40*/  LOP3.LUT R21, R21, 0xbfffffff, RZ, 0xc0, !PT ;  /* 0xbfffffff15157812 */ /* 0x000fd600078ec0ff */
[----:B------:R-:W-:-:S04]  /*4bc50*/  @P6 LOP3.LUT R21, R21, 0x40000000, RZ, 0xfc, !PT ;  /* 0x4000000015156812 */ /* 0x000fc800078efcff */
[C---:B------:R-:W-:Y:S02]  /*4bc60*/  LOP3.LUT P0, RZ, R21.reuse, 0x100000, RZ, 0xc0, !PT ;  /* 0x0010000015ff7812 */ /* 0x040fe4000780c0ff */
[C---:B------:R-:W-:Y:S02]  /*4bc70*/  LOP3.LUT P6, RZ, R21.reuse, 0x4000, RZ, 0xc0, !PT ;  /* 0x0000400015ff7812 */ /* 0x040fe400078cc0ff */
[----:B------:R-:W-:-:S09]  /*4bc80*/  LOP3.LUT R21, R21, 0xfbffffff, RZ, 0xc0, !PT ;  /* 0xfbffffff15157812 */ /* 0x000fd200078ec0ff */
[----:B------:R-:W-:-:S04]  /*4bc90*/  @P0 LOP3.LUT R21, R21, 0x4000000, RZ, 0xfc, !PT ;  /* 0x0400000015150812 */ /* 0x000fc800078efcff */
[C---:B------:R-:W-:Y:S02]  /*4bca0*/  LOP3.LUT P0, RZ, R21.reuse, 0x80000, RZ, 0xc0, !PT ;  /* 0x0008000015ff7812 */ /* 0x040fe4000780c0ff */
[----:B------:R-:W-:Y:S01]  /*4bcb0*/  LOP3.LUT R21, R21, 0xf7ffffff, RZ, 0xc0, !PT ;  /* 0xf7ffffff15157812 */ /* 0x000fe200078ec0ff */
[----:B------:R-:W-:Y:S02]  /*4bcc0*/  IMAD.WIDE R14, R150, 0x4, R8 ;  /* 0x00000004960e7825 */ /* 0x000fe400078e0208 */
[----:B------:R-:W3:Y:S08]  /*4bcd0*/  LDL.LU R150, [R1+0x11ec] ;  /* 0x0011ec0001967983 */ /* 0x000ef00000300800 */
[----:B------:R-:W-:Y:S01]  /*4bce0*/  @P0 LOP3.LUT R21, R21, 0x8000000, RZ, 0xfc, !PT ;  /* 0x0800000015150812 */ /* 0x000fe200078efcff */
[----:B--2---:R1:W-:Y:S03]  /*4bcf0*/  @P1 STG.E desc[UR34][R14.64], R148 ;  /* 0x000000940e001986 */ /* 0x0043e6000c101922 */
[----:B------:R-:W-:Y:S01]  /*4bd00*/  LOP3.LUT P1, RZ, R21, 0x80000000, RZ, 0xc0, !PT ;  /* 0x8000000015ff7812 */ /* 0x000fe2000782c0ff */
[C---:B----4-:R-:W-:Y:S01]  /*4bd10*/  IMAD.WIDE R10, R145.reuse, 0x4, R2 ;  /* 0x00000004910a7825 */ /* 0x050fe200078e0202 */
[----:B-1----:R-:W2:Y:S11]  /*4bd20*/  LDL.LU R148, [R1+0xfc] ;  /* 0x0000fc0001947983 */ /* 0x002eb60000300800 */
[----:B---3--:R1:W-:Y:S04]  /*4bd30*/  @P1 STG.E desc[UR34][R10.64], R147 ;  /* 0x000000930a001986 */ /* 0x0083e8000c101922 */
[----:B-1----:R-:W3:Y:S01]  /*4bd40*/  LDL.LU R147, [R1+0xaf0] ;  /* 0x000af00001937983 */ /* 0x002ee20000300800 */
[----:B------:R-:W-:-:S05]  /*4bd50*/  IMAD.WIDE R10, R145, 0x4, R4 ;  /* 0x00000004910a7825 */ /* 0x000fca00078e0204 */
[----:B------:R1:W-:Y:S04]  /*4bd60*/  @P2 STG.E desc[UR34][R10.64], R146 ;  /* 0x000000920a002986 */ /* 0x0003e8000c101922 */
[----:B-1----:R-:W4:Y:S01]  /*4bd70*/  LDL.LU R146, [R1+0xf60] ;  /* 0x000f600001927983 */ /* 0x002f220000300800 */
[----:B------:R-:W-:-:S05]  /*4bd80*/  IMAD.WIDE R10, R145, 0x4, R6 ;  /* 0x00000004910a7825 */ /* 0x000fca00078e0206 */
[----:B------:R1:W-:Y:S04]  /*4bd90*/  @P3 STG.E desc[UR34][R10.64], R144 ;  /* 0x000000900a003986 */ /* 0x0003e8000c101922 */
[----:B-1----:R-:W4:Y:S01]  /*4bda0*/  LDL.LU R144, [R1+0xcf0] ;  /* 0x000cf00001907983 */ /* 0x002f220000300800 */
[----:B------:R-:W-:-:S03]  /*4bdb0*/  IMAD.WIDE R10, R145, 0x4, R8 ;  /* 0x00000004910a7825 */ /* 0x000fc600078e0208 */
[----:B------:R-:W4:Y:S04]  /*4bdc0*/  LDL.LU R145, [R1+0x900] ;  /* 0x0009000001917983 */ /* 0x000f280000300800 */
[----:B------:R1:W-:Y:S02]  /*4bdd0*/  @P4 STG.E desc[UR34][R10.64], R139 ;  /* 0x0000008b0a004986 */ /* 0x0003e4000c101922 */
[----:B-1----:R-:W-:-:S05]  /*4bde0*/  IMAD.WIDE R10, R151, 0x4, R2 ;  /* 0x00000004970a7825 */ /* 0x002fca00078e0202 */
[----:B------:R1:W-:Y:S04]  /*4bdf0*/  @P5 STG.E desc[UR34][R10.64], R149 ;  /* 0x000000950a005986 */ /* 0x0003e8000c101922 */
[----:B-1----:R-:W4:Y:S01]  /*4be00*/  LDL.LU R149, [R1+0x11f0] ;  /* 0x0011f00001957983 */ /* 0x002f220000300800 */
[----:B------:R-:W-:-:S03]  /*4be10*/  IMAD.WIDE R10, R151, 0x4, R4 ;  /* 0x00000004970a7825 */ /* 0x000fc600078e0204 */
[----:B------:R-:W4:Y:S04]  /*4be20*/  LDL.LU R139, [R1+0x700] ;  /* 0x00070000018b7983 */ /* 0x000f280000300800 */
[----:B------:R1:W-:Y:S04]  /*4be30*/  @P6 STG.E desc[UR34][R10.64], R153 ;  /* 0x000000990a006986 */ /* 0x0003e8000c101922 */
[----:B------:R-:W4:Y:S04]  /*4be40*/  LDL.LU R14, [R1+0x1398] ;  /* 0x00139800010e7983 */ /* 0x000f280000300800 */
[----:B-1----:R-:W4:Y:S01]  /*4be50*/  LDL.LU R153, [R1+0x100] ;  /* 0x0001000001997983 */ /* 0x002f220000300800 */
[----:B------:R-:W-:Y:S01]  /*4be60*/  LOP3.LUT P6, RZ, R21, 0x40000000, RZ, 0xc0, !PT ;  /* 0x4000000015ff7812 */ /* 0x000fe200078cc0ff */
[----:B------:R-:W-:-:S12]  /*4be70*/  IMAD.WIDE R10, R151, 0x4, R6 ;  /* 0x00000004970a7825 */ /* 0x000fd800078e0206 */
[----:B------:R1:W-:Y:S01]  /*4be80*/  @P6 STG.E desc[UR34][R10.64], R159 ;  /* 0x0000009f0a006986 */ /* 0x0003e2000c101922 */
[----:B------:R-:W-:Y:S01]  /*4be90*/  LOP3.LUT P6, RZ, R21, 0x20000000, RZ, 0xc0, !PT ;  /* 0x2000000015ff7812 */ /* 0x000fe200078cc0ff */
[----:B-1----:R-:W-:Y:S01]  /*4bea0*/  IMAD.WIDE R10, R151, 0x4, R8 ;  /* 0x00000004970a7825 */ /* 0x002fe200078e0208 */
[C---:B------:R-:W-:Y:S01]  /*4beb0*/  LOP3.LUT P0, RZ, R21.reuse, 0x40000, RZ, 0xc0, !PT ;  /* 0x0004000015ff7812 */ /* 0x040fe2000780c0ff */
[----:B------:R-:W4:Y:S01]  /*4bec0*/  LDL.LU R151, [R1+0x11f4] ;  /* 0x0011f40001977983 */ /* 0x000f220000300800 */
[C---:B------:R-:W-:Y:S02]  /*4bed0*/  LOP3.LUT P1, RZ, R21.reuse, 0x200000, RZ, 0xc0, !PT ;  /* 0x0020000015ff7812 */ /* 0x040fe4000782c0ff */
[----:B------:R-:W-:-:S07]  /*4bee0*/  LOP3.LUT P2, RZ, R21, 0x400000, RZ, 0xc0, !PT ;  /* 0x0040000015ff7812 */ /* 0x000fce000784c0ff */
[----:B--2---:R1:W-:Y:S01]  /*4bef0*/  @P6 STG.E desc[UR34][R10.64], R148 ;  /* 0x000000940a006986 */ /* 0x0043e2000c101922 */
[----:B------:R-:W-:Y:S01]  /*4bf00*/  LOP3.LUT P6, RZ, R21, 0x10000000, RZ, 0xc0, !PT ;  /* 0x1000000015ff7812 */ /* 0x000fe200078cc0ff */
[C---:B-1----:R-:W-:Y:S02]  /*4bf10*/  IMAD.WIDE R10, R150.reuse, 0x4, R2 ;  /* 0x00000004960a7825 */ /* 0x042fe400078e0202 */
[----:B------:R-:W2:Y:S10]  /*4bf20*/  LDL.LU R148, [R1+0x500] ;  /* 0x0005000001947983 */ /* 0x000eb40000300800 */
[----:B---3--:R1:W-:Y:S02]  /*4bf30*/  @P6 STG.E desc[UR34][R10.64], R147 ;  /* 0x000000930a006986 */ /* 0x0083e4000c101922 */
[----:B-1----:R-:W-:-:S02]  /*4bf40*/  IMAD.WIDE R10, R150, 0x4, R4 ;  /* 0x00000004960a7825 */ /* 0x002fc400078e0204 */
[----:B------:R-:W3:Y:S04]  /*4bf50*/  LDL.LU R147, [R1+0x300] ;  /* 0x0003000001937983 */ /* 0x000ee80000300800 */
[----:B----4-:R1:W-:Y:S01]  /*4bf60*/  @P0 STG.E desc[UR34][R10.64], R146 ;  /* 0x000000920a000986 */ /* 0x0103e2000c101922 */
[C---:B------:R-:W-:Y:S01]  /*4bf70*/  LOP3.LUT P0, RZ, R21.reuse, 0x8000000, RZ, 0xc0, !PT ;  /* 0x0800000015ff7812 */ /* 0x040fe2000780c0ff */
[C---:B-1----:R-:W-:Y:S02]  /*4bf80*/  IMAD.WIDE R10, R150.reuse, 0x4, R6 ;  /* 0x00000004960a7825 */ /* 0x042fe400078e0206 */
[----:B------:R-:W4:Y:S10]  /*4bf90*/  LDL.LU R146, [R1+0xaf4] ;  /* 0x000af40001927983 */ /* 0x000f340000300800 */
[----:B------:R1:W-:Y:S01]  /*4bfa0*/  @P0 STG.E desc[UR34][R10.64], R144 ;  /* 0x000000900a000986 */ /* 0x0003e2000c101922 */
[----:B------:R-:W-:Y:S01]  /*4bfb0*/  LOP3.LUT P0, RZ, R21, 0x4000000, RZ, 0xc0, !PT ;  /* 0x0400000015ff7812 */ /* 0x000fe2000780c0ff */
[----:B-1----:R-:W-:-:S02]  /*4bfc0*/  IMAD.WIDE R10, R150, 0x4, R8 ;  /* 0x00000004960a7825 */ /* 0x002fc400078e0208 */
[----:B------:R-:W4:Y:S04]  /*4bfd0*/  LDL.LU R150, [R1+0x11f8] ;  /* 0x0011f80001967983 */ /* 0x000f280000300800 */
[----:B------:R-:W4:Y:S06]  /*4bfe0*/  LDL.LU R159, [R1+0xf64] ;  /* 0x000f6400019f7983 */ /* 0x000f2c0000300800 */
[----:B------:R1:W-:Y:S04]  /*4bff0*/  @P0 STG.E desc[UR34][R10.64], R145 ;  /* 0x000000910a000986 */ /* 0x0003e8000c101922 */
[----:B------:R-:W4:Y:S04]  /*4c000*/  LDL.LU R144, [R1+0xcf4] ;  /* 0x000cf40001907983 */ /* 0x000f280000300800 */
[----:B-1----:R-:W4:Y:S01]  /*4c010*/  LDL.LU R145, [R1+0x904] ;  /* 0x0009040001917983 */ /* 0x002f220000300800 */
[----:B------:R-:W-:-:S04]  /*4c020*/  IMAD.WIDE R10, R149, 0x4, R2 ;  /* 0x00000004950a7825 */ /* 0x000fc800078e0202 */
[----:B------:R-:W-:Y:S01]  /*4c030*/  IMAD.WIDE R12, R149, 0x4, R4 ;  /* 0x00000004950c7825 */ /* 0x000fe200078e0204 */
[----:B------:R1:W-:Y:S04]  /*4c040*/  @P1 STG.E desc[UR34][R10.64], R139 ;  /* 0x0000008b0a001986 */ /* 0x0003e8000c101922 */
[----:B-1----:R-:W4:Y:S04]  /*4c050*/  LDL.LU R139, [R1+0x704] ;  /* 0x00070400018b7983 */ /* 0x002f280000300800 */
[----:B------:R1:W-:Y:S04]  /*4c060*/  @P2 STG.E desc[UR34][R12.64], R153 ;  /* 0x000000990c002986 */ /* 0x0003e8000c101922 */
[----:B-1----:R-:W4:Y:S01]  /*4c070*/  LDL.LU R153, [R1+0x104] ;  /* 0x0001040001997983 */ /* 0x002f220000300800 */
[----:B------:R-:W-:-:S02]  /*4c080*/  LOP3.LUT P3, RZ, R21, 0x800000, RZ, 0xc0, !PT ;  /* 0x0080000015ff7812 */ /* 0x000fc4000786c0ff */
[----:B------:R-:W-:Y:S02]  /*4c090*/  LOP3.LUT P4, RZ, R21, 0x1000000, RZ, 0xc0, !PT ;  /* 0x0100000015ff7812 */ /* 0x000fe4000788c0ff */
[C---:B------:R-:W-:Y:S01]  /*4c0a0*/  LOP3.LUT P5, RZ, R0.reuse, 0x40, RZ, 0xc0, !PT ;  /* 0x0000004000ff7812 */ /* 0x040fe200078ac0ff */
[----:B------:R-:W-:Y:S01]  /*4c0b0*/  IMAD.WIDE R10, R149, 0x4, R6 ;  /* 0x00000004950a7825 */ /* 0x000fe200078e0206 */
[----:B------:R-:W-:Y:S02]  /*4c0c0*/  LOP3.LUT P6, RZ, R0, 0x80, RZ, 0xc0, !PT ;  /* 0x0000008000ff7812 */ /* 0x000fe400078cc0ff */
[----:B------:R-:W-:Y:S01]  /*4c0d0*/  LOP3.LUT P0, RZ, R21, 0x2000000, RZ, 0xc0, !PT ;  /* 0x0200000015ff7812 */ /* 0x000fe2000780c0ff */
[----:B------:R-:W-:Y:S02]  /*4c0e0*/  VIADD R0, R23, 0x83 ;  /* 0x0000008317007836 */ /* 0x000fe40000000000 */
[----:B------:R-:W-:Y:S01]  /*4c0f0*/  IMAD.WIDE R12, R149, 0x4, R8 ;  /* 0x00000004950c7825 */ /* 0x000fe200078e0208 */
[----:B------:R-:W-:Y:S01]  /*4c100*/  ISETP.LT.AND P1, PT, R156, R14, !P0 ;  /* 0x0000000e9c00720c */ /* 0x000fe20004721270 */
[----:B------:R-:W4:Y:S01]  /*4c110*/  LDL.LU R149, [R1+0x11fc] ;  /* 0x0011fc0001957983 */ /* 0x000f220000300800 */
[----:B------:R-:W-:Y:S01]  /*4c120*/  ISETP.LT.AND P0, PT, R155, UR4, !P0 ;  /* 0x000000049b007c0c */ /* 0x000fe2000c701270 */
[C---:B------:R-:W-:Y:S01]  /*4c130*/  IMAD.WIDE R14, R151.reuse, 0x4, R2 ;  /* 0x00000004970e7825 */ /* 0x040fe200078e0202 */
[----:B------:R-:W-:Y:S01]  /*4c140*/  ISETP.GE.AND P2, PT, R0, UR5, PT ;  /* 0x0000000500007c0c */ /* 0x000fe2000bf46270 */
[----:B------:R-:W-:Y:S01]  /*4c150*/  ULDC UR5, c[0x0][0x22c] ;  /* 0x00008b0000057ab9 */ /* 0x000fe20000000800 */
[----:B--2---:R1:W-:Y:S04]  /*4c160*/  @P3 STG.E desc[UR34][R10.64], R148 ;  /* 0x000000940a003986 */ /* 0x0043e8000c101922 */
[----:B-1----:R-:W2:Y:S01]  /*4c170*/  LDL.LU R148, [R1+0x504] ;  /* 0x0005040001947983 */ /* 0x002ea20000300800 */
[----:B------:R-:W-:-:S03]  /*4c180*/  IMAD.WIDE R10, R151, 0x4, R4 ;  /* 0x00000004970a7825 */ /* 0x000fc600078e0204 */
[----:B---3--:R1:W-:Y:S01]  /*4c190*/  @P4 STG.E desc[UR34][R12.64], R147 ;  /* 0x000000930c004986 */ /* 0x0083e2000c101922 */
[----:B------:R-:W-:-:S03]  /*4c1a0*/  ISETP.LT.AND P4, PT, R152, UR4, !P2 ;  /* 0x0000000498007c0c */ /* 0x000fc6000d781270 */
[----:B-1----:R-:W3:Y:S01]  /*4c1b0*/  LDL.LU R147, [R1+0x304] ;  /* 0x0003040001937983 */ /* 0x002ee20000300800 */
[----:B------:R-:W-:-:S03]  /*4c1c0*/  IMAD.WIDE R12, R151, 0x4, R6 ;  /* 0x00000004970c7825 */ /* 0x000fc600078e0206 */
[----:B----4-:R1:W-:Y:S01]  /*4c1d0*/  @P5 STG.E desc[UR34][R14.64], R146 ;  /* 0x000000920e005986 */ /* 0x0103e2000c101922 */
[----:B------:R-:W-:-:S03]  /*4c1e0*/  ISETP.LT.AND P5, PT, R154, UR4, !P2 ;  /* 0x000000049a007c0c */ /* 0x000fc6000d7a1270 */
[----:B-1----:R-:W4:Y:S04]  /*4c1f0*/  LDL.LU R146, [R1+0xaf8] ;  /* 0x000af80001927983 */ /* 0x002f280000300800 */
[----:B------:R1:W-:Y:S01]  /*4c200*/  @P6 STG.E desc[UR34][R10.64], R159 ;  /* 0x0000009f0a006986 */ /* 0x0003e2000c101922 */
[----:B------:R-:W-:-:S03]  /*4c210*/  IMAD.WIDE R14, R150, 0x4, R4 ;  /* 0x00000004960e7825 */ /* 0x000fc600078e0204 */
[----:B------:R1:W-:Y:S02]  /*4c220*/  @P1 STG.E desc[UR34][R12.64], R144 ;  /* 0x000000900c001986 */ /* 0x0003e4000c101922 */
[----:B-1----:R-:W-:Y:S02]  /*4c230*/  IMAD.WIDE R10, R151, 0x4, R8 ;  /* 0x00000004970a7825 */ /* 0x002fe400078e0208 */
[----:B------:R-:W4:Y:S04]  /*4c240*/  LDL.LU R151, [R1+0x1200] ;  /* 0x0012000001977983 */ /* 0x000f280000300800 */
[----:B------:R1:W-:Y:S01]  /*4c250*/  @P0 STG.E desc[UR34][R10.64], R145 ;  /* 0x000000910a000986 */ /* 0x0003e2000c101922 */
[----:B------:R-:W-:-:S03]  /*4c260*/  IMAD.WIDE R12, R150, 0x4, R2 ;  /* 0x00000004960c7825 */ /* 0x000fc600078e0202 */
[----:B------:R-:W4:Y:S04]  /*4c270*/  LDL.LU R159, [R1+0xf68] ;  /* 0x000f6800019f7983 */ /* 0x000f280000300800 */
[----:B-1----:R-:W4:Y:S01]  /*4c280*/  LDL.LU R145, [R1+0xcf8] ;  /* 0x000cf80001917983 */ /* 0x002f220000300800 */
[----:B------:R-:W-:-:S03]  /*4c290*/  IMAD.WIDE R10, R150, 0x4, R6 ;  /* 0x00000004960a7825 */ /* 0x000fc600078e0206 */
[----:B------:R1:W-:Y:S04]  /*4c2a0*/  @P4 STG.E desc[UR34][R12.64], R139 ;  /* 0x0000008b0c004986 */ /* 0x0003e8000c101922 */
[----:B-1----:R-:W4:Y:S01]  /*4c2b0*/  LDL.LU R139, [R1+0x908] ;  /* 0x00090800018b7983 */ /* 0x002f220000300800 */
[----:B------:R-:W-:-:S03]  /*4c2c0*/  IMAD.WIDE R12, R150, 0x4, R8 ;  /* 0x00000004960c7825 */ /* 0x000fc600078e0208 */
[----:B------:R1:W-:Y:S04]  /*4c2d0*/  @P5 STG.E desc[UR34][R14.64], R153 ;  /* 0x000000990e005986 */ /* 0x0003e8000c101922 */
[----:B-1----:R-:W4:Y:S04]  /*4c2e0*/  LDL.LU R153, [R1+0x708] ;  /* 0x0007080001997983 */ /* 0x002f280000300800 */
[----:B------:R-:W4:Y:S01]  /*4c2f0*/  LDL.LU R150, [R1+0x108] ;  /* 0x0001080001967983 */ /* 0x000f220000300800 */
[----:B------:R-:W-:Y:S01]  /*4c300*/  VIADD R0, R23, 0x84 ;  /* 0x0000008417007836 */ /* 0x000fe20000000000 */
[----:B------:R-:W-:Y:S01]  /*4c310*/  ISETP.LT.AND P1, PT, R156, UR4, !P2 ;  /* 0x000000049c007c0c */ /* 0x000fe2000d721270 */
[----:B------:R-:W-:Y:S01]  /*4c320*/  IMAD.WIDE R14, R149, 0x4, R2 ;  /* 0x00000004950e7825 */ /* 0x000fe200078e0202 */
[----:B------:R-:W4:Y:S02]  /*4c330*/  LDL.LU R144, [R1+0x1204] ;  /* 0x0012040001907983 */ /* 0x000f240000300800 */
[----:B------:R-:W-:-:S02]  /*4c340*/  ISETP.GE.AND P3, PT, R0, UR5, PT ;  /* 0x0000000500007c0c */ /* 0x000fc4000bf66270 */
[----:B------:R-:W-:Y:S01]  /*4c350*/  ISETP.LT.AND P2, PT, R155, UR4, !P2 ;  /* 0x000000049b007c0c */ /* 0x000fe2000d741270 */
[C---:B------:R-:W-:Y:S01]  /*4c360*/  VIADD R0, R23.reuse, 0x85 ;  /* 0x0000008517007836 */ /* 0x040fe20000000000 */
[----:B------:R-:W-:Y:S01]  /*4c370*/  ISETP.LT.AND P0, PT, R152, UR4, !P3 ;  /* 0x0000000498007c0c */ /* 0x000fe2000df01270 */
[----:B------:R-:W-:Y:S01]  /*4c380*/  ULDC UR5, c[0x0][0x22c] ;  /* 0x00008b0000057ab9 */ /* 0x000fe20000000800 */
[----:B------:R-:W-:Y:S02]  /*4c390*/  ISETP.LT.AND P5, PT, R154, UR4, !P3 ;  /* 0x000000049a007c0c */ /* 0x000fe4000dfa1270 */
[----:B------:R-:W-:Y:S01]  /*4c3a0*/  ISETP.GE.AND P6, PT, R0, UR5, PT ;  /* 0x0000000500007c0c */ /* 0x000fe2000bfc6270 */
[----:B--2---:R1:W-:Y:S01]  /*4c3b0*/  @P1 STG.E desc[UR34][R10.64], R148 ;  /* 0x000000940a001986 */ /* 0x0043e2000c101922 */
[----:B------:R-:W-:Y:S01]  /*4c3c0*/  ISETP.LT.AND P1, PT, R156, UR4, !P3 ;  /* 0x000000049c007c0c */ /* 0x000fe2000df21270 */
[----:B------:R-:W-:Y:S01]  /*4c3d0*/  VIADD R0, R23, 0x86 ;  /* 0x0000008617007836 */ /* 0x000fe20000000000 */
[----:B------:R-:W-:Y:S01]  /*4c3e0*/  ISETP.LT.AND P3, PT, R155, UR4, !P3 ;  /* 0x000000049b007c0c */ /* 0x000fe2000df61270 */
[----:B------:R-:W-:Y:S01]  /*4c3f0*/  ULDC UR5, c[0x0][0x22c] ;  /* 0x00008b0000057ab9 */ /* 0x000fe20000000800 */
[----:B-1----:R-:W2:Y:S01]  /*4c400*/  LDL.LU R148, [R1+0x508] ;  /* 0x0005080001947983 */ /* 0x002ea20000300800 */
[----:B------:R-:W-:-:S03]  /*4c410*/  IMAD.WIDE R10, R149, 0x4, R4 ;  /* 0x00000004950a7825 */ /* 0x000fc600078e0204 */
[----:B---3--:R1:W-:Y:S01]  /*4c420*/  @P2 STG.E desc[UR34][R12.64], R147 ;  /* 0x000000930c002986 */ /* 0x0083e2000c101922 */
[----:B------:R-:W-:Y:S01]  /*4c430*/  ISETP.LT.AND P2, PT, R152, UR4, !P6 ;  /* 0x0000000498007c0c */ /* 0x000fe2000f741270 */
[----:B-1----:R-:W-:Y:S02]  /*4c440*/  IMAD.WIDE R12, R149, 0x4, R6 ;  /* 0x00000004950c7825 */ /* 0x002fe400078e0206 */
[----:B------:R-:W3:Y:S04]  /*4c450*/  LDL.LU R147, [R1+0x308] ;  /* 0x0003080001937983 */ /* 0x000ee80000300800 */
[----:B----4-:R1:W-:Y:S01]  /*4c460*/  @P0 STG.E desc[UR34][R14.64], R146 ;  /* 0x000000920e000986 */ /* 0x0103e2000c101922 */
[----:B------:R-:W-:-:S03]  /*4c470*/  ISETP.LT.AND P0, PT, R154, UR4, !P6 ;  /* 0x000000049a007c0c */ /* 0x000fc6000f701270 */
[----:B-1----:R-:W4:Y:S01]  /*4c480*/  LDL.LU R146, [R1+0xafc] ;  /* 0x000afc0001927983 */ /* 0x002f220000300800 */
[----:B------:R-:W-:-:S03]  /*4c490*/  IMAD.WIDE R14, R151, 0x4, R4 ;  /* 0x00000004970e7825 */ /* 0x000fc600078e0204 */
[----:B------:R1:W-:Y:S04]  /*4c4a0*/  @P5 STG.E desc[UR34][R10.64], R159 ;  /* 0x0000009f0a005986 */ /* 0x0003e8000c101922 */
[----:B------:R1:W-:Y:S02]  /*4c4b0*/  @P1 STG.E desc[UR34][R12.64], R145 ;  /* 0x000000910c001986 */ /* 0x0003e4000c101922 */
[----:B-1----:R-:W-:Y:S02]  /*4c4c0*/  IMAD.WIDE R10, R149, 0x4, R8 ;  /* 0x00000004950a7825 */ /* 0x002fe400078e0208 */
[----:B------:R-:W4:Y:S04]  /*4c4d0*/  LDL.LU R149, [R1+0x1208] ;  /* 0x0012080001957983 */ /* 0x000f280000300800 */
[----:B------:R-:W4:Y:S01]  /*4c4e0*/  LDL.LU R159, [R1+0xf6c] ;  /* 0x000f6c00019f7983 */ /* 0x000f220000300800 */
[----:B------:R-:W-:-:S03]  /*4c4f0*/  IMAD.WIDE R12, R151, 0x4, R2 ;  /* 0x00000004970c7825 */ /* 0x000fc600078e0202 */
[----:B------:R-:W4:Y:S04]  /*4c500*/  LDL.LU R145, [R1+0xcfc] ;  /* 0x000cfc0001917983 */ /* 0x000f280000300800 */
[----:B------:R-:W-:Y:S04]  /*4c510*/  @P3 STG.E desc[UR34][R10.64], R139 ;  /* 0x0000008b0a003986 */ /* 0x000fe8000c101922 */
[----:B------:R-:W-:Y:S04]  /*4c520*/  @P2 STG.E desc[UR34][R12.64], R153 ;  /* 0x000000990c002986 */ /* 0x000fe8000c101922 */
[----:B------:R1:W-:Y:S04]  /*4c530*/  @P0 STG.E desc[UR34][R14.64], R150 ;  /* 0x000000960e000986 */ /* 0x0003e8000c101922 */
[----:B-1----:R-:W4:Y:S04]  /*4c540*/  LDL.LU R150, [R1+0x90c] ;  /* 0x00090c0001967983 */ /* 0x002f280000300800 */
[----:B------:R-:W4:Y:S04]  /*4c550*/  LDL.LU R139, [R1+0x70c] ;  /* 0x00070c00018b7983 */ /* 0x000f280000300800 */
[----:B------:R-:W4:Y:S01]  /*4c560*/  LDL.LU R153, [R1+0x10c] ;  /* 0x00010c0001997983 */ /* 0x000f220000300800 */
[----:B------:R-:W-:-:S02]  /*4c570*/  ISETP.LT.AND P1, PT, R156, UR4, !P6 ;  /* 0x000000049c007c0c */ /* 0x000fc4000f721270 */
[----:B------:R-:W-:Y:S01]  /*4c580*/  ISETP.GE.AND P4, PT, R0, UR5, PT ;  /* 0x0000000500007c0c */ /* 0x000fe2000bf86270 */
[----:B------:R-:W-:Y:S01]  /*4c590*/  IMAD.WIDE R10, R151, 0x4, R6 ;  /* 0x00000004970a7825 */ /* 0x000fe200078e0206 */
[----:B------:R-:W-:Y:S01]  /*4c5a0*/  ISETP.LT.AND P6, PT, R155, UR4, !P6 ;  /* 0x000000049b007c0c */ /* 0x000fe2000f7c1270 */
[----:B------:R-:W-:Y:S01]  /*4c5b0*/  ULDC UR5, c[0x0][0x22c] ;  /* 0x00008b0000057ab9 */ /* 0x000fe20000000800 */
[----:B------:R-:W-:Y:S02]  /*4c5c0*/  ISETP.LT.AND P3, PT, R152, UR4, !P4 ;  /* 0x0000000498007c0c */ /* 0x000fe4000e761270 */
[----:B------:R-:W-:Y:S01]  /*4c5d0*/  ISETP.LT.AND P2, PT, R154, UR4, !P4 ;  /* 0x000000049a007c0c */ /* 0x000fe2000e741270 */
[----:B------:R-:W-:Y:S02]  /*4c5e0*/  VIADD R0, R23, 0x87 ;  /* 0x0000008717007836 */ /* 0x000fe40000000000 */
[----:B------:R-:W-:Y:S02]  /*4c5f0*/  IMAD.WIDE R12, R151, 0x4, R8 ;  /* 0x00000004970c7825 */ /* 0x000fe400078e0208 */
[----:B------:R-:W4:Y:S02]  /*4c600*/  LDL.LU R151, [R1+0x120c] ;  /* 0x00120c0001977983 */ /* 0x000f240000300800 */
[----:B------:R-:W-:Y:S01]  /*4c610*/  IMAD.WIDE R14, R144, 0x4, R2 ;  /* 0x00000004900e7825 */ /* 0x000fe200078e0202 */
[----:B------:R-:W-:Y:S01]  /*4c620*/  ISETP.GE.AND P5, PT, R0, UR5, PT ;  /* 0x0000000500007c0c */ /* 0x000fe2000bfa6270 */
[----:B------:R-:W-:Y:S01]  /*4c630*/  ULDC UR5, c[0x0][0x22c] ;  /* 0x00008b0000057ab9 */ /* 0x000fe20000000800 */
[----:B--2---:R1:W-:Y:S01]  /*4c640*/  @P1 STG.E desc[UR34][R10.64], R148 ;  /* 0x000000940a001986 */ /* 0x0043e2000c101922 */
[----:B------:R-:W-:-:S02]  /*4c650*/  ISETP.LT.AND P1, PT, R156, UR4, !P4 ;  /* 0x000000049c007c0c */ /* 0x000fc4000e721270 */
[----:B------:R-:W-:Y:S01]  /*4c660*/  ISETP.LT.AND P4, PT, R155, UR4, !P4 ;  /* 0x000000049b007c0c */ /* 0x000fe2000e781270 */
        /* <DEDUP_REMOVED lines=9> */
[----:B------:R1:W-:Y:S04]  /*4c700*/  @P2 STG.E desc[UR34][R10.64], R159 ;  /* 0x0000009f0a002986 */ /* 0x0003e8000c101922 */
[----:B------:R1:W-:Y:S02]  /*4c710*/  @P1 STG.E desc[UR34][R12.64], R145 ;  /* 0x000000910c001986 */ /* 0x0003e4000c101922 */
[----:B-1----:R-:W-:-:S02]  /*4c720*/  IMAD.WIDE R10, R144, 0x4, R8 ;  /* 0x00000004900a7825 */ /* 0x002fc400078e0208 */
[----:B------:R-:W4:Y:S02]  /*4c730*/  LDL.LU R159, [R1+0xf70] ;  /* 0x000f7000019f7983 */ /* 0x000f240000300800 */
[----:B------:R-:W-:-:S04]  /*4c740*/  IMAD.WIDE R12, R149, 0x4, R2 ;  /* 0x00000004950c7825 */ /* 0x000fc800078e0202 */
[----:B------:R-:W-:Y:S01]  /*4c750*/  IMAD.WIDE R14, R149, 0x4, R4 ;  /* 0x00000004950e7825 */ /* 0x000fe200078e0204 */
[----:B------:R1:W-:Y:S04]  /*4c760*/  @P4 STG.E desc[UR34][R10.64], R150 ;  /* 0x000000960a004986 */ /* 0x0003e8000c101922 */
[----:B------:R1:W-:Y:S04]  /*4c770*/  @P3 STG.E desc[UR34][R12.64], R139 ;  /* 0x0000008b0c003986 */ /* 0x0003e8000c101922 */
[----:B-1----:R-:W4:Y:S04]  /*4c780*/  LDL.LU R150, [R1+0x1210] ;  /* 0x0012100001967983 */ /* 0x002f280000300800 */
[----:B------:R-:W4:Y:S04]  /*4c790*/  LDL.LU R144, [R1+0xd00] ;  /* 0x000d000001907983 */ /* 0x000f280000300800 */
[----:B------:R-:W4:Y:S04]  /*4c7a0*/  LDL.LU R145, [R1+0x910] ;  /* 0x0009100001917983 */ /* 0x000f280000300800 */
[----:B------:R1:W-:Y:S04]  /*4c7b0*/  @P6 STG.E desc[UR34][R14.64], R153 ;  /* 0x000000990e006986 */ /* 0x0003e8000c101922 */
[----:B------:R-:W4:Y:S04]  /*4c7c0*/  LDL.LU R139, [R1+0x710] ;  /* 0x00071000018b7983 */ /* 0x000f280000300800 */
[----:B-1----:R-:W4:Y:S01]  /*4c7d0*/  LDL.LU R153, [R1+0x110] ;  /* 0x0001100001997983 */ /* 0x002f220000300800 */
[----:B------:R-:W-:Y:S01]  /*4c7e0*/  VIADD R0, R23, 0x88 ;  /* 0x0000008817007836 */ /* 0x000fe20000000000 */
[----:B------:R-:W-:-:S04]  /*4c7f0*/  ISETP.LT.AND P1, PT, R156, UR4, !P5 ;  /* 0x000000049c007c0c */ /* 0x000fc8000ef21270 */
[----:B------:R-:W-:Y:S02]  /*4c800*/  ISETP.GE.AND P0, PT, R0, UR5, PT ;  /* 0x0000000500007c0c */ /* 0x000fe4000bf06270 */
[----:B------:R-:W-:Y:S01]  /*4c810*/  ISETP.LT.AND P5, PT, R155, UR4, !P5 ;  /* 0x000000049b007c0c */ /* 0x000fe2000efa1270 */
[----:B------:R-:W-:Y:S01]  /*4c820*/  IMAD.WIDE R10, R149, 0x4, R6 ;  /* 0x00000004950a7825 */ /* 0x000fe200078e0206 */
[----:B------:R-:W-:Y:S01]  /*4c830*/  ISETP.LT.AND P4, PT, R152, UR4, !P0 ;  /* 0x0000000498007c0c */ /* 0x000fe2000c781270 */
[----:B------:R-:W-:Y:S01]  /*4c840*/  ULDC UR5, c[0x0][0x22c] ;  /* 0x00008b0000057ab9 */ /* 0x000fe20000000800 */
        /* <DEDUP_REMOVED lines=19> */
[----:B------:R1:W-:Y:S02]  /*4c980*/  @P6 STG.E desc[UR34][R10.64], R159 ;  /* 0x0000009f0a006986 */ /* 0x0003e4000c101922 */
[----:B-1----:R-:W-:Y:S02]  /*4c990*/  IMAD.WIDE R10, R151, 0x4, R8 ;  /* 0x00000004970a7825 */ /* 0x002fe400078e0208 */
[----:B------:R-:W4:Y:S04]  /*4c9a0*/  LDL.LU R151, [R1+0x1218] ;  /* 0x0012180001977983 */ /* 0x000f280000300800 */
[----:B------:R-:W4:Y:S01]  /*4c9b0*/  LDL.LU R159, [R1+0xf74] ;  /* 0x000f7400019f7983 */ /* 0x000f220000300800 */
[----:B------:R-:W-:-:S03]  /*4c9c0*/  IMAD.WIDE R14, R150, 0x4, R4 ;  /* 0x00000004960e7825 */ /* 0x000fc600078e0204 */
[----:B------:R1:W-:Y:S04]  /*4c9d0*/  @P1 STG.E desc[UR34][R12.64], R144 ;  /* 0x000000900c001986 */ /* 0x0003e8000c101922 */
[----:B------:R1:W-:Y:S02]  /*4c9e0*/  @P0 STG.E desc[UR34][R10.64], R145 ;  /* 0x000000910a000986 */ /* 0x0003e4000c101922 */
[----:B-1----:R-:W-:Y:S02]  /*4c9f0*/  IMAD.WIDE R12, R150, 0x4, R2 ;  /* 0x00000004960c7825 */ /* 0x002fe400078e0202 */
[----:B------:R-:W4:Y:S04]  /*4ca00*/  LDL.LU R144, [R1+0xd04] ;  /* 0x000d040001907983 */ /* 0x000f280000300800 */
[----:B------:R-:W4:Y:S04]  /*4ca10*/  LDL.LU R145, [R1+0x914] ;  /* 0x0009140001917983 */ /* 0x000f280000300800 */
[----:B------:R1:W-:Y:S04]  /*4ca20*/  @P4 STG.E desc[UR34][R12.64], R139 ;  /* 0x0000008b0c004986 */ /* 0x0003e8000c101922 */
[----:B------:R1:W-:Y:S04]  /*4ca30*/  @P5 STG.E desc[UR34][R14.64], R153 ;  /* 0x000000990e005986 */ /* 0x0003e8000c101922 */
[----:B-1----:R-:W4:Y:S04]  /*4ca40*/  LDL.LU R139, [R1+0x714] ;  /* 0x00071400018b7983 */ /* 0x002f280000300800 */
[----:B------:R-:W4:Y:S01]  /*4ca50*/  LDL.LU R153, [R1+0x114] ;  /* 0x0001140001997983 */ /* 0x000f220000300800 */
        /* <DEDUP_REMOVED lines=10> */
[----:B------:R-:W4:Y:S01]  /*4cb00*/  LDL.LU R150, [R1+0x121c] ;  /* 0x00121c0001967983 */ /* 0x000f220000300800 */
[----:B------:R-:W-:Y:S01]  /*4cb10*/  ISETP.GE.AND P6, PT, R0, UR5, PT ;  /* 0x0000000500007c0c */ /* 0x000fe2000bfc6270 */
[----:B------:R-:W-:Y:S01]  /*4cb20*/  IMAD.WIDE R14, R149, 0x4, R2 ;  /* 0x00000004950e7825 */ /* 0x000fe200078e0202 */
        /* <DEDUP_REMOVED lines=14> */
[----:B------:R-:W-:-:S04]  /*4cc10*/  IMAD.WIDE R14, R151, 0x4, R4 ;  /* 0x00000004970e7825 */ /* 0x000fc800078e0204 */
[----:B-1----:R-:W-:Y:S02]  /*4cc20*/  IMAD.WIDE R10, R149, 0x4, R8 ;  /* 0x00000004950a7825 */ /* 0x002fe400078e0208 */
[----:B------:R-:W4:Y:S04]  /*4cc30*/  LDL.LU R149, [R1+0x1220] ;  /* 0x0012200001957983 */ /* 0x000f280000300800 */
[----:B------:R-:W4:Y:S04]  /*4cc40*/  LDL.LU R159, [R1+0xf78] ;  /* 0x000f7800019f7983 */ /* 0x000f280000300800 */
[----:B------:R1:W-:Y:S04]  /*4cc50*/  @P1 STG.E desc[UR34][R12.64], R144 ;  /* 0x000000900c001986 */ /* 0x0003e8000c101922 */
[----:B------:R1:W-:Y:S02]  /*4cc60*/  @P3 STG.E desc[UR34][R10.64], R145 ;  /* 0x000000910a003986 */ /* 0x0003e4000c101922 */
[----:B-1----:R-:W-:-:S02]  /*4cc70*/  IMAD.WIDE R12, R151, 0x4, R2 ;  /* 0x00000004970c7825 */ /* 0x002fc400078e0202 */
[----:B------:R-:W4:Y:S02]  /*4cc80*/  LDL.LU R145, [R1+0xd08] ;  /* 0x000d080001917983 */ /* 0x000f240000300800 */
[C---:B------:R-:W-:Y:S02]  /*4cc90*/  IMAD.WIDE R10, R151.reuse, 0x4, R6 ;  /* 0x00000004970a7825 */ /* 0x040fe400078e0206 */
[----:B------:R1:W-:Y:S04]  /*4cca0*/  @P2 STG.E desc[UR34][R12.64], R139 ;  /* 0x0000008b0c002986 */ /* 0x0003e8000c101922 */
[----:B------:R1:W-:Y:S04]  /*4ccb0*/  @P0 STG.E desc[UR34][R14.64], R153 ;  /* 0x000000990e000986 */ /* 0x0003e8000c101922 */
[----:B-1----:R-:W4:Y:S01]  /*4ccc0*/  LDL.LU R139, [R1+0x918] ;  /* 0x00091800018b7983 */ /* 0x002f220000300800 */
[----:B------:R-:W-:-:S03]  /*4ccd0*/  IMAD.WIDE R12, R151, 0x4, R8 ;  /* 0x00000004970c7825 */ /* 0x000fc600078e0208 */
[----:B------:R-:W4:Y:S04]  /*4cce0*/  LDL.LU R153, [R1+0x718] ;  /* 0x0007180001997983 */ /* 0x000f280000300800 */
        /* <DEDUP_REMOVED lines=27> */
[----:B------:R1:W-:Y:S02]  /*4cea0*/  @P2 STG.E desc[UR34][R10.64], R159 ;  /* 0x0000009f0a002986 */ /* 0x0003e4000c101922 */
[----:B-1----:R-:W-:Y:S02]  /*4ceb0*/  IMAD.WIDE R10, R150, 0x4, R8 ;  /* 0x00000004960a7825 */ /* 0x002fe400078e0208 */
[----:B------:R-:W4:Y:S04]  /*4cec0*/  LDL.LU R150, [R1+0x1228] ;  /* 0x0012280001967983 */ /* 0x000f280000300800 */
[----:B------:R-:W4:Y:S04]  /*4ced0*/  LDL.LU R159, [R1+0xf7c] ;  /* 0x000f7c00019f7983 */ /* 0x000f280000300800 */
[----:B------:R1:W-:Y:S02]  /*4cee0*/  @P1 STG.E desc[UR34][R12.64], R145 ;  /* 0x000000910c001986 */ /* 0x0003e4000c101922 */
[----:B-1----:R-:W-:-:S02]  /*4cef0*/  IMAD.WIDE R12, R149, 0x4, R2 ;  /* 0x00000004950c7825 */ /* 0x002fc400078e0202 */
        /* <DEDUP_REMOVED lines=34> */
[----:B-1----:R-:W-:Y:S01]  /*4d120*/  IMAD.WIDE R10, R144, 0x4, R8 ;  /* 0x00000004900a7825 */ /* 0x002fe200078e0208 */
[----:B------:R-:W4:Y:S04]  /*4d130*/  LDL.LU R159, [R1+0xf80] ;  /* 0x000f8000019f7983 */ /* 0x000f280000300800 */
[----:B------:R1:W-:Y:S02]  /*4d140*/  @P1 STG.E desc[UR34][R12.64], R145 ;  /* 0x000000910c001986 */ /* 0x0003e4000c101922 */
[----:B-1----:R-:W-:Y:S02]  /*4d150*/  IMAD.WIDE R12, R150, 0x4, R2 ;  /* 0x00000004960c7825 */ /* 0x002fe400078e0202 */
        /* <DEDUP_REMOVED lines=497> */
[----:B------:R-:W-:-:S04]  /*4f070*/  IMAD.WIDE R12, R150, 0x4, R8 ;  /* 0x00000004960c7825 */ /* 0x000fc800078e0208 */
[----:B------:R-:W-:Y:S01]  /*4f080*/  IMAD.WIDE R14, R149, 0x4, R2 ;  /* 0x00000004950e7825 */ /* 0x000fe200078e0202 */
[----:B--2---:R1:W-:Y:S01]  /*4f090*/  @P1 STG.E desc[UR34][R10.64], R148 ;  /* 0x000000940a001986 */ /* 0x0043e2000c101922 */
[----:B------:R-:W-:Y:S02]  /*4f0a0*/  ISETP.LT.AND P1, PT, R156, UR4, !P3 ;  /* 0x000000049c007c0c */ /* 0x000fe4000df21270 */
[----:B------:R-:W-:Y:S02]  /*4f0b0*/  ISETP.LT.AND P3, PT, R155, UR4, !P3 ;  /* 0x000000049b007c0c */ /* 0x000fe4000df61270 */
[----:B------:R-:W-:Y:S01]  /*4f0c0*/  ISETP.GE.AND P6, PT, R0, UR5, PT ;  /* 0x0000000500007c0c */ /* 0x000fe2000bfc6270 */
[----:B-1----:R-:W2:Y:S01]  /*4f0d0*/  LDL.LU R148, [R1+0x1298] ;  /* 0x0012980001947983 */ /* 0x002ea20000300800 */
[----:B------:R-:W-:Y:S01]  /*4f0e0*/  IMAD.WIDE R10, R149, 0x4, R4 ;  /* 0x00000004950a7825 */ /* 0x000fe200078e0204 */
[----:B------:R-:W-:Y:S02]  /*4f0f0*/  ULDC UR5, c[0x0][0x22c] ;  /* 0x00008b0000057ab9 */ /* 0x000fe40000000800 */
[----:B------:R-:W2:Y:S04]  /*4f100*/  LDL.LU R150, [R1+0x350] ;  /* 0x0003500001967983 */ /* 0x000ea80000300800 */
        /* <DEDUP_REMOVED lines=32> */
[----:B--2---:R-:W-:-:S02]  /*4f310*/  IMAD.WIDE R14, R148, 0x4, R2 ;  /* 0x00000004940e7825 */ /* 0x004fc400078e0202 */
[----:B------:R1:W-:Y:S01]  /*4f320*/  @P1 STG.E desc[UR34][R10.64], R150 ;  /* 0x000000960a001986 */ /* 0x0003e2000c101922 */
[----:B------:R-:W-:Y:S02]  /*4f330*/  ISETP.LT.AND P1, PT, R156, UR4, !P4 ;  /* 0x000000049c007c0c */ /* 0x000fe4000e721270 */
[----:B------:R-:W-:Y:S02]  /*4f340*/  ISETP.LT.AND P4, PT, R155, UR4, !P4 ;  /* 0x000000049b007c0c */ /* 0x000fe4000e781270 */
[----:B------:R-:W-:Y:S01]  /*4f350*/  ISETP.GE.AND P5, PT, R0, UR5, PT ;  /* 0x0000000500007c0c */ /* 0x000fe2000bfa6270 */
[----:B-1----:R-:W2:Y:S01]  /*4f360*/  LDL.LU R150, [R1+0x354] ;  /* 0x0003540001967983 */ /* 0x002ea20000300800 */
[----:B------:R-:W-:Y:S01]  /*4f370*/  IMAD.WIDE R10, R148, 0x4, R4 ;  /* 0x00000004940a7825 */ /* 0x000fe200078e0204 */
[----:B------:R-:W-:Y:S02]  /*4f380*/  ULDC UR5, c[0x0][0x22c] ;  /* 0x00008b0000057ab9 */ /* 0x000fe40000000800 */
        /* <DEDUP_REMOVED lines=63> */
[----:B------:R-:W-:Y:S02]  /*4f780*/  ISETP.LT.AND P2, PT, R155, UR4, !P2 ;  /* 0x000000049b007c0c */ /* 0x000fe4000d741270 */
[----:B------:R-:W-:Y:S01]  /*4f790*/  ISETP.GE.AND P3, PT, R0, UR5, PT ;  /* 0x0000000500007c0c */ /* 0x000fe2000bf66270 */
[----:B------:R-:W-:Y:S01]  /*4f7a0*/  IMAD.WIDE R10, R148, 0x4, R6 ;  /* 0x00000004940a7825 */ /* 0x000fe200078e0206 */
[----:B------:R-:W-:Y:S02]  /*4f7b0*/  ULDC UR5, c[0x0][0x22c] ;  /* 0x00008b0000057ab9 */ /* 0x000fe40000000800 */
[----:B------:R-:W-:Y:S01]  /*4f7c0*/  ISETP.LT.AND P0, PT, R152, UR4, !P3 ;  /* 0x0000000498007c0c */ /* 0x000fe2000df01270 */
[----:B------:R-:W-:Y:S01]  /*4f7d0*/  IMAD.WIDE R12, R148, 0x4, R8 ;  /* 0x00000004940c7825 */ /* 0x000fe200078e0208 */
[----:B------:R-:W-:Y:S01]  /*4f7e0*/  ISETP.LT.AND P5, PT, R154, UR4, !P3 ;  /* 0x000000049a007c0c */ /* 0x000fe2000dfa1270 */
[----:B------:R-:W4:Y:S02]  /*4f7f0*/  LDL.LU R148, [R1+0x12b0] ;  /* 0x0012b00001947983 */ /* 0x000f240000300800 */
[----:B------:R-:W-:-:S02]  /*4f800*/  VIADD R0, R23, 0xaf ;  /* 0x000000af17007836 */ /* 0x000fc40000000000 */
[----:B--2---:R1:W-:Y:S01]  /*4f810*/  @P1 STG.E desc[UR34][R10.64], R150 ;  /* 0x000000960a001986 */ /* 0x0043e2000c101922 */
[----:B------:R-:W-:Y:S01]  /*4f820*/  ISETP.LT.AND P1, PT, R156, UR4, !P3 ;  /* 0x000000049c007c0c */ /* 0x000fe2000df21270 */
[----:B------:R-:W-:Y:S01]  /*4f830*/  IMAD.WIDE R14, R144, 0x4, R2 ;  /* 0x00000004900e7825 */ /* 0x000fe200078e0202 */
[----:B------:R-:W-:Y:S02]  /*4f840*/  ISETP.LT.AND P3, PT, R155, UR4, !P3 ;  /* 0x000000049b007c0c */ /* 0x000fe4000df61270 */
[----:B------:R-:W-:Y:S01]  /*4f850*/  ISETP.GE.AND P6, PT, R0, UR5, PT ;  /* 0x0000000500007c0c */ /* 0x000fe2000bfc6270 */
[----:B---3--:R2:W-:Y:S01]  /*4f860*/  @P2 STG.E desc[UR34][R12.64], R147 ;  /* 0x000000930c002986 */ /* 0x0085e2000c101922 */
[----:B-1----:R-:W-:Y:S02]  /*4f870*/  IMAD.WIDE R10, R144, 0x4, R4 ;  /* 0x00000004900a7825 */ /* 0x002fe400078e0204 */
[----:B------:R-:W-:Y:S01]  /*4f880*/  ISETP.LT.AND P2, PT, R152, UR4, !P6 ;  /* 0x0000000498007c0c */ /* 0x000fe2000f741270 */
[----:B------:R-:W-:Y:S01]  /*4f890*/  ULDC UR5, c[0x0][0x22c] ;  /* 0x00008b0000057ab9 */ /* 0x000fe20000000800 */
[----:B--2---:R-:W2:Y:S01]  /*4f8a0*/  LDL.LU R147, [R1+0x35c] ;  /* 0x00035c0001937983 */ /* 0x004ea20000300800 */
[----:B------:R-:W-:-:S03]  /*4f8b0*/  IMAD.WIDE R12, R144, 0x4, R6 ;  /* 0x00000004900c7825 */ /* 0x000fc600078e0206 */
[----:B----4-:R1:W-:Y:S01]  /*4f8c0*/  @P0 STG.E desc[UR34][R14.64], R146 ;  /* 0x000000920e000986 */ /* 0x0103e2000c101922 */
[----:B------:R-:W-:-:S03]  /*4f8d0*/  ISETP.LT.AND P0, PT, R154, UR4, !P6 ;  /* 0x000000049a007c0c */ /* 0x000fc6000f701270 */
[----:B------:R-:W3:Y:S04]  /*4f8e0*/  LDL.LU R150, [R1+0x15c] ;  /* 0x00015c0001967983 */ /* 0x000ee80000300800 */
        /* <DEDUP_REMOVED lines=24> */
[----:B--2---:R1:W-:Y:S01]  /*4fa70*/  @P1 STG.E desc[UR34][R10.64], R147 ;  /* 0x000000930a001986 */ /* 0x0043e2000c101922 */
[----:B------:R-:W-:Y:S01]  /*4fa80*/  IMAD.WIDE R12, R151, 0x4, R8 ;  /* 0x00000004970c7825 */ /* 0x000fe200078e0208 */
[----:B------:R-:W-:-:S02]  /*4fa90*/  ISETP.LT.AND P1, PT, R156, UR4, !P4 ;  /* 0x000000049c007c0c */ /* 0x000fc4000e721270 */
[----:B------:R-:W-:Y:S01]  /*4faa0*/  ISETP.LT.AND P4, PT, R155, UR4, !P4 ;  /* 0x000000049b007c0c */ /* 0x000fe2000e781270 */
[----:B------:R-:W-:Y:S01]  /*4fab0*/  IMAD.WIDE R14, R148, 0x4, R2 ;  /* 0x00000004940e7825 */ /* 0x000fe200078e0202 */
[----:B------:R-:W-:Y:S01]  /*4fac0*/  ISETP.GE.AND P5, PT, R0, UR5, PT ;  /* 0x0000000500007c0c */ /* 0x000fe2000bfa6270 */
[----:B---3--:R2:W-:Y:S01]  /*4fad0*/  @P6 STG.E desc[UR34][R12.64], R150 ;  /* 0x000000960c006986 */ /* 0x0085e2000c101922 */
[----:B------:R-:W-:-:S03]  /*4fae0*/  ULDC UR5, c[0x0][0x22c] ;  /* 0x00008b0000057ab9 */ /* 0x000fc60000000800 */
[----:B-1----:R-:W3:Y:S01]  /*4faf0*/  LDL.LU R147, [R1+0x12b8] ;  /* 0x0012b80001937983 */ /* 0x002ee20000300800 */
[----:B------:R-:W-:-:S03]  /*4fb00*/  IMAD.WIDE R10, R148, 0x4, R4 ;  /* 0x00000004940a7825 */ /* 0x000fc600078e0204 */
[----:B------:R-:W3:Y:S01]  /*4fb10*/  LDL.LU R151, [R1+0x360] ;  /* 0x0003600001977983 */ /* 0x000ee20000300800 */
[----:B------:R-:W-:-:S03]  /*4fb20*/  ISETP.LT.AND P6, PT, R154, UR4, !P5 ;  /* 0x000000049a007c0c */ /* 0x000fc6000efc1270 */
[----:B----4-:R1:W-:Y:S01]  /*4fb30*/  @P3 STG.E desc[UR34][R14.64], R146 ;  /* 0x000000920e003986 */ /* 0x0103e2000c101922 */
[----:B------:R-:W-:Y:S01]  /*4fb40*/  ISETP.LT.AND P3, PT, R152, UR4, !P5 ;  /* 0x0000000498007c0c */ /* 0x000fe2000ef61270 */
[C---:B--2---:R-:W-:Y:S02]  /*4fb50*/  IMAD.WIDE R12, R148.reuse, 0x4, R6 ;  /* 0x00000004940c7825 */ /* 0x044fe400078e0206 */
[----:B------:R-:W2:Y:S04]  /*4fb60*/  LDL.LU R150, [R1+0x160] ;  /* 0x0001600001967983 */ /* 0x000ea80000300800 */
[----:B-1----:R-:W4:Y:S04]  /*4fb70*/  LDL.LU R146, [R1+0xb54] ;  /* 0x000b540001927983 */ /* 0x002f280000300800 */
[----:B------:R1:W-:Y:S02]  /*4fb80*/  @P2 STG.E desc[UR34][R10.64], R159 ;  /* 0x0000009f0a002986 */ /* 0x0003e4000c101922 */
[----:B-1----:R-:W-:-:S02]  /*4fb90*/  IMAD.WIDE R10, R148, 0x4, R8 ;  /* 0x00000004940a7825 */ /* 0x002fc400078e0208 */
        /* <DEDUP_REMOVED lines=21> */
[----:B------:R-:W-:Y:S01]  /*4fcf0*/  IMAD.WIDE R12, R149, 0x4, R8 ;  /* 0x00000004950c7825 */ /* 0x000fe200078e0208 */
[----:B---3--:R1:W-:Y:S01]  /*4fd00*/  @P1 STG.E desc[UR34][R10.64], R151 ;  /* 0x000000970a001986 */ /* 0x0083e2000c101922 */
[----:B------:R-:W-:-:S02]  /*4fd10*/  ISETP.LT.AND P1, PT, R156, UR4, !P0 ;  /* 0x000000049c007c0c */ /* 0x000fc4000c721270 */
[----:B------:R-:W-:Y:S01]  /*4fd20*/  IMAD.WIDE R14, R147, 0x4, R2 ;  /* 0x00000004930e7825 */ /* 0x000fe200078e0202 */
[----:B------:R-:W3:Y:S01]  /*4fd30*/  LDL.LU R149, [R1+0x12c0] ;  /* 0x0012c00001957983 */ /* 0x000ee20000300800 */
[----:B------:R-:W-:Y:S02]  /*4fd40*/  ISETP.LT.AND P0, PT, R155, UR4, !P0 ;  /* 0x000000049b007c0c */ /* 0x000fe4000c701270 */
[----:B------:R-:W-:Y:S01]  /*4fd50*/  ISETP.GE.AND P2, PT, R0, UR5, PT ;  /* 0x0000000500007c0c */ /* 0x000fe2000bf46270 */
[----:B--2---:R2:W-:Y:S04]  /*4fd60*/  @P5 STG.E desc[UR34][R12.64], R150 ;  /* 0x000000960c005986 */ /* 0x0045e8000c101922 */
[----:B-1----:R-:W3:Y:S01]  /*4fd70*/  LDL.LU R151, [R1+0x364] ;  /* 0x0003640001977983 */ /* 0x002ee20000300800 */
[----:B------:R-:W-:Y:S01]  /*4fd80*/  IMAD.WIDE R10, R147, 0x4, R4 ;  /* 0x00000004930a7825 */ /* 0x000fe200078e0204 */
[----:B------:R-:W-:Y:S01]  /*4fd90*/  ISETP.LT.AND P5, PT, R154, UR4, !P2 ;  /* 0x000000049a007c0c */ /* 0x000fe2000d7a1270 */
[----:B------:R-:W-:Y:S01]  /*4fda0*/  ULDC UR5, c[0x0][0x22c] ;  /* 0x00008b0000057ab9 */ /* 0x000fe20000000800 */
[----:B----4-:R1:W-:Y:S01]  /*4fdb0*/  @P4 STG.E desc[UR34][R14.64], R146 ;  /* 0x000000920e004986 */ /* 0x0103e2000c101922 */
[----:B------:R-:W-:-:S03]  /*4fdc0*/  ISETP.LT.AND P4, PT, R152, UR4, !P2 ;  /* 0x0000000498007c0c */ /* 0x000fc6000d781270 */
[----:B--2---:R-:W2:Y:S01]  /*4fdd0*/  LDL.LU R150, [R1+0x164] ;  /* 0x0001640001967983 */ /* 0x004ea20000300800 */
[----:B------:R-:W-:-:S03]  /*4fde0*/  IMAD.WIDE R12, R147, 0x4, R6 ;  /* 0x00000004930c7825 */ /* 0x000fc600078e0206 */
        /* <DEDUP_REMOVED lines=19> */
[----:B---3--:R-:W-:Y:S01]  /*4ff20*/  IMAD.WIDE R14, R149, 0x4, R2 ;  /* 0x00000004950e7825 */ /* 0x008fe200078e0202 */
[----:B------:R-:W3:Y:S02]  /*4ff30*/  LDL.LU R144, [R1+0x12c8] ;  /* 0x0012c80001907983 */ /* 0x000ee40000300800 */
[----:B------:R-:W-:Y:S01]  /*4ff40*/  ISETP.GE.AND P3, PT, R0, UR5, PT ;  /* 0x0000000500007c0c */ /* 0x000fe2000bf66270 */
[----:B------:R-:W-:Y:S01]  /*4ff50*/  ULDC UR5, c[0x0][0x22c] ;  /* 0x00008b0000057ab9 */ /* 0x000fe20000000800 */
[----:B------:R-:W-:-:S02]  /*4ff60*/  ISETP.LT.AND P2, PT, R155, UR4, !P2 ;  /* 0x000000049b007c0c */ /* 0x000fc4000d741270 */
[----:B------:R-:W-:Y:S01]  /*4ff70*/  ISETP.LT.AND P0, PT, R152, UR4, !P3 ;  /* 0x0000000498007c0c */ /* 0x000fe2000df01270 */
[----:B------:R-:W-:Y:S01]  /*4ff80*/  VIADD R0, R23, 0xb5 ;  /* 0x000000b517007836 */ /* 0x000fe20000000000 */
[----:B------:R-:W-:-:S03]  /*4ff90*/  ISETP.LT.AND P5, PT, R154, UR4, !P3 ;  /* 0x000000049a007c0c */ /* 0x000fc6000dfa1270 */
[----:B------:R1:W-:Y:S01]  /*4ffa0*/  @P1 STG.E desc[UR34][R10.64], R151 ;  /* 0x000000970a001986 */ /* 0x0003e2000c101922 */
[----:B------:R-:W-:Y:S02]  /*4ffb0*/  ISETP.LT.AND P1, PT, R156, UR4, !P3 ;  /* 0x000000049c007c0c */ /* 0x000fe4000df21270 */
[----:B------:R-:W-:Y:S02]  /*4ffc0*/  ISETP.GE.AND P6, PT, R0, UR5, PT ;  /* 0x0000000500007c0c */ /* 0x000fe4000bfc6270 */
[----:B------:R-:W-:Y:S01]  /*4ffd0*/  ISETP.LT.AND P3, PT, R155, UR4, !P3 ;  /* 0x000000049b007c0c */ /* 0x000fe2000df61270 */
[----:B--2---:R2:W-:Y:S01]  /*4ffe0*/  @P2 STG.E desc[UR34][R12.64], R150 ;  /* 0x000000960c002986 */ /* 0x0045e2000c101922 */
[----:B------:R-:W-:-:S03]  /*4fff0*/  ISETP.LT.AND P2, PT, R152, UR4, !P6 ;  /* 0x0000000498007c0c */ /* 0x000fc6000f741270 */
[----:B-1----:R-:W3:Y:S01]  /*50000*/  LDL.LU R151, [R1+0x368] ;  /* 0x0003680001977983 */ /* 0x002ee20000300800 */
[C---:B------:R-:W-:Y:S01]  /*50010*/  IMAD.WIDE R10, R149.reuse, 0x4, R4 ;  /* 0x00000004950a7825 */ /* 0x040fe200078e0204 */
[----:B------:R-:W-:Y:S02]  /*50020*/  ULDC UR5, c[0x0][0x22c] ;  /* 0x00008b0000057ab9 */ /* 0x000fe40000000800 */
[----:B----4-:R1:W-:Y:S01]  /*50030*/  @P0 STG.E desc[UR34][R14.64], R146 ;  /* 0x000000920e000986 */ /* 0x0103e2000c101922 */
[----:B------:R-:W-:Y:S01]  /*50040*/  ISETP.LT.AND P0, PT, R154, UR4, !P6 ;  /* 0x000000049a007c0c */ /* 0x000fe2000f701270 */
[----:B--2---:R-:W-:Y:S02]  /*50050*/  IMAD.WIDE R12, R149, 0x4, R6 ;  /* 0x00000004950c7825 */ /* 0x004fe400078e0206 */
[----:B------:R-:W2:Y:S04]  /*50060*/  LDL.LU R150, [R1+0x168] ;  /* 0x0001680001967983 */ /* 0x000ea80000300800 */
        /* <DEDUP_REMOVED lines=20> */
[----:B------:R-:W-:Y:S01]  /*501b0*/  IMAD.WIDE R12, R147, 0x4, R8 ;  /* 0x00000004930c7825 */ /* 0x000fe200078e0208 */
[----:B------:R-:W-:Y:S01]  /*501c0*/  ISETP.LT.AND P3, PT, R152, UR4, !P4 ;  /* 0x0000000498007c0c */ /* 0x000fe2000e761270 */
[----:B------:R-:W4:Y:S01]  /*501d0*/  LDL.LU R147, [R1+0x12d0] ;  /* 0x0012d00001937983 */ /* 0x000f220000300800 */
[----:B------:R-:W-:Y:S01]  /*501e0*/  ISETP.LT.AND P2, PT, R154, UR4, !P4 ;  /* 0x000000049a007c0c */ /* 0x000fe2000e741270 */
[----:B---3--:R-:W-:Y:S01]  /*501f0*/  IMAD.WIDE R14, R144, 0x4, R2 ;  /* 0x00000004900e7825 */ /* 0x008fe200078e0202 */
[----:B------:R-:W-:Y:S01]  /*50200*/  ULDC UR5, c[0x0][0x22c] ;  /* 0x00008b0000057ab9 */ /* 0x000fe20000000800 */
[----:B------:R1:W-:Y:S01]  /*50210*/  @P1 STG.E desc[UR34][R10.64], R151 ;  /* 0x000000970a001986 */ /* 0x0003e2000c101922 */
[----:B------:R-:W-:Y:S01]  /*50220*/  ISETP.LT.AND P1, PT, R156, UR4, !P4 ;  /* 0x000000049c007c0c */ /* 0x000fe2000e721270 */
[----:B------:R-:W-:Y:S01]  /*50230*/  VIADD R0, R23, 0xb7 ;  /* 0x000000b717007836 */ /* 0x000fe20000000000 */
[----:B------:R-:W-:-:S03]  /*50240*/  ISETP.LT.AND P4, PT, R155, UR4, !P4 ;  /* 0x000000049b007c0c */ /* 0x000fc6000e781270 */
[----:B--2---:R-:W-:Y:S01]  /*50250*/  @P6 STG.E desc[UR34][R12.64], R150 ;  /* 0x000000960c006986 */ /* 0x004fe2000c101922 */
[----:B------:R-:W-:-:S03]  /*50260*/  ISETP.GE.AND P5, PT, R0, UR5, PT ;  /* 0x0000000500007c0c */ /* 0x000fc6000bfa6270 */
[----:B----4-:R2:W-:Y:S01]  /*50270*/  @P3 STG.E desc[UR34][R14.64], R146 ;  /* 0x000000920e003986 */ /* 0x0105e2000c101922 */
[----:B-1----:R-:W-:Y:S01]  /*50280*/  IMAD.WIDE R10, R144, 0x4, R4 ;  /* 0x00000004900a7825 */ /* 0x002fe200078e0204 */
[----:B------:R-:W-:Y:S01]  /*50290*/  ISETP.LT.AND P3, PT, R152, UR4, !P5 ;  /* 0x0000000498007c0c */ /* 0x000fe2000ef61270 */
[----:B------:R-:W-:Y:S01]  /*502a0*/  ULDC UR5, c[0x0][0x22c] ;  /* 0x00008b0000057ab9 */ /* 0x000fe20000000800 */
[----:B--2---:R-:W2:Y:S01]  /*502b0*/  LDL.LU R146, [R1+0x36c] ;  /* 0x00036c0001927983 */ /* 0x004ea20000300800 */
[----:B------:R-:W-:-:S03]  /*502c0*/  IMAD.WIDE R12, R144, 0x4, R6 ;  /* 0x00000004900c7825 */ /* 0x000fc600078e0206 */
[----:B------:R-:W3:Y:S04]  /*502d0*/  LDL.LU R151, [R1+0x16c] ;  /* 0x00016c0001977983 */ /* 0x000ee80000300800 */
[----:B------:R-:W4:Y:S04]  /*502e0*/  LDL.LU R150, [R1+0xb60] ;  /* 0x000b600001967983 */ /* 0x000f280000300800 */
[----:B------:R1:W-:Y:S02]  /*502f0*/  @P2 STG.E desc[UR34][R10.64], R159 ;  /* 0x0000009f0a002986 */ /* 0x0003e4000c101922 */
[----:B-1----:R-:W-:-:S02]  /*50300*/  IMAD.WIDE R10, R144, 0x4, R8 ;  /* 0x00000004900a7825 */ /* 0x002fc400078e0208 */
[----:B------:R-:W4:Y:S02]  /*50310*/  LDL.LU R159, [R1+0xfe0] ;  /* 0x000fe000019f7983 */ /* 0x000f240000300800 */
[C---:B------:R-:W-:Y:S02]  /*50320*/  IMAD.WIDE R14, R149.reuse, 0x4, R4 ;  /* 0x00000004950e7825 */ /* 0x040fe400078e0204 */
[----:B------:R1:W-:Y:S02]  /*50330*/  @P1 STG.E desc[UR34][R12.64], R145 ;  /* 0x000000910c001986 */ /* 0x0003e4000c101922 */
[C---:B-1----:R-:W-:Y:S02]  /*50340*/  IMAD.WIDE R12, R149.reuse, 0x4, R2 ;  /* 0x00000004950c7825 */ /* 0x042fe400078e0202 */
[----:B------:R1:W-:Y:S04]  /*50350*/  @P4 STG.E desc[UR34][R10.64], R148 ;  /* 0x000000940a004986 */ /* 0x0003e8000c101922 */
[----:B------:R1:W-:Y:S04]  /*50360*/  @P3 STG.E desc[UR34][R12.64], R139 ;  /* 0x0000008b0c003986 */ /* 0x0003e8000c101922 */
[----:B-1----:R-:W4:Y:S04]  /*50370*/  LDL.LU R148, [R1+0x12d4] ;  /* 0x0012d40001947983 */ /* 0x002f280000300800 */
[----:B------:R-:W4:Y:S04]  /*50380*/  LDL.LU R144, [R1+0xd60] ;  /* 0x000d600001907983 */ /* 0x000f280000300800 */
[----:B------:R-:W4:Y:S01]  /*50390*/  LDL.LU R145, [R1+0x960] ;  /* 0x0009600001917983 */ /* 0x000f220000300800 */
[----:B------:R-:W-:-:S03]  /*503a0*/  IMAD.WIDE R10, R149, 0x4, R6 ;  /* 0x00000004950a7825 */ /* 0x000fc600078e0206 */
[----:B------:R-:W4:Y:S01]  /*503b0*/  LDL.LU R139, [R1+0x770] ;  /* 0x00077000018b7983 */ /* 0x000f220000300800 */
[----:B------:R-:W-:-:S03]  /*503c0*/  IMAD.WIDE R12, R149, 0x4, R8 ;  /* 0x00000004950c7825 */ /* 0x000fc600078e0208 */
[----:B------:R-:W4:Y:S01]  /*503d0*/  LDL.LU R149, [R1+0x570] ;  /* 0x0005700001957983 */ /* 0x000f220000300800 */
[----:B------:R-:W-:Y:S01]  /*503e0*/  ISETP.LT.AND P6, PT, R154, UR4, !P5 ;  /* 0x000000049a007c0c */ /* 0x000fe2000efc1270 */
[----:B------:R-:W-:Y:S01]  /*503f0*/  VIADD R0, R23, 0xb8 ;  /* 0x000000b817007836 */ /* 0x000fe20000000000 */
[----:B------:R-:W-:-:S04]  /*50400*/  ISETP.LT.AND P1, PT, R156, UR4, !P5 ;  /* 0x000000049c007c0c */ /* 0x000fc8000ef21270 */
[----:B------:R-:W-:Y:S02]  /*50410*/  ISETP.GE.AND P0, PT, R0, UR5, PT ;  /* 0x0000000500007c0c */ /* 0x000fe4000bf06270 */
[----:B------:R-:W-:-:S05]  /*50420*/  ISETP.LT.AND P5, PT, R155, UR4, !P5 ;  /* 0x000000049b007c0c */ /* 0x000fca000efa1270 */
[----:B------:R1:W-:Y:S01]  /*50430*/  @P6 STG.E desc[UR34][R14.64], R153 ;  /* 0x000000990e006986 */ /* 0x0003e2000c101922 */
[----:B------:R-:W-:Y:S01]  /*50440*/  ISETP.LT.AND P4, PT, R152, UR4, !P0 ;  /* 0x0000000498007c0c */ /* 0x000fe2000c781270 */
[----:B------:R-:W-:Y:S01]  /*50450*/  VIADD R0, R23, 0xb9 ;  /* 0x000000b917007836 */ /* 0x000fe20000000000 */
[----:B------:R-:W-:Y:S01]  /*50460*/  ISETP.LT.AND P6, PT, R154, UR4, !P0 ;  /* 0x000000049a007c0c */ /* 0x000fe2000c7c1270 */
[----:B--2---:R2:W-:Y:S01]  /*50470*/  @P1 STG.E desc[UR34][R10.64], R146 ;  /* 0x000000920a001986 */ /* 0x0045e2000c101922 */
[----:B------:R-:W-:Y:S01]  /*50480*/  ULDC UR5, c[0x0][0x22c] ;  /* 0x00008b0000057ab9 */ /* 0x000fe20000000800 */
[----:B------:R-:W-:Y:S02]  /*50490*/  ISETP.LT.AND P1, PT, R156, UR4, !P0 ;  /* 0x000000049c007c0c */ /* 0x000fe4000c721270 */
[----:B------:R-:W-:Y:S02]  /*504a0*/  ISETP.LT.AND P0, PT, R155, UR4, !P0 ;  /* 0x000000049b007c0c */ /* 0x000fe4000c701270 */
[----:B------:R-:W-:Y:S01]  /*504b0*/  ISETP.GE.AND P2, PT, R0, UR5, PT ;  /* 0x0000000500007c0c */ /* 0x000fe2000bf46270 */
[C---:B-1----:R-:W-:Y:S01]  /*504c0*/  IMAD.WIDE R14, R147.reuse, 0x4, R2 ;  /* 0x00000004930e7825 */ /* 0x042fe200078e0202 */
[----:B--2---:R-:W2:Y:S03]  /*504d0*/  LDL.LU R146, [R1+0x12d8] ;  /* 0x0012d80001927983 */ /* 0x004ea60000300800 */
[----:B------:R-:W-:Y:S01]  /*504e0*/  IMAD.WIDE R10, R147, 0x4, R4 ;  /* 0x00000004930a7825 */ /* 0x000fe200078e0204 */
[----:B------:R-:W-:Y:S01]  /*504f0*/  ULDC UR5, c[0x0][0x22c] ;  /* 0x00008b0000057ab9 */ /* 0x000fe20000000800 */
[----:B------:R-:W2:Y:S04]  /*50500*/  LDL.LU R153, [R1+0x370] ;  /* 0x0003700001997983 */ /* 0x000ea80000300800 */
[----:B---3--:R1:W-:Y:S01]  /*50510*/  @P5 STG.E desc[UR34][R12.64], R151 ;  /* 0x000000970c005986 */ /* 0x0083e2000c101922 */
[----:B------:R-:W-:-:S03]  /*50520*/  ISETP.LT.AND P5, PT, R154, UR4, !P2 ;  /* 0x000000049a007c0c */ /* 0x000fc6000d7a1270 */
[----:B----4-:R3:W-:Y:S01]  /*50530*/  @P4 STG.E desc[UR34][R14.64], R150 ;  /* 0x000000960e004986 */ /* 0x0107e2000c101922 */
[----:B------:R-:W-:-:S03]  /*50540*/  ISETP.LT.AND P4, PT, R152, UR4, !P2 ;  /* 0x0000000498007c0c */ /* 0x000fc6000d781270 */
[----:B-1----:R-:W4:Y:S01]  /*50550*/  LDL.LU R151, [R1+0x170] ;  /* 0x0001700001977983 */ /* 0x002f220000300800 */
[----:B------:R-:W-:-:S03]  /*50560*/  IMAD.WIDE R12, R147, 0x4, R6 ;  /* 0x00000004930c7825 */ /* 0x000fc600078e0206 */
[----:B---3--:R-:W3:Y:S04]  /*50570*/  LDL.LU R150, [R1+0xb64] ;  /* 0x000b640001967983 */ /* 0x008ee80000300800 */
[----:B------:R1:W-:Y:S02]  /*50580*/  @P6 STG.E desc[UR34][R10.64], R159 ;  /* 0x0000009f0a006986 */ /* 0x0003e4000c101922 */
[----:B-1----:R-:W-:Y:S02]  /*50590*/  IMAD.WIDE R10, R147, 0x4, R8 ;  /* 0x00000004930a7825 */ /* 0x002fe400078e0208 */
[----:B------:R-:W3:Y:S04]  /*505a0*/  LDL.LU R147, [R1+0x12dc] ;  /* 0x0012dc0001937983 */ /* 0x000ee80000300800 */
[----:B------:R-:W3:Y:S01]  /*505b0*/  LDL.LU R159, [R1+0xfe4] ;  /* 0x000fe400019f7983 */ /* 0x000ee20000300800 */
[----:B------:R-:W-:-:S03]  /*505c0*/  IMAD.WIDE R14, R148, 0x4, R4 ;  /* 0x00000004940e7825 */ /* 0x000fc600078e0204 */
[----:B------:R1:W-:Y:S04]  /*505d0*/  @P1 STG.E desc[UR34][R12.64], R144 ;  /* 0x000000900c001986 */ /* 0x0003e8000c101922 */
[----:B------:R1:W-:Y:S02]  /*505e0*/  @P0 STG.E desc[UR34][R10.64], R145 ;  /* 0x000000910a000986 */ /* 0x0003e4000c101922 */
[----:B-1----:R-:W-:Y:S02]  /*505f0*/  IMAD.WIDE R12, R148, 0x4, R2 ;  /* 0x00000004940c7825 */ /* 0x002fe400078e0202 */
[----:B------:R-:W3:Y:S04]  /*50600*/  LDL.LU R144, [R1+0xd64] ;  /* 0x000d640001907983 */ /* 0x000ee80000300800 */
[----:B------:R-:W3:Y:S04]  /*50610*/  LDL.LU R145, [R1+0x964] ;  /* 0x0009640001917983 */ /* 0x000ee80000300800 */
[----:B------:R1:W-:Y:S04]  /*50620*/  @P4 STG.E desc[UR34][R12.64], R139 ;  /* 0x0000008b0c004986 */ /* 0x0003e8000c101922 */
[----:B------:R1:W-:Y:S04]  /*50630*/  @P5 STG.E desc[UR34][R14.64], R149 ;  /* 0x000000950e005986 */ /* 0x0003e8000c101922 */
[----:B-1----:R-:W3:Y:S04]  /*50640*/  LDL.LU R139, [R1+0x774] ;  /* 0x00077400018b7983 */ /* 0x002ee80000300800 */
[----:B------:R-:W3:Y:S01]  /*50650*/  LDL.LU R149, [R1+0x574] ;  /* 0x0005740001957983 */ /* 0x000ee20000300800 */
        /* <DEDUP_REMOVED lines=10> */
[----:B--2---:R1:W-:Y:S01]  /*50700*/  @P1 STG.E desc[UR34][R10.64], R153 ;  /* 0x000000990a001986 */ /* 0x0043e2000c101922 */
[----:B------:R-:W-:-:S02]  /*50710*/  ISETP.LT.AND P1, PT, R156, UR4, !P3 ;  /* 0x000000049c007c0c */ /* 0x000fc4000df21270 */
[----:B------:R-:W-:Y:S01]  /*50720*/  IMAD.WIDE R14, R146, 0x4, R2 ;  /* 0x00000004920e7825 */ /* 0x000fe200078e0202 */
[----:B------:R-:W2:Y:S01]  /*50730*/  LDL.LU R148, [R1+0x12e0] ;  /* 0x0012e00001947983 */ /* 0x000ea20000300800 */
[----:B------:R-:W-:Y:S02]  /*50740*/  ISETP.LT.AND P3, PT, R155, UR4, !P3 ;  /* 0x000000049b007c0c */ /* 0x000fe4000df61270 */
[----:B------:R-:W-:Y:S01]  /*50750*/  ISETP.GE.AND P6, PT, R0, UR5, PT ;  /* 0x0000000500007c0c */ /* 0x000fe2000bfc6270 */
[----:B-1----:R-:W2:Y:S01]  /*50760*/  LDL.LU R153, [R1+0x374] ;  /* 0x0003740001997983 */ /* 0x002ea20000300800 */
[----:B------:R-:W-:Y:S01]  /*50770*/  IMAD.WIDE R10, R146, 0x4, R4 ;  /* 0x00000004920a7825 */ /* 0x000fe200078e0204 */
[----:B------:R-:W-:Y:S02]  /*50780*/  ULDC UR5, c[0x0][0x22c] ;  /* 0x00008b0000057ab9 */ /* 0x000fe40000000800 */
[----:B----4-:R1:W-:Y:S01]  /*50790*/  @P2 STG.E desc[UR34][R12.64], R151 ;  /* 0x000000970c002986 */ /* 0x0103e2000c101922 */
[----:B------:R-:W-:-:S03]  /*507a0*/  ISETP.LT.AND P2, PT, R152, UR4, !P6 ;  /* 0x0000000498007c0c */ /* 0x000fc6000f741270 */
[----:B---3--:R3:W-:Y:S01]  /*507b0*/  @P0 STG.E desc[UR34][R14.64], R150 ;  /* 0x000000960e000986 */ /* 0x0087e2000c101922 */
[----:B------:R-:W-:-:S03]  /*507c0*/  ISETP.LT.AND P0, PT, R154, UR4, !P6 ;  /* 0x000000049a007c0c */ /* 0x000fc6000f701270 */
[----:B-1----:R-:W4:Y:S01]  /*507d0*/  LDL.LU R151, [R1+0x174] ;  /* 0x0001740001977983 */ /* 0x002f220000300800 */
[----:B------:R-:W-:-:S03]  /*507e0*/  IMAD.WIDE R12, R146, 0x4, R6 ;  /* 0x00000004920c7825 */ /* 0x000fc600078e0206 */
[----:B---3--:R-:W3:Y:S04]  /*507f0*/  LDL.LU R150, [R1+0xb68] ;  /* 0x000b680001967983 */ /* 0x008ee80000300800 */
[----:B------:R1:W-:Y:S01]  /*50800*/  @P5 STG.E desc[UR34][R10.64], R159 ;  /* 0x0000009f0a005986 */ /* 0x0003e2000c101922 */
[----:B------:R-:W-:-:S04]  /*50810*/  IMAD.WIDE R14, R147, 0x4, R4 ;  /* 0x00000004930e7825 */ /* 0x000fc800078e0204 */
[----:B-1----:R-:W-:Y:S02]  /*50820*/  IMAD.WIDE R10, R146, 0x4, R8 ;  /* 0x00000004920a7825 */ /* 0x002fe400078e0208 */
[----:B------:R-:W3:Y:S04]  /*50830*/  LDL.LU R146, [R1+0x12e4] ;  /* 0x0012e40001927983 */ /* 0x000ee80000300800 */
[----:B------:R-:W3:Y:S04]  /*50840*/  LDL.LU R159, [R1+0xfe8] ;  /* 0x000fe800019f7983 */ /* 0x000ee80000300800 */
[----:B------:R1:W-:Y:S04]  /*50850*/  @P1 STG.E desc[UR34][R12.64], R144 ;  /* 0x000000900c001986 */ /* 0x0003e8000c101922 */
[----:B------:R1:W-:Y:S02]  /*50860*/  @P3 STG.E desc[UR34][R10.64], R145 ;  /* 0x000000910a003986 */ /* 0x0003e4000c101922 */
[----:B-1----:R-:W-:-:S02]  /*50870*/  IMAD.WIDE R12, R147, 0x4, R2 ;  /* 0x00000004930c7825 */ /* 0x002fc400078e0202 */
[----:B------:R-:W3:Y:S02]  /*50880*/  LDL.LU R145, [R1+0xd68] ;  /* 0x000d680001917983 */ /* 0x000ee40000300800 */
[C---:B------:R-:W-:Y:S02]  /*50890*/  IMAD.WIDE R10, R147.reuse, 0x4, R6 ;  /* 0x00000004930a7825 */ /* 0x040fe400078e0206 */
[----:B------:R1:W-:Y:S04]  /*508a0*/  @P2 STG.E desc[UR34][R12.64], R139 ;  /* 0x0000008b0c002986 */ /* 0x0003e8000c101922 */
[----:B------:R1:W-:Y:S04]  /*508b0*/  @P0 STG.E desc[UR34][R14.64], R149 ;  /* 0x000000950e000986 */ /* 0x0003e8000c101922 */
[----:B-1----:R-:W3:Y:S01]  /*508c0*/  LDL.LU R139, [R1+0x968] ;  /* 0x00096800018b7983 */ /* 0x002ee20000300800 */
[----:B------:R-:W-:-:S03]  /*508d0*/  IMAD.WIDE R12, R147, 0x4, R8 ;  /* 0x00000004930c7825 */ /* 0x000fc600078e0208 */
[----:B------:R-:W3:Y:S04]  /*508e0*/  LDL.LU R149, [R1+0x778] ;  /* 0x0007780001957983 */ /* 0x000ee80000300800 */
[----:B------:R-:W3:Y:S01]  /*508f0*/  LDL.LU R147, [R1+0x578] ;  /* 0x0005780001937983 */ /* 0x000ee20000300800 */
[----:B------:R-:W-:Y:S01]  /*50900*/  VIADD R0, R23, 0xbc ;  /* 0x000000bc17007836 */ /* 0x000fe20000000000 */
[----:B------:R-:W-:Y:S01]  /*50910*/  ISETP.LT.AND P1, PT, R156, UR4, !P6 ;  /* 0x000000049c007c0c */ /* 0x000fe2000f721270 */
[----:B--2---:R-:W-:Y:S01]  /*50920*/  IMAD.WIDE R14, R148, 0x4, R2 ;  /* 0x00000004940e7825 */ /* 0x004fe200078e0202 */
[----:B------:R-:W2:Y:S02]  /*50930*/  LDL.LU R144, [R1+0x12e8] ;  /* 0x0012e80001907983 */ /* 0x000ea40000300800 */
        /* <DEDUP_REMOVED lines=19> */
[----:B---3--:R-:W3:Y:S01]  /*50a70*/  LDL.LU R150, [R1+0xb6c] ;  /* 0x000b6c0001967983 */ /* 0x008ee20000300800 */
[----:B------:R-:W-:-:S03]  /*50a80*/  IMAD.WIDE R14, R146, 0x4, R4 ;  /* 0x00000004920e7825 */ /* 0x000fc600078e0204 */
[----:B------:R1:W-:Y:S02]  /*50a90*/  @P2 STG.E desc[UR34][R10.64], R159 ;  /* 0x0000009f0a002986 */ /* 0x0003e4000c101922 */
[----:B-1----:R-:W-:Y:S02]  /*50aa0*/  IMAD.WIDE R10, R148, 0x4, R8 ;  /* 0x00000004940a7825 */ /* 0x002fe400078e0208 */
[----:B------:R-:W3:Y:S04]  /*50ab0*/  LDL.LU R148, [R1+0x12ec] ;  /* 0x0012ec0001947983 */ /* 0x000ee80000300800 */
[----:B------:R-:W3:Y:S04]  /*50ac0*/  LDL.LU R159, [R1+0xfec] ;  /* 0x000fec00019f7983 */ /* 0x000ee80000300800 */
[----:B------:R1:W-:Y:S02]  /*50ad0*/  @P1 STG.E desc[UR34][R12.64], R145 ;  /* 0x000000910c001986 */ /* 0x0003e4000c101922 */
[----:B-1----:R-:W-:-:S02]  /*50ae0*/  IMAD.WIDE R12, R146, 0x4, R2 ;  /* 0x00000004920c7825 */ /* 0x002fc400078e0202 */
[----:B------:R-:W3:Y:S04]  /*50af0*/  LDL.LU R145, [R1+0xd6c] ;  /* 0x000d6c0001917983 */ /* 0x000ee80000300800 */
[----:B------:R-:W-:Y:S04]  /*50b00*/  @P4 STG.E desc[UR34][R10.64], R139 ;  /* 0x0000008b0a004986 */ /* 0x000fe8000c101922 */
[----:B------:R-:W-:Y:S04]  /*50b10*/  @P3 STG.E desc[UR34][R12.64], R149 ;  /* 0x000000950c003986 */ /* 0x000fe8000c101922 */
[----:B------:R1:W-:Y:S04]  /*50b20*/  @P6 STG.E desc[UR34][R14.64], R147 ;  /* 0x000000930e006986 */ /* 0x0003e8000c101922 */
[----:B-1----:R-:W3:Y:S04]  /*50b30*/  LDL.LU R147, [R1+0x96c] ;  /* 0x00096c0001937983 */ /* 0x002ee80000300800 */
[----:B------:R-:W3:Y:S04]  /*50b40*/  LDL.LU R139, [R1+0x77c] ;  /* 0x00077c00018b7983 */ /* 0x000ee80000300800 */
        /* <DEDUP_REMOVED lines=9> */
[----:B------:R-:W-:-:S04]  /*50be0*/  IMAD.WIDE R12, R146, 0x4, R8 ;  /* 0x00000004920c7825 */ /* 0x000fc800078e0208 */
[----:B--2---:R-:W-:Y:S01]  /*50bf0*/  IMAD.WIDE R14, R144, 0x4, R2 ;  /* 0x00000004900e7825 */ /* 0x004fe200078e0202 */
[----:B------:R1:W-:Y:S01]  /*50c00*/  @P1 STG.E desc[UR34][R10.64], R153 ;  /* 0x000000990a001986 */ /* 0x0003e2000c101922 */
[----:B------:R-:W-:Y:S02]  /*50c10*/  ISETP.LT.AND P1, PT, R156, UR4, !P0 ;  /* 0x000000049c007c0c */ /* 0x000fe4000c721270 */
[----:B------:R-:W-:Y:S01]  /*50c20*/  VIADD R0, R23, 0xbf ;  /* 0x000000bf17007836 */ /* 0x000fe20000000000 */
[----:B----4-:R2:W-:Y:S01]  /*50c30*/  @P5 STG.E desc[UR34][R12.64], R151 ;  /* 0x000000970c005986 */ /* 0x0105e2000c101922 */
[----:B------:R-:W-:-:S03]  /*50c40*/  ISETP.LT.AND P0, PT, R155, UR4, !P0 ;  /* 0x000000049b007c0c */ /* 0x000fc6000c701270 */
[----:B------:R-:W4:Y:S01]  /*50c50*/  LDL.LU R146, [R1+0x12f0] ;  /* 0x0012f00001927983 */ /* 0x000f220000300800 */
[----:B------:R-:W-:-:S03]  /*50c60*/  ISETP.GE.AND P2, PT, R0, UR5, PT ;  /* 0x0000000500007c0c */ /* 0x000fc6000bf46270 */
[----:B---3--:R3:W-:Y:S01]  /*50c70*/  @P4 STG.E desc[UR34][R14.64], R150 ;  /* 0x000000960e004986 */ /* 0x0087e2000c101922 */
[----:B-1----:R-:W-:Y:S01]  /*50c80*/  IMAD.WIDE R10, R144, 0x4, R4 ;  /* 0x00000004900a7825 */ /* 0x002fe200078e0204 */
[----:B------:R-:W-:Y:S01]  /*50c90*/  ISETP.LT.AND P4, PT, R152, UR4, !P2 ;  /* 0x0000000498007c0c */ /* 0x000fe2000d781270 */
[----:B------:R-:W-:Y:S01]  /*50ca0*/  ULDC UR5, c[0x0][0x22c] ;  /* 0x00008b0000057ab9 */ /* 0x000fe20000000800 */
[----:B------:R-:W-:Y:S01]  /*50cb0*/  ISETP.LT.AND P5, PT, R154, UR4, !P2 ;  /* 0x000000049a007c0c */ /* 0x000fe2000d7a1270 */
[----:B--2---:R-:W-:Y:S01]  /*50cc0*/  IMAD.WIDE R12, R144, 0x4, R6 ;  /* 0x00000004900c7825 */ /* 0x004fe200078e0206 */
[----:B---3--:R-:W2:Y:S04]  /*50cd0*/  LDL.LU R150, [R1+0x37c] ;  /* 0x00037c0001967983 */ /* 0x008ea80000300800 */
[----:B------:R-:W3:Y:S04]  /*50ce0*/  LDL.LU R153, [R1+0x17c] ;  /* 0x00017c0001997983 */ /* 0x000ee80000300800 */
[----:B------:R-:W3:Y:S04]  /*50cf0*/  LDL.LU R151, [R1+0xb70] ;  /* 0x000b700001977983 */ /* 0x000ee80000300800 */
[----:B------:R1:W-:Y:S01]  /*50d00*/  @P6 STG.E desc[UR34][R10.64], R159 ;  /* 0x0000009f0a006986 */ /* 0x0003e2000c101922 */
[----:B------:R-:W-:-:S04]  /*50d10*/  IMAD.WIDE R14, R148, 0x4, R4 ;  /* 0x00000004940e7825 */ /* 0x000fc800078e0204 */
[----:B-1----:R-:W-:Y:S01]  /*50d20*/  IMAD.WIDE R10, R144, 0x4, R8 ;  /* 0x00000004900a7825 */ /* 0x002fe200078e0208 */
[----:B------:R-:W3:Y:S04]  /*50d30*/  LDL.LU R159, [R1+0xff0] ;  /* 0x000ff000019f7983 */ /* 0x000ee80000300800 */
[----:B------:R1:W-:Y:S02]  /*50d40*/  @P1 STG.E desc[UR34][R12.64], R145 ;  /* 0x000000910c001986 */ /* 0x0003e4000c101922 */
[----:B-1----:R-:W-:Y:S02]  /*50d50*/  IMAD.WIDE R12, R148, 0x4, R2 ;  /* 0x00000004940c7825 */ /* 0x002fe400078e0202 */
[----:B------:R1:W-:Y:S04]  /*50d60*/  @P0 STG.E desc[UR34][R10.64], R147 ;  /* 0x000000930a000986 */ /* 0x0003e8000c101922 */
[----:B------:R-:W-:Y:S04]  /*50d70*/  @P4 STG.E desc[UR34][R12.64], R139 ;  /* 0x0000008b0c004986 */ /* 0x000fe8000c101922 */
[----:B-1----:R-:W3:Y:S04]  /*50d80*/  LDL.LU R147, [R1+0x12f4] ;  /* 0x0012f40001937983 */ /* 0x002ee80000300800 */
[----:B------:R-:W3:Y:S04]  /*50d90*/  LDL.LU R144, [R1+0xd70] ;  /* 0x000d700001907983 */ /* 0x000ee80000300800 */
[----:B------:R1:W-:Y:S04]  /*50da0*/  @P5 STG.E desc[UR34][R14.64], R149 ;  /* 0x000000950e005986 */ /* 0x0003e8000c101922 */
[----:B------:R-:W3:Y:S04]  /*50db0*/  LDL.LU R145, [R1+0x970] ;  /* 0x0009700001917983 */ /* 0x000ee80000300800 */
[----:B-1----:R-:W3:Y:S01]  /*50dc0*/  LDL.LU R149, [R1+0x780] ;  /* 0x0007800001957983 */ /* 0x002ee20000300800 */
        /* <DEDUP_REMOVED lines=10> */
[----:B------:R-:W3:Y:S02]  /*50e70*/  LDL.LU R148, [R1+0x380] ;  /* 0x0003800001947983 */ /* 0x000ee40000300800 */
[----:B----4-:R-:W-:-:S02]  /*50e80*/  IMAD.WIDE R14, R146, 0x4, R2 ;  /* 0x00000004920e7825 */ /* 0x010fc400078e0202 */
[----:B--2---:R1:W-:Y:S01]  /*50e90*/  @P1 STG.E desc[UR34][R10.64], R150 ;  /* 0x000000960a001986 */ /* 0x0043e2000c101922 */
[----:B------:R-:W-:Y:S02]  /*50ea0*/  ISETP.LT.AND P1, PT, R156, UR4, !P3 ;  /* 0x000000049c007c0c */ /* 0x000fe4000df21270 */
[----:B------:R-:W-:Y:S01]  /*50eb0*/  ISETP.GE.AND P6, PT, R0, UR5, PT ;  /* 0x0000000500007c0c */ /* 0x000fe2000bfc6270 */
[----:B---3--:R2:W-:Y:S01]  /*50ec0*/  @P2 STG.E desc[UR34][R12.64], R153 ;  /* 0x000000990c002986 */ /* 0x0085e2000c101922 */
[----:B------:R-:W-:-:S03]  /*50ed0*/  ISETP.LT.AND P3, PT, R155, UR4, !P3 ;  /* 0x000000049b007c0c */ /* 0x000fc6000df61270 */
[----:B-1----:R-:W3:Y:S01]  /*50ee0*/  LDL.LU R150, [R1+0x12f8] ;  /* 0x0012f80001967983 */ /* 0x002ee20000300800 */
[----:B------:R-:W-:Y:S01]  /*50ef0*/  IMAD.WIDE R10, R146, 0x4, R4 ;  /* 0x00000004920a7825 */ /* 0x000fe200078e0204 */
[----:B------:R-:W-:Y:S02]  /*50f00*/  ULDC UR5, c[0x0][0x22c] ;  /* 0x00008b0000057ab9 */ /* 0x000fe40000000800 */
[----:B------:R-:W4:Y:S01]  /*50f10*/  LDL.LU R139, [R1+0x180] ;  /* 0x00018000018b7983 */ /* 0x000f220000300800 */
[----:B------:R-:W-:-:S03]  /*50f20*/  ISETP.LT.AND P2, PT, R152, UR4, !P6 ;  /* 0x0000000498007c0c */ /* 0x000fc6000f741270 */
[----:B------:R1:W-:Y:S01]  /*50f30*/  @P0 STG.E desc[UR34][R14.64], R151 ;  /* 0x000000970e000986 */ /* 0x0003e2000c101922 */
[----:B--2---:R-:W-:-:S03]  /*50f40*/  IMAD.WIDE R12, R146, 0x4, R6 ;  /* 0x00000004920c7825 */ /* 0x004fc600078e0206 */
[----:B------:R-:W2:Y:S04]  /*50f50*/  LDL.LU R153, [R1+0x60] ;  /* 0x0000600001997983 */ /* 0x000ea80000300800 */
[----:B-1----:R-:W2:Y:S04]  /*50f60*/  LDL.LU R151, [R1+0xb74] ;  /* 0x000b740001977983 */ /* 0x002ea80000300800 */
[----:B------:R1:W-:Y:S02]  /*50f70*/  @P5 STG.E desc[UR34][R10.64], R159 ;  /* 0x0000009f0a005986 */ /* 0x0003e4000c101922 */
[----:B-1----:R-:W-:-:S02]  /*50f80*/  IMAD.WIDE R10, R146, 0x4, R8 ;  /* 0x00000004920a7825 */ /* 0x002fc400078e0208 */
[----:B------:R-:W2:Y:S04]  /*50f90*/  LDL.LU R146, [R1+0x12fc] ;  /* 0x0012fc0001927983 */ /* 0x000ea80000300800 */
[----:B------:R-:W2:Y:S04]  /*50fa0*/  LDL.LU R159, [R1+0xff4] ;  /* 0x000ff400019f7983 */ /* 0x000ea80000300800 */
[----:B------:R1:W-:Y:S01]  /*50fb0*/  @P1 STG.E desc[UR34][R12.64], R144 ;  /* 0x000000900c001986 */ /* 0x0003e2000c101922 */
[----:B------:R-:W-:-:S03]  /*50fc0*/  IMAD.WIDE R14, R147, 0x4, R4 ;  /* 0x00000004930e7825 */ /* 0x000fc600078e0204 */
[----:B------:R1:W-:Y:S02]  /*50fd0*/  @P3 STG.E desc[UR34][R10.64], R145 ;  /* 0x000000910a003986 */ /* 0x0003e4000c101922 */
[C---:B-1----:R-:W-:Y:S02]  /*50fe0*/  IMAD.WIDE R12, R147.reuse, 0x4, R2 ;  /* 0x00000004930c7825 */ /* 0x042fe400078e0202 */
[----:B------:R-:W2:Y:S04]  /*50ff0*/  LDL.LU R144, [R1+0xd74] ;  /* 0x000d740001907983 */ /* 0x000ea80000300800 */
[----:B------:R1:W-:Y:S01]  /*51000*/  @P2 STG.E desc[UR34][R12.64], R149 ;  /* 0x000000950c002986 */ /* 0x0003e2000c101922 */
[----:B------:R-:W-:-:S03]  /*51010*/  IMAD.WIDE R10, R147, 0x4, R6 ;  /* 0x00000004930a7825 */ /* 0x000fc600078e0206 */
[----:B------:R-:W2:Y:S01]  /*51020*/  LDL.LU R145, [R1+0x974] ;  /* 0x0009740001917983 */ /* 0x000ea20000300800 */
[----:B-1----:R-:W-:-:S03]  /*51030*/  IMAD.WIDE R12, R147, 0x4, R8 ;  /* 0x00000004930c7825 */ /* 0x002fc600078e0208 */
[----:B------:R-:W2:Y:S04]  /*51040*/  LDL.LU R149, [R1+0x784] ;  /* 0x0007840001957983 */ /* 0x000ea80000300800 */
[----:B------:R-:W2:Y:S01]  /*51050*/  LDL.LU R147, [R1+0x384] ;  /* 0x0003840001937983 */ /* 0x000ea20000300800 */
[----:B------:R-:W-:Y:S01]  /*51060*/  VIADD R0, R23, 0xc2 ;  /* 0x000000c217007836 */ /* 0x000fe20000000000 */
[----:B------:R-:W-:Y:S02]  /*51070*/  ISETP.LT.AND P0, PT, R154, UR4, !P6 ;  /* 0x000000049a007c0c */ /* 0x000fe4000f701270 */
[----:B------:R-:W-:Y:S02]  /*51080*/  ISETP.LT.AND P1, PT, R156, UR4, !P6 ;  /* 0x000000049c007c0c */ /* 0x000fe4000f721270 */
[----:B------:R-:W-:-:S02]  /*51090*/  ISETP.GE.AND P4, PT, R0, UR5, PT ;  /* 0x0000000500007c0c */ /* 0x000fc4000bf86270 */
[----:B------:R-:W-:Y:S01]  /*510a0*/  ISETP.LT.AND P6, PT, R155, UR4, !P6 ;  /* 0x000000049b007c0c */ /* 0x000fe2000f7c1270 */
[----:B------:R-:W-:Y:S01]  /*510b0*/  VIADD R0, R23, 0xc3 ;  /* 0x000000c317007836 */ /* 0x000fe20000000000 */
[----:B------:R-:W-:Y:S01]  /*510c0*/  ISETP.LT.AND P3, PT, R152, UR4, !P4 ;  /* 0x0000000498007c0c */ /* 0x000fe2000e761270 */
[----:B------:R-:W-:Y:S01]  /*510d0*/  ULDC UR5, c[0x0][0x22c] ;  /* 0x00008b0000057ab9 */ /* 0x000fe20000000800 */
[----:B------:R-:W-:-:S03]  /*510e0*/  ISETP.LT.AND P2, PT, R154, UR4, !P4 ;  /* 0x000000049a007c0c */ /* 0x000fc6000e741270 */
[----:B------:R3:W-:Y:S01]  /*510f0*/  @P0 STG.E desc[UR34][R14.64], R148 ;  /* 0x000000940e000986 */ /* 0x0007e2000c101922 */
[----:B------:R-:W-:-:S03]  /*51100*/  ISETP.GE.AND P5, PT, R0, UR5, PT ;  /* 0x0000000500007c0c */ /* 0x000fc6000bfa6270 */
[----:B----4-:R1:W-:Y:S01]  /*51110*/  @P1 STG.E desc[UR34][R10.64], R139 ;  /* 0x0000008b0a001986 */ /* 0x0103e2000c101922 */
[----:B------:R-:W-:Y:S01]  /*51120*/  ISETP.LT.AND P1, PT, R156, UR4, !P4 ;  /* 0x000000049c007c0c */ /* 0x000fe2000e721270 */
[C---:B---3--:R-:W-:Y:S02]  /*51130*/  IMAD.WIDE R14, R150.reuse, 0x4, R2 ;  /* 0x00000004960e7825 */ /* 0x048fe400078e0202 */
[----:B--2---:R2:W-:Y:S01]  /*51140*/  @P6 STG.E desc[UR34][R12.64], R153 ;  /* 0x000000990c006986 */ /* 0x0045e2000c101922 */
[----:B------:R-:W-:Y:S01]  /*51150*/  ISETP.LT.AND P4, PT, R155, UR4, !P4 ;  /* 0x000000049b007c0c */ /* 0x000fe2000e781270 */
[----:B------:R-:W-:Y:S02]  /*51160*/  ULDC UR5, c[0x0][0x22c] ;  /* 0x00008b0000057ab9 */ /* 0x000fe40000000800 */
[----:B------:R-:W3:Y:S01]  /*51170*/  LDL.LU R148, [R1+0x1300] ;  /* 0x0013000001947983 */ /* 0x000ee20000300800 */
[----:B-1----:R-:W-:Y:S01]  /*51180*/  IMAD.WIDE R10, R150, 0x4, R4 ;  /* 0x00000004960a7825 */ /* 0x002fe200078e0204 */
[----:B------:R-:W-:-:S02]  /*51190*/  ISETP.LT.AND P6, PT, R154, UR4, !P5 ;  /* 0x000000049a007c0c */ /* 0x000fc4000efc1270 */
[----:B------:R1:W-:Y:S01]  /*511a0*/  @P3 STG.E desc[UR34][R14.64], R151 ;  /* 0x000000970e003986 */ /* 0x0003e2000c101922 */
[----:B------:R-:W-:-:S03]  /*511b0*/  ISETP.LT.AND P3, PT, R152, UR4, !P5 ;  /* 0x0000000498007c0c */ /* 0x000fc6000ef61270 */
[----:B------:R-:W4:Y:S01]  /*511c0*/  LDL.LU R139, [R1+0x184] ;  /* 0x00018400018b7983 */ /* 0x000f220000300800 */
[----:B--2---:R-:W-:-:S03]  /*511d0*/  IMAD.WIDE R12, R150, 0x4, R6 ;  /* 0x00000004960c7825 */ /* 0x004fc600078e0206 */
[----:B------:R-:W2:Y:S04]  /*511e0*/  LDL.LU R153, [R1+0x64] ;  /* 0x0000640001997983 */ /* 0x000ea80000300800 */
[----:B-1----:R-:W2:Y:S01]  /*511f0*/  LDL.LU R151, [R1+0xb78] ;  /* 0x000b780001977983 */ /* 0x002ea20000300800 */
[----:B------:R-:W-:-:S03]  /*51200*/  IMAD.WIDE R14, R146, 0x4, R4 ;  /* 0x00000004920e7825 */ /* 0x000fc600078e0204 */
[----:B------:R1:W-:Y:S02]  /*51210*/  @P2 STG.E desc[UR34][R10.64], R159 ;  /* 0x0000009f0a002986 */ /* 0x0003e4000c101922 */
[----:B-1----:R-:W-:Y:S02]  /*51220*/  IMAD.WIDE R10, R150, 0x4, R8 ;  /* 0x00000004960a7825 */ /* 0x002fe400078e0208 */
[----:B------:R-:W2:Y:S04]  /*51230*/  LDL.LU R150, [R1+0x1304] ;  /* 0x0013040001967983 */ /* 0x000ea80000300800 */
[----:B------:R-:W2:Y:S04]  /*51240*/  LDL.LU R159, [R1+0xff8] ;  /* 0x000ff800019f7983 */ /* 0x000ea80000300800 */
[----:B------:R1:W-:Y:S04]  /*51250*/  @P1 STG.E desc[UR34][R12.64], R144 ;  /* 0x000000900c001986 */ /* 0x0003e8000c101922 */
[----:B------:R-:W-:Y:S01]  /*51260*/  @P4 STG.E desc[UR34][R10.64], R145 ;  /* 0x000000910a004986 */ /* 0x000fe2000c101922 */
[----:B-1----:R-:W-:-:S03]  /*51270*/  IMAD.WIDE R12, R146, 0x4, R2 ;  /* 0x00000004920c7825 */ /* 0x002fc600078e0202 */
[----:B------:R-:W2:Y:S04]  /*51280*/  LDL.LU R144, [R1+0xd78] ;  /* 0x000d780001907983 */ /* 0x000ea80000300800 */
[----:B------:R-:W-:Y:S04]  /*51290*/  @P3 STG.E desc[UR34][R12.64], R149 ;  /* 0x000000950c003986 */ /* 0x000fe8000c101922 */
[----:B------:R1:W-:Y:S04]  /*512a0*/  @P6 STG.E desc[UR34][R14.64], R147 ;  /* 0x000000930e006986 */ /* 0x0003e8000c101922 */
[----:B-1----:R-:W2:Y:S01]  /*512b0*/  LDL.LU R147, [R1+0x978] ;  /* 0x0009780001937983 */ /* 0x002ea20000300800 */
[----:B------:R-:W-:Y:S01]  /*512c0*/  VIADD R0, R23, 0xc4 ;  /* 0x000000c417007836 */ /* 0x000fe20000000000 */
[----:B------:R-:W-:Y:S01]  /*512d0*/  ISETP.LT.AND P1, PT, R156, UR4, !P5 ;  /* 0x000000049c007c0c */ /* 0x000fe2000ef21270 */
[----:B------:R-:W-:Y:S01]  /*512e0*/  IMAD.WIDE R10, R146, 0x4, R6 ;  /* 0x00000004920a7825 */ /* 0x000fe200078e0206 */
[----:B------:R-:W2:Y:S02]  /*512f0*/  LDL.LU R145, [R1+0x788] ;  /* 0x0007880001917983 */ /* 0x000ea40000300800 */
[----:B------:R-:W-:Y:S01]  /*51300*/  ISETP.GE.AND P0, PT, R0, UR5, PT ;  /* 0x0000000500007c0c */ /* 0x000fe2000bf06270 */
[----:B------:R-:W-:Y:S01]  /*51310*/  IMAD.WIDE R12, R146, 0x4, R8 ;  /* 0x00000004920c7825 */ /* 0x000fe200078e0208 */
[----:B------:R-:W-:Y:S01]  /*51320*/  ISETP.LT.AND P5, PT, R155, UR4, !P5 ;  /* 0x000000049b007c0c */ /* 0x000fe2000efa1270 */
[----:B------:R-:W2:Y:S01]  /*51330*/  LDL.LU R146, [R1+0x388] ;  /* 0x0003880001927983 */ /* 0x000ea20000300800 */
[----:B------:R-:W-:Y:S01]  /*51340*/  ISETP.LT.AND P4, PT, R152, UR4, !P0 ;  /* 0x0000000498007c0c */ /* 0x000fe2000c781270 */
[----:B---3--:R-:W-:Y:S01]  /*51350*/  IMAD.WIDE R14, R148, 0x4, R2 ;  /* 0x00000004940e7825 */ /* 0x008fe200078e0202 */
[----:B------:R-:W-:Y:S01]  /*51360*/  ISETP.LT.AND P6, PT, R154, UR4, !P0 ;  /* 0x000000049a007c0c */ /* 0x000fe2000c7c1270 */
[----:B------:R-:W3:Y:S01]  /*51370*/  LDL.LU R149, [R1+0x1308] ;  /* 0x0013080001957983 */ /* 0x000ee20000300800 */
[----:B------:R-:W-:-:S03]  /*51380*/  ULDC UR5, c[0x0][0x22c] ;  /* 0x00008b0000057ab9 */ /* 0x000fc60000000800 */
[----:B----4-:R1:W-:Y:S01]  /*51390*/  @P1 STG.E desc[UR34][R10.64], R139 ;  /* 0x0000008b0a001986 */ /* 0x0103e2000c101922 */
[----:B------:R-:W-:Y:S02]  /*513a0*/  ISETP.LT.AND P1, PT, R156, UR4, !P0 ;  /* 0x000000049c007c0c */ /* 0x000fe4000c721270 */
[----:B------:R-:W-:Y:S01]  /*513b0*/  ISETP.LT.AND P0, PT, R155, UR4, !P0 ;  /* 0x000000049b007c0c */ /* 0x000fe2000c701270 */
[----:B--2---:R2:W-:Y:S04]  /*513c0*/  @P5 STG.E desc[UR34][R12.64], R153 ;  /* 0x000000990c005986 */ /* 0x0045e8000c101922 */
[----:B-1----:R-:W4:Y:S01]  /*513d0*/  LDL.LU R139, [R1+0x188] ;  /* 0x00018800018b7983 */ /* 0x002f220000300800 */
[----:B------:R-:W-:-:S03]  /*513e0*/  IMAD.WIDE R10, R148, 0x4, R4 ;  /* 0x00000004940a7825 */ /* 0x000fc600078e0204 */
        /* <DEDUP_REMOVED lines=8> */
[----:B------:R-:W-:Y:S04]  /*51470*/  @P1 STG.E desc[UR34][R12.64], R144 ;  /* 0x000000900c001986 */ /* 0x000fe8000c101922 */
[----:B------:R1:W-:Y:S04]  /*51480*/  @P0 STG.E desc[UR34][R10.64], R147 ;  /* 0x000000930a000986 */ /* 0x0003e8000c101922 */
[----:B-1----:R-:W2:Y:S01]  /*51490*/  LDL.LU R147, [R1+0xd7c] ;  /* 0x000d7c0001937983 */ /* 0x002ea20000300800 */
[----:B------:R-:W-:-:S05]  /*514a0*/  VIADD R0, R23, 0xc5 ;  /* 0x000000c517007836 */ /* 0x000fca0000000000 */
[----:B------:R-:W-:Y:S01]  /*514b0*/  ISETP.GE.AND P2, PT, R0, UR5, PT ;  /* 0x0000000500007c0c */ /* 0x000fe2000bf46270 */
[----:B------:R-:W-:Y:S01]  /*514c0*/  IMAD.WIDE R12, R150, 0x4, R2 ;  /* 0x00000004960c7825 */ /* 0x000fe200078e0202 */
[----:B------:R-:W-:Y:S02]  /*514d0*/  ULDC UR5, c[0x0][0x22c] ;  /* 0x00008b0000057ab9 */ /* 0x000fe40000000800 */
[----:B------:R-:W-:Y:S02]  /*514e0*/  ISETP.LT.AND P4, PT, R152, UR4, !P2 ;  /* 0x0000000498007c0c */ /* 0x000fe4000d781270 */
[----:B------:R-:W-:Y:S01]  /*514f0*/  ISETP.LT.AND P5, PT, R154, UR4, !P2 ;  /* 0x000000049a007c0c */ /* 0x000fe2000d7a1270 */
[----:B------:R-:W-:Y:S01]  /*51500*/  IMAD.WIDE R14, R150, 0x4, R4 ;  /* 0x00000004960e7825 */ /* 0x000fe200078e0204 */
[----:B------:R-:W-:-:S03]  /*51510*/  ISETP.LT.AND P1, PT, R156, UR4, !P2 ;  /* 0x000000049c007c0c */ /* 0x000fc6000d721270 */
[----:B------:R-:W-:Y:S01]  /*51520*/  VIADD R0, R23, 0xc6 ;  /* 0x000000c617007836 */ /* 0x000fe20000000000 */
[----:B------:R-:W-:-:S05]  /*51530*/  ISETP.LT.AND P2, PT, R155, UR4, !P2 ;  /* 0x000000049b007c0c */ /* 0x000fca000d741270 */
[----:B------:R-:W-:Y:S04]  /*51540*/  @P4 STG.E desc[UR34][R12.64], R145 ;  /* 0x000000910c004986 */ /* 0x000fe8000c101922 */
[----:B------:R1:W-:Y:S01]  /*51550*/  @P5 STG.E desc[UR34][R14.64], R146 ;  /* 0x000000920e005986 */ /* 0x0003e2000c101922 */
[----:B------:R-:W-:Y:S01]  /*51560*/  ISETP.GE.AND P3, PT, R0, UR5, PT ;  /* 0x0000000500007c0c */ /* 0x000fe2000bf66270 */
[----:B------:R-:W-:Y:S01]  /*51570*/  IMAD.WIDE R10, R150, 0x4, R6 ;  /* 0x00000004960a7825 */ /* 0x000fe200078e0206 */
[----:B------:R-:W-:Y:S02]  /*51580*/  ULDC UR5, c[0x0][0x22c] ;  /* 0x00008b0000057ab9 */ /* 0x000fe40000000800 */
[----:B------:R-:W-:Y:S01]  /*51590*/  ISETP.LT.AND P0, PT, R152, UR4, !P3 ;  /* 0x0000000498007c0c */ /* 0x000fe2000df01270 */
[----:B-1----:R-:W2:Y:S01]  /*515a0*/  LDL.LU R146, [R1+0x97c] ;  /* 0x00097c0001927983 */ /* 0x002ea20000300800 */
[----:B------:R-:W-:Y:S01]  /*515b0*/  ISETP.LT.AND P5, PT, R154, UR4, !P3 ;  /* 0x000000049a007c0c */ /* 0x000fe2000dfa1270 */
[----:B------:R-:W-:-:S02]  /*515c0*/  IMAD.WIDE R12, R150, 0x4, R8 ;  /* 0x00000004960c7825 */ /* 0x000fc400078e0208 */
[----:B------:R-:W2:Y:S04]  /*515d0*/  LDL.LU R144, [R1+0x78c] ;  /* 0x00078c0001907983 */ /* 0x000ea80000300800 */
[----:B------:R-:W2:Y:S04]  /*515e0*/  LDL.LU R145, [R1+0x38c] ;  /* 0x00038c0001917983 */ /* 0x000ea80000300800 */
[----:B------:R-:W2:Y:S04]  /*515f0*/  LDL.LU R150, [R1+0x1318] ;  /* 0x0013180001967983 */ /* 0x000ea80000300800 */
[----:B----4-:R1:W-:Y:S01]  /*51600*/  @P1 STG.E desc[UR34][R10.64], R139 ;  /* 0x0000008b0a001986 */ /* 0x0103e2000c101922 */
[----:B------:R-:W-:Y:S01]  /*51610*/  ISETP.LT.AND P1, PT, R156, UR4, !P3 ;  /* 0x000000049c007c0c */ /* 0x000fe2000df21270 */
[----:B---3--:R-:W-:-:S02]  /*51620*/  IMAD.WIDE R14, R149, 0x4, R2 ;  /* 0x00000004950e7825 */ /* 0x008fc400078e0202 */
[----:B--2---:R2:W-:Y:S04]  /*51630*/  @P2 STG.E desc[UR34][R12.64], R153 ;  /* 0x000000990c002986 */ /* 0x0045e8000c101922 */
[----:B-1----:R-:W3:Y:S01]  /*51640*/  LDL.LU R139, [R1+0x18c] ;  /* 0x00018c00018b7983 */ /* 0x002ee20000300800 */
[----:B------:R-:W-:-:S03]  /*51650*/  IMAD.WIDE R10, R149, 0x4, R4 ;  /* 0x00000004950a7825 */ /* 0x000fc600078e0204 */
[----:B--2---:R-:W2:Y:S01]  /*51660*/  LDL.LU R153, [R1+0x6c] ;  /* 0x00006c0001997983 */ /* 0x004ea20000300800 */
[----:B------:R-:W-:-:S03]  /*51670*/  IMAD.WIDE R12, R149, 0x4, R6 ;  /* 0x00000004950c7825 */ /* 0x000fc600078e0206 */
[----:B------:R1:W-:Y:S04]  /*51680*/  @P0 STG.E desc[UR34][R14.64], R151 ;  /* 0x000000970e000986 */ /* 0x0003e8000c101922 */
[----:B-1----:R-:W4:Y:S04]  /*51690*/  LDL.LU R151, [R1+0x30] ;  /* 0x0000300001977983 */ /* 0x002f280000300800 */
[----:B------:R1:W-:Y:S02]  /*516a0*/  @P5 STG.E desc[UR34][R10.64], R159 ;  /* 0x0000009f0a005986 */ /* 0x0003e4000c101922 */
[----:B-1----:R-:W-:-:S02]  /*516b0*/  IMAD.WIDE R10, R149, 0x4, R8 ;  /* 0x00000004950a7825 */ /* 0x002fc400078e0208 */
[----:B------:R-:W4:Y:S04]  /*516c0*/  LDL.LU R149, [R1+0x10] ;  /* 0x0000100001957983 */ /* 0x000f280000300800 */
[----:B------:R1:W-:Y:S04]  /*516d0*/  @P1 STG.E desc[UR34][R12.64], R147 ;  /* 0x000000930c001986 */ /* 0x0003e8000c101922 */
[----:B-1----:R-:W4:Y:S01]  /*516e0*/  LDL.LU R147, [R1] ;  /* 0x0000000001937983 */ /* 0x002f220000300800 */
[----:B------:R-:W-:Y:S01]  /*516f0*/  VIADD R0, R23, 0xc7 ;  /* 0x000000c717007836 */ /* 0x000fe20000000000 */
[----:B------:R-:W-:-:S04]  /*51700*/  ISETP.LT.AND P3, PT, R155, UR4, !P3 ;  /* 0x000000049b007c0c */ /* 0x000fc8000df61270 */
[----:B------:R-:W-:Y:S01]  /*51710*/  ISETP.GE.AND P6, PT, R0, UR5, PT ;  /* 0x0000000500007c0c */ /* 0x000fe2000bfc6270 */
[----:B------:R-:W-:Y:S01]  /*51720*/  VIADD R0, R23, 0xc8 ;  /* 0x000000c817007836 */ /* 0x000fe20000000000 */
[----:B------:R-:W-:Y:S02]  /*51730*/  ULDC UR5, c[0x0][0x22c] ;  /* 0x00008b0000057ab9 */ /* 0x000fe40000000800 */
[----:B------:R-:W-:Y:S02]  /*51740*/  ISETP.LT.AND P2, PT, R152, UR4, !P6 ;  /* 0x0000000498007c0c */ /* 0x000fe4000f741270 */
[----:B------:R-:W-:Y:S02]  /*51750*/  ISETP.LT.AND P0, PT, R154, UR4, !P6 ;  /* 0x000000049a007c0c */ /* 0x000fe4000f701270 */
[----:B------:R-:W-:Y:S01]  /*51760*/  ISETP.LT.AND P1, PT, R156, UR4, !P6 ;  /* 0x000000049c007c0c */ /* 0x000fe2000f721270 */
[----:B------:R-:W-:Y:S01]  /*51770*/  IMAD.WIDE R12, R148, 0x4, R2 ;  /* 0x00000004940c7825 */ /* 0x000fe200078e0202 */
[----:B------:R-:W-:-:S02]  /*51780*/  ISETP.LT.AND P6, PT, R155, UR4, !P6 ;  /* 0x000000049b007c0c */ /* 0x000fc4000f7c1270 */
[----:B------:R-:W-:Y:S01]  /*51790*/  ISETP.GE.AND P4, PT, R0, UR5, PT ;  /* 0x0000000500007c0c */ /* 0x000fe2000bf86270 */
[----:B------:R-:W-:Y:S01]  /*517a0*/  IMAD.WIDE R14, R148, 0x4, R4 ;  /* 0x00000004940e7825 */ /* 0x000fe200078e0204 */
[----:B------:R-:W-:Y:S01]  /*517b0*/  ULDC UR5, c[0x0][0x22c] ;  /* 0x00008b0000057ab9 */ /* 0x000fe20000000800 */
[----:B------:R1:W-:Y:S01]  /*517c0*/  @P3 STG.E desc[UR34][R10.64], R146 ;  /* 0x000000920a003986 */ /* 0x0003e2000c101922 */
[----:B------:R-:W-:-:S03]  /*517d0*/  ISETP.LT.AND P3, PT, R152, UR4, !P4 ;  /* 0x0000000498007c0c */ /* 0x000fc6000e761270 */
[----:B------:R1:W-:Y:S04]  /*517e0*/  @P2 STG.E desc[UR34][R12.64], R144 ;  /* 0x000000900c002986 */ /* 0x0003e8000c101922 */
[----:B-1----:R-:W4:Y:S01]  /*517f0*/  LDL.LU R146, [R1+0x131c] ;  /* 0x00131c0001927983 */ /* 0x002f220000300800 */
[----:B------:R-:W-:Y:S01]  /*51800*/  IMAD.WIDE R10, R148, 0x4, R6 ;  /* 0x00000004940a7825 */ /* 0x000fe200078e0206 */
[----:B------:R-:W-:Y:S02]  /*51810*/  ISETP.LT.AND P2, PT, R154, UR4, !P4 ;  /* 0x000000049a007c0c */ /* 0x000fe4000e741270 */
[----:B------:R1:W-:Y:S01]  /*51820*/  @P0 STG.E desc[UR34][R14.64], R145 ;  /* 0x000000910e000986 */ /* 0x0003e2000c101922 */
[----:B------:R-:W-:-:S03]  /*51830*/  IMAD.WIDE R12, R148, 0x4, R8 ;  /* 0x00000004940c7825 */ /* 0x000fc600078e0208 */
[----:B------:R-:W4:Y:S04]  /*51840*/  LDL.LU R148, [R1+0x132c] ;  /* 0x00132c0001947983 */ /* 0x000f280000300800 */
[----:B---3--:R3:W-:Y:S01]  /*51850*/  @P1 STG.E desc[UR34][R10.64], R139 ;  /* 0x0000008b0a001986 */ /* 0x0087e2000c101922 */
[----:B------:R-:W-:Y:S01]  /*51860*/  ISETP.LT.AND P1, PT, R156, UR4, !P4 ;  /* 0x000000049c007c0c */ /* 0x000fe2000e721270 */
[C---:B-1----:R-:W-:Y:S02]  /*51870*/  IMAD.WIDE R14, R150.reuse, 0x4, R2 ;  /* 0x00000004960e7825 */ /* 0x042fe400078e0202 */
[----:B--2---:R1:W-:Y:S02]  /*51880*/  @P6 STG.E desc[UR34][R12.64], R153 ;  /* 0x000000990c006986 */ /* 0x0043e4000c101922 */
[----:B---3--:R-:W-:-:S04]  /*51890*/  IMAD.WIDE R10, R150, 0x4, R6 ;  /* 0x00000004960a7825 */ /* 0x008fc800078e0206 */
[C---:B-1----:R-:W-:Y:S01]  /*518a0*/  IMAD.WIDE R12, R150.reuse, 0x4, R4 ;  /* 0x00000004960c7825 */ /* 0x042fe200078e0204 */
[----:B----4-:R1:W-:Y:S04]  /*518b0*/  @P3 STG.E desc[UR34][R14.64], R151 ;  /* 0x000000970e003986 */ /* 0x0103e8000c101922 */
[----:B-1----:R-:W2:Y:S04]  /*518c0*/  LDL.LU R151, [R1+0x34] ;  /* 0x0000340001977983 */ /* 0x002ea80000300800 */
[----:B------:R1:W-:Y:S02]  /*518d0*/  @P2 STG.E desc[UR34][R12.64], R149 ;  /* 0x000000950c002986 */ /* 0x0003e4000c101922 */
[----:B-1----:R-:W-:-:S02]  /*518e0*/  IMAD.WIDE R12, R150, 0x4, R8 ;  /* 0x00000004960c7825 */ /* 0x002fc400078e0208 */
[----:B------:R-:W3:Y:S04]  /*518f0*/  LDL.LU R149, [R1+0x14] ;  /* 0x0000140001957983 */ /* 0x000ee80000300800 */
[----:B------:R-:W4:Y:S04]  /*51900*/  LDL.LU R150, [R1+0x133c] ;  /* 0x00133c0001967983 */ /* 0x000f280000300800 */
[----:B------:R1:W-:Y:S04]  /*51910*/  @P1 STG.E desc[UR34][R10.64], R147 ;  /* 0x000000930a001986 */ /* 0x0003e8000c101922 */
[----:B-1----:R-:W4:Y:S01]  /*51920*/  LDL.LU R147, [R1+0x4] ;  /* 0x0000040001937983 */ /* 0x002f220000300800 */
        /* <DEDUP_REMOVED lines=8> */
[----:B------:R-:W-:Y:S01]  /*519b0*/  @P4 STG.E desc[UR34][R12.64], R248 ;  /* 0x000000f80c004986 */ /* 0x000fe2000c101922 */
[----:B------:R-:W-:-:S02]  /*519c0*/  ISETP.GE.AND P0, PT, R0, UR5, PT ;  /* 0x0000000500007c0c */ /* 0x000fc4000bf06270 */
[----:B------:R-:W-:Y:S01]  /*519d0*/  ISETP.LT.AND P5, PT, R155, UR4, !P5 ;  /* 0x000000049b007c0c */ /* 0x000fe2000efa1270 */
[----:B------:R-:W-:-:S04]  /*519e0*/  IMAD.WIDE R10, R146, 0x4, R2 ;  /* 0x00000004920a7825 */ /* 0x000fc800078e0202 */
[----:B------:R-:W-:Y:S01]  /*519f0*/  IMAD.WIDE R14, R146, 0x4, R4 ;  /* 0x00000004920e7825 */ /* 0x000fe200078e0204 */
[----:B------:R1:W-:Y:S01]  /*51a00*/  @P3 STG.E desc[UR34][R10.64], R244 ;  /* 0x000000f40a003986 */ /* 0x0003e2000c101922 */
[----:B------:R-:W-:Y:S01]  /*51a10*/  ISETP.LT.AND P4, PT, R152, UR4, !P0 ;  /* 0x0000000498007c0c */ /* 0x000fe2000c781270 */
[----:B------:R-:W-:Y:S02]  /*51a20*/  ULDC UR5, c[0x0][0x22c] ;  /* 0x00008b0000057ab9 */ /* 0x000fe40000000800 */
[----:B------:R1:W-:Y:S01]  /*51a30*/  @P6 STG.E desc[UR34][R14.64], R240 ;  /* 0x000000f00e006986 */ /* 0x0003e2000c101922 */
[----:B------:R-:W-:Y:S01]  /*51a40*/  ISETP.LT.AND P6, PT, R154, UR4, !P0 ;  /* 0x000000049a007c0c */ /* 0x000fe2000c7c1270 */
[----:B-1----:R-:W-:-:S05]  /*51a50*/  IMAD.WIDE R10, R146, 0x4, R6 ;  /* 0x00000004920a7825 */ /* 0x002fca00078e0206 */
[----:B------:R1:W-:Y:S01]  /*51a60*/  @P1 STG.E desc[UR34][R10.64], R236 ;  /* 0x000000ec0a001986 */ /* 0x0003e2000c101922 */
[----:B------:R-:W-:Y:S01]  /*51a70*/  ISETP.LT.AND P1, PT, R156, UR4, !P0 ;  /* 0x000000049c007c0c */ /* 0x000fe2000c721270 */
[----:B------:R-:W-:Y:S02]  /*51a80*/  IMAD.WIDE R12, R146, 0x4, R8 ;  /* 0x00000004920c7825 */ /* 0x000fe400078e0208 */
[----:B------:R-:W4:Y:S02]  /*51a90*/  LDL.LU R146, [R1+0x1348] ;  /* 0x0013480001927983 */ /* 0x000f240000300800 */
[C---:B------:R-:W-:Y:S02]  /*51aa0*/  IMAD.WIDE R14, R148.reuse, 0x4, R2 ;  /* 0x00000004940e7825 */ /* 0x040fe400078e0202 */
[----:B------:R2:W-:Y:S02]  /*51ab0*/  @P5 STG.E desc[UR34][R12.64], R232 ;  /* 0x000000e80c005986 */ /* 0x0005e4000c101922 */
[----:B-1----:R-:W-:-:S04]  /*51ac0*/  IMAD.WIDE R10, R148, 0x4, R4 ;  /* 0x00000004940a7825 */ /* 0x002fc800078e0204 */
[C---:B--2---:R-:W-:Y:S01]  /*51ad0*/  IMAD.WIDE R12, R148.reuse, 0x4, R6 ;  /* 0x00000004940c7825 */ /* 0x044fe200078e0206 */
[----:B------:R1:W-:Y:S04]  /*51ae0*/  @P4 STG.E desc[UR34][R14.64], R151 ;  /* 0x000000970e004986 */ /* 0x0003e8000c101922 */
[----:B-1----:R-:W2:Y:S04]  /*51af0*/  LDL.LU R151, [R1+0x38] ;  /* 0x0000380001977983 */ /* 0x002ea80000300800 */
[----:B---3--:R1:W-:Y:S02]  /*51b00*/  @P6 STG.E desc[UR34][R10.64], R149 ;  /* 0x000000950a006986 */ /* 0x0083e4000c101922 */
[----:B-1----:R-:W-:-:S02]  /*51b10*/  IMAD.WIDE R10, R148, 0x4, R8 ;  /* 0x00000004940a7825 */ /* 0x002fc400078e0208 */
[----:B------:R-:W3:Y:S04]  /*51b20*/  LDL.LU R149, [R1+0x18] ;  /* 0x0000180001957983 */ /* 0x000ee80000300800 */
[----:B------:R-:W3:Y:S04]  /*51b30*/  LDL.LU R148, [R1+0x134c] ;  /* 0x00134c0001947983 */ /* 0x000ee80000300800 */
[----:B----4-:R1:W-:Y:S04]  /*51b40*/  @P1 STG.E desc[UR34][R12.64], R147 ;  /* 0x000000930c001986 */ /* 0x0103e8000c101922 */
        /* <DEDUP_REMOVED lines=10> */
[----:B------:R-:W-:Y:S01]  /*51bf0*/  ISETP.LT.AND P2, PT, R155, UR4, !P2 ;  /* 0x000000049b007c0c */ /* 0x000fe2000d741270 */
[----:B------:R1:W-:Y:S01]  /*51c00*/  @P0 STG.E desc[UR34][R10.64], R249 ;  /* 0x000000f90a000986 */ /* 0x0003e2000c101922 */
[----:B------:R-:W-:Y:S01]  /*51c10*/  ISETP.GE.AND P3, PT, R0, UR5, PT ;  /* 0x0000000500007c0c */ /* 0x000fe2000bf66270 */
[----:B------:R-:W-:Y:S01]  /*51c20*/  IMAD.WIDE R14, R150, 0x4, R4 ;  /* 0x00000004960e7825 */ /* 0x000fe200078e0204 */
[----:B------:R-:W-:-:S02]  /*51c30*/  ULDC UR5, c[0x0][0x22c] ;  /* 0x00008b0000057ab9 */ /* 0x000fc40000000800 */
[----:B------:R-:W-:Y:S01]  /*51c40*/  ISETP.LT.AND P0, PT, R152, UR4, !P3 ;  /* 0x0000000498007c0c */ /* 0x000fe2000df01270 */
[----:B------:R1:W-:Y:S02]  /*51c50*/  @P4 STG.E desc[UR34][R12.64], R245 ;  /* 0x000000f50c004986 */ /* 0x0003e4000c101922 */
[----:B-1----:R-:W-:Y:S02]  /*51c60*/  IMAD.WIDE R10, R150, 0x4, R6 ;  /* 0x00000004960a7825 */ /* 0x002fe400078e0206 */
[----:B------:R1:W-:Y:S01]  /*51c70*/  @P5 STG.E desc[UR34][R14.64], R241 ;  /* 0x000000f10e005986 */ /* 0x0003e2000c101922 */
[----:B------:R-:W-:-:S03]  /*51c80*/  ISETP.LT.AND P5, PT, R154, UR4, !P3 ;  /* 0x000000049a007c0c */ /* 0x000fc6000dfa1270 */
[----:B------:R1:W-:Y:S01]  /*51c90*/  @P1 STG.E desc[UR34][R10.64], R237 ;  /* 0x000000ed0a001986 */ /* 0x0003e2000c101922 */
[----:B------:R-:W-:Y:S01]  /*51ca0*/  IMAD.WIDE R12, R150, 0x4, R8 ;  /* 0x00000004960c7825 */ /* 0x000fe200078e0208 */
[----:B------:R-:W-:Y:S02]  /*51cb0*/  ISETP.LT.AND P1, PT, R156, UR4, !P3 ;  /* 0x000000049c007c0c */ /* 0x000fe4000df21270 */
[----:B------:R-:W4:Y:S01]  /*51cc0*/  LDL.LU R150, [R1+0x135c] ;  /* 0x00135c0001967983 */ /* 0x000f220000300800 */
[----:B-1----:R-:W-:-:S03]  /*51cd0*/  IMAD.WIDE R14, R146, 0x4, R2 ;  /* 0x00000004920e7825 */ /* 0x002fc600078e0202 */
[----:B------:R1:W-:Y:S01]  /*51ce0*/  @P2 STG.E desc[UR34][R12.64], R233 ;  /* 0x000000e90c002986 */ /* 0x0003e2000c101922 */
[----:B------:R-:W-:-:S04]  /*51cf0*/  IMAD.WIDE R10, R146, 0x4, R6 ;  /* 0x00000004920a7825 */ /* 0x000fc800078e0206 */
[C---:B-1----:R-:W-:Y:S01]  /*51d00*/  IMAD.WIDE R12, R146.reuse, 0x4, R4 ;  /* 0x00000004920c7825 */ /* 0x042fe200078e0204 */
[----:B--2---:R1:W-:Y:S04]  /*51d10*/  @P0 STG.E desc[UR34][R14.64], R151 ;  /* 0x000000970e000986 */ /* 0x0043e8000c101922 */
        /* <DEDUP_REMOVED lines=10> */
[----:B------:R-:W-:Y:S01]  /*51dc0*/  IMAD.WIDE R10, R148, 0x4, R2 ;  /* 0x00000004940a7825 */ /* 0x000fe200078e0202 */
[----:B------:R-:W-:Y:S02]  /*51dd0*/  ULDC UR5, c[0x0][0x22c] ;  /* 0x00008b0000057ab9 */ /* 0x000fe40000000800 */
[----:B------:R-:W-:Y:S02]  /*51de0*/  ISETP.LT.AND P2, PT, R152, UR4, !P6 ;  /* 0x0000000498007c0c */ /* 0x000fe4000f741270 */
[----:B------:R-:W-:Y:S02]  /*51df0*/  ISETP.LT.AND P0, PT, R154, UR4, !P6 ;  /* 0x000000049a007c0c */ /* 0x000fe4000f701270 */
[----:B------:R-:W-:Y:S01]  /*51e00*/  ISETP.LT.AND P1, PT, R156, UR4, !P6 ;  /* 0x000000049c007c0c */ /* 0x000fe2000f721270 */
[----:B------:R-:W-:Y:S01]  /*51e10*/  VIADD R0, R23, 0xce ;  /* 0x000000ce17007836 */ /* 0x000fe20000000000 */
[----:B------:R1:W-:Y:S01]  /*51e20*/  @P3 STG.E desc[UR34][R12.64], R250 ;  /* 0x000000fa0c003986 */ /* 0x0003e2000c101922 */
[----:B------:R-:W-:Y:S01]  /*51e30*/  IMAD.WIDE R14, R148, 0x4, R4 ;  /* 0x00000004940e7825 */ /* 0x000fe200078e0204 */
[----:B------:R-:W-:-:S02]  /*51e40*/  ISETP.LT.AND P6, PT, R155, UR4, !P6 ;  /* 0x000000049b007c0c */ /* 0x000fc4000f7c1270 */
[----:B------:R-:W-:-:S03]  /*51e50*/  ISETP.GE.AND P4, PT, R0, UR5, PT ;  /* 0x0000000500007c0c */ /* 0x000fc6000bf86270 */
[----:B------:R1:W-:Y:S01]  /*51e60*/  @P2 STG.E desc[UR34][R10.64], R246 ;  /* 0x000000f60a002986 */ /* 0x0003e2000c101922 */
[----:B------:R-:W-:Y:S01]  /*51e70*/  ISETP.LT.AND P3, PT, R152, UR4, !P4 ;  /* 0x0000000498007c0c */ /* 0x000fe2000e761270 */
[----:B-1----:R-:W-:Y:S02]  /*51e80*/  IMAD.WIDE R12, R148, 0x4, R8 ;  /* 0x00000004940c7825 */ /* 0x002fe400078e0208 */
[----:B------:R1:W-:Y:S01]  /*51e90*/  @P0 STG.E desc[UR34][R14.64], R242 ;  /* 0x000000f20e000986 */ /* 0x0003e2000c101922 */
[----:B------:R-:W-:Y:S01]  /*51ea0*/  ISETP.LT.AND P2, PT, R154, UR4, !P4 ;  /* 0x000000049a007c0c */ /* 0x000fe2000e741270 */
[----:B------:R-:W-:Y:S01]  /*51eb0*/  ULDC UR5, c[0x0][0x22c] ;  /* 0x00008b0000057ab9 */ /* 0x000fe20000000800 */
[----:B------:R-:W-:Y:S02]  /*51ec0*/  IMAD.WIDE R10, R148, 0x4, R6 ;  /* 0x00000004940a7825 */ /* 0x000fe400078e0206 */
[----:B------:R-:W4:Y:S04]  /*51ed0*/  LDL.LU R148, [R1+0x1378] ;  /* 0x0013780001947983 */ /* 0x000f280000300800 */
[----:B------:R1:W-:Y:S01]  /*51ee0*/  @P1 STG.E desc[UR34][R10.64], R238 ;  /* 0x000000ee0a001986 */ /* 0x0003e2000c101922 */
[----:B------:R-:W-:Y:S01]  /*51ef0*/  ISETP.LT.AND P1, PT, R156, UR4, !P4 ;  /* 0x000000049c007c0c */ /* 0x000fe2000e721270 */
[----:B------:R-:W-:-:S02]  /*51f00*/  VIADD R0, R23, 0xcf ;  /* 0x000000cf17007836 */ /* 0x000fc40000000000 */
[----:B-1----:R-:W-:Y:S01]  /*51f10*/  IMAD.WIDE R14, R150, 0x4, R2 ;  /* 0x00000004960e7825 */ /* 0x002fe200078e0202 */
[----:B------:R1:W-:Y:S02]  /*51f20*/  @P6 STG.E desc[UR34][R12.64], R234 ;  /* 0x000000ea0c006986 */ /* 0x0003e4000c101922 */
[----:B------:R-:W-:Y:S01]  /*51f30*/  ISETP.GE.AND P5, PT, R0, UR5, PT ;  /* 0x0000000500007c0c */ /* 0x000fe2000bfa6270 */
[C---:B------:R-:W-:Y:S01]  /*51f40*/  IMAD.WIDE R10, R150.reuse, 0x4, R4 ;  /* 0x00000004960a7825 */ /* 0x040fe200078e0204 */
[----:B------:R-:W-:Y:S01]  /*51f50*/  ISETP.LT.AND P4, PT, R155, UR4, !P4 ;  /* 0x000000049b007c0c */ /* 0x000fe2000e781270 */
[----:B------:R-:W-:Y:S02]  /*51f60*/  ULDC UR5, c[0x0][0x22c] ;  /* 0x00008b0000057ab9 */ /* 0x000fe40000000800 */
[----:B-1----:R-:W-:Y:S01]  /*51f70*/  IMAD.WIDE R12, R150, 0x4, R6 ;  /* 0x00000004960c7825 */ /* 0x002fe200078e0206 */
[----:B--2---:R1:W-:Y:S01]  /*51f80*/  @P3 STG.E desc[UR34][R14.64], R151 ;  /* 0x000000970e003986 */ /* 0x0043e2000c101922 */
[----:B------:R-:W-:-:S03]  /*51f90*/  ISETP.LT.AND P3, PT, R152, UR4, !P5 ;  /* 0x0000000498007c0c */ /* 0x000fc6000ef61270 */
[----:B---3--:R2:W-:Y:S01]  /*51fa0*/  @P2 STG.E desc[UR34][R10.64], R149 ;  /* 0x000000950a002986 */ /* 0x0085e2000c101922 */
[----:B-1----:R-:W-:-:S04]  /*51fb0*/  IMAD.WIDE R14, R146, 0x4, R4 ;  /* 0x00000004920e7825 */ /* 0x002fc800078e0204 */
[----:B--2---:R-:W-:Y:S01]  /*51fc0*/  IMAD.WIDE R10, R150, 0x4, R8 ;  /* 0x00000004960a7825 */ /* 0x004fe200078e0208 */
[----:B----4-:R1:W-:Y:S04]  /*51fd0*/  @P1 STG.E desc[UR34][R12.64], R147 ;  /* 0x000000930c001986 */ /* 0x0103e8000c101922 */
[----:B-1----:R-:W2:Y:S01]  /*51fe0*/  LDL.LU R147, [R1+0x137c] ;  /* 0x00137c0001937983 */ /* 0x002ea20000300800 */
[----:B------:R-:W-:-:S03]  /*51ff0*/  IMAD.WIDE R12, R146, 0x4, R2 ;  /* 0x00000004920c7825 */ /* 0x000fc600078e0202 */
[----:B------:R1:W-:Y:S04]  /*52000*/  @P4 STG.E desc[UR34][R10.64], R251 ;  /* 0x000000fb0a004986 */ /* 0x0003e8000c101922 */
[----:B------:R3:W-:Y:S01]  /*52010*/  @P3 STG.E desc[UR34][R12.64], R247 ;  /* 0x000000f70c003986 */ /* 0x0007e2000c101922 */
[----:B-1----:R-:W-:-:S04]  /*52020*/  IMAD.WIDE R10, R146, 0x4, R6 ;  /* 0x00000004920a7825 */ /* 0x002fc800078e0206 */
[----:B---3--:R-:W-:Y:S02]  /*52030*/  IMAD.WIDE R12, R146, 0x4, R8 ;  /* 0x00000004920c7825 */ /* 0x008fe400078e0208 */
[----:B------:R-:W3:Y:S01]  /*52040*/  LDL.LU R146, [R1+0x138c] ;  /* 0x00138c0001927983 */ /* 0x000ee20000300800 */
[----:B------:R-:W-:Y:S01]  /*52050*/  ISETP.LT.AND P6, PT, R154, UR4, !P5 ;  /* 0x000000049a007c0c */ /* 0x000fe2000efc1270 */
[----:B------:R-:W-:Y:S01]  /*52060*/  VIADD R0, R23, 0xd0 ;  /* 0x000000d017007836 */ /* 0x000fe20000000000 */
[----:B------:R-:W-:Y:S02]  /*52070*/  ISETP.LT.AND P1, PT, R156, UR4, !P5 ;  /* 0x000000049c007c0c */ /* 0x000fe4000ef21270 */
[----:B------:R-:W-:Y:S02]  /*52080*/  ISETP.LT.AND P5, PT, R155, UR4, !P5 ;  /* 0x000000049b007c0c */ /* 0x000fe4000efa1270 */
[----:B------:R-:W-:Y:S01]  /*52090*/  ISETP.GE.AND P0, PT, R0, UR5, PT ;  /* 0x0000000500007c0c */ /* 0x000fe2000bf06270 */
[----:B------:R-:W-:Y:S01]  /*520a0*/  VIADD R0, R23, 0xd1 ;  /* 0x000000d117007836 */ /* 0x000fe20000000000 */
[----:B------:R-:W-:-:S02]  /*520b0*/  ULDC UR5, c[0x0][0x22c] ;  /* 0x00008b0000057ab9 */ /* 0x000fc40000000800 */
[----:B------:R-:W-:-:S03]  /*520c0*/  ISETP.LT.AND P4, PT, R152, UR4, !P0 ;  /* 0x0000000498007c0c */ /* 0x000fc6000c781270 */
[----:B------:R1:W-:Y:S01]  /*520d0*/  @P6 STG.E desc[UR34][R14.64], R243 ;  /* 0x000000f30e006986 */ /* 0x0003e2000c101922 */
[----:B------:R-:W-:-:S03]  /*520e0*/  ISETP.LT.AND P6, PT, R154, UR4, !P0 ;  /* 0x000000049a007c0c */ /* 0x000fc6000c7c1270 */
[----:B------:R-:W-:Y:S01]  /*520f0*/  @P1 STG.E desc[UR34][R10.64], R239 ;  /* 0x000000ef0a001986 */ /* 0x000fe2000c101922 */
[----:B------:R-:W-:Y:S02]  /*52100*/  ISETP.LT.AND P1, PT, R156, UR4, !P0 ;  /* 0x000000049c007c0c */ /* 0x000fe4000c721270 */
[----:B------:R-:W-:Y:S01]  /*52110*/  ISETP.GE.AND P2, PT, R0, UR5, PT ;  /* 0x0000000500007c0c */ /* 0x000fe2000bf46270 */
[----:B------:R4:W-:Y:S01]  /*52120*/  @P5 STG.E desc[UR34][R12.64], R235 ;  /* 0x000000eb0c005986 */ /* 0x0009e2000c101922 */
[----:B-1----:R-:W-:Y:S01]  /*52130*/  IMAD.WIDE R14, R148, 0x4, R2 ;  /* 0x00000004940e7825 */ /* 0x002fe200078e0202 */
[----:B------:R-:W-:Y:S01]  /*52140*/  ISETP.LT.AND P0, PT, R155, UR4, !P0 ;  /* 0x000000049b007c0c */ /* 0x000fe2000c701270 */
[----:B------:R-:W-:Y:S01]  /*52150*/  ULDC UR5, c[0x0][0x22c] ;  /* 0x00008b0000057ab9 */ /* 0x000fe20000000800 */
[----:B------:R-:W-:Y:S02]  /*52160*/  ISETP.LT.AND P5, PT, R154, UR4, !P2 ;  /* 0x000000049a007c0c */ /* 0x000fe4000d7a1270 */
[----:B------:R-:W-:Y:S01]  /*52170*/  @P4 STG.E desc[UR34][R14.64], R228 ;  /* 0x000000e40e004986 */ /* 0x000fe2000c101922 */
[----:B----4-:R-:W-:Y:S01]  /*52180*/  IMAD.WIDE R12, R148, 0x4, R4 ;  /* 0x00000004940c7825 */ /* 0x010fe200078e0204 */
[----:B------:R-:W-:-:S03]  /*52190*/  ISETP.LT.AND P4, PT, R152, UR4, !P2 ;  /* 0x0000000498007c0c */ /* 0x000fc6000d781270 */
[----:B------:R-:W-:Y:S01]  /*521a0*/  IMAD.WIDE R10, R148, 0x4, R6 ;  /* 0x00000004940a7825 */ /* 0x000fe200078e0206 */
[----:B------:R1:W-:Y:S03]  /*521b0*/  @P6 STG.E desc[UR34][R12.64], R224 ;  /* 0x000000e00c006986 */ /* 0x0003e6000c101922 */
[----:B------:R-:W-:Y:S01]  /*521c0*/  VIADD R0, R23, 0xd2 ;  /* 0x000000d217007836 */ /* 0x000fe20000000000 */
[----:B------:R2:W-:Y:S01]  /*521d0*/  @P1 STG.E desc[UR34][R10.64], R220 ;  /* 0x000000dc0a001986 */ /* 0x0005e2000c101922 */
[----:B------:R-:W-:Y:S01]  /*521e0*/  ISETP.LT.AND P1, PT, R156, UR4, !P2 ;  /* 0x000000049c007c0c */ /* 0x000fe2000d721270 */
[----:B-1----:R-:W-:Y:S02]  /*521f0*/  IMAD.WIDE R12, R148, 0x4, R8 ;  /* 0x00000004940c7825 */ /* 0x002fe400078e0208 */
[----:B------:R-:W4:Y:S01]  /*52200*/  LDL.LU R148, [R1+0x13a4] ;  /* 0x0013a40001947983 */ /* 0x000f220000300800 */
[----:B------:R-:W-:-:S02]  /*52210*/  ISETP.GE.AND P3, PT, R0, UR5, PT ;  /* 0x0000000500007c0c */ /* 0x000fc4000bf66270 */
[----:B------:R-:W-:Y:S01]  /*52220*/  ISETP.LT.AND P2, PT, R155, UR4, !P2 ;  /* 0x000000049b007c0c */ /* 0x000fe2000d741270 */
[----:B------:R1:W-:Y:S01]  /*52230*/  @P0 STG.E desc[UR34][R12.64], R216 ;  /* 0x000000d80c000986 */ /* 0x0003e2000c101922 */
[----:B------:R-:W-:Y:S01]  /*52240*/  ISETP.LT.AND P0, PT, R152, UR4, !P3 ;  /* 0x0000000498007c0c */ /* 0x000fe2000df01270 */
[----:B--2---:R-:W-:Y:S01]  /*52250*/  IMAD.WIDE R10, R147, 0x4, R2 ;  /* 0x00000004930a7825 */ /* 0x004fe200078e0202 */
[----:B------:R-:W-:-:S03]  /*52260*/  ULDC UR5, c[0x0][0x22c] ;  /* 0x00008b0000057ab9 */ /* 0x000fc60000000800 */
[C---:B------:R-:W-:Y:S01]  /*52270*/  IMAD.WIDE R14, R147.reuse, 0x4, R4 ;  /* 0x00000004930e7825 */ /* 0x040fe200078e0204 */
[----:B------:R2:W-:Y:S03]  /*52280*/  @P4 STG.E desc[UR34][R10.64], R212 ;  /* 0x000000d40a004986 */ /* 0x0005e6000c101922 */
[C---:B-1----:R-:W-:Y:S01]  /*52290*/  IMAD.WIDE R12, R147.reuse, 0x4, R8 ;  /* 0x00000004930c7825 */ /* 0x042fe200078e0208 */
[----:B------:R3:W-:Y:S01]  /*522a0*/  @P5 STG.E desc[UR34][R14.64], R208 ;  /* 0x000000d00e005986 */ /* 0x0007e2000c101922 */
[----:B------:R-:W-:Y:S02]  /*522b0*/  ISETP.LT.AND P5, PT, R154, UR4, !P3 ;  /* 0x000000049a007c0c */ /* 0x000fe4000dfa1270 */
[----:B--2---:R-:W-:Y:S02]  /*522c0*/  IMAD.WIDE R10, R147, 0x4, R6 ;  /* 0x00000004930a7825 */ /* 0x004fe400078e0206 */
[----:B------:R-:W2:Y:S02]  /*522d0*/  LDL.LU R147, [R1+0x13b0] ;  /* 0x0013b00001937983 */ /* 0x000ea40000300800 */
[----:B---3--:R-:W-:-:S02]  /*522e0*/  IMAD.WIDE R14, R146, 0x4, R2 ;  /* 0x00000004920e7825 */ /* 0x008fc400078e0202 */
[----:B------:R1:W-:Y:S04]  /*522f0*/  @P1 STG.E desc[UR34][R10.64], R204 ;  /* 0x000000cc0a001986 */ /* 0x0003e8000c101922 */
[----:B------:R3:W-:Y:S04]  /*52300*/  @P2 STG.E desc[UR34][R12.64], R200 ;  /* 0x000000c80c002986 */ /* 0x0007e8000c101922 */
[----:B------:R-:W-:Y:S01]  /*52310*/  @P0 STG.E desc[UR34][R14.64], R229 ;  /* 0x000000e50e000986 */ /* 0x000fe2000c101922 */
[----:B-1----:R-:W-:-:S04]  /*52320*/  IMAD.WIDE R10, R146, 0x4, R4 ;  /* 0x00000004920a7825 */ /* 0x002fc800078e0204 */
[C---:B---3--:R-:W-:Y:S01]  /*52330*/  IMAD.WIDE R12, R146.reuse, 0x4, R6 ;  /* 0x00000004920c7825 */ /* 0x048fe200078e0206 */
[----:B------:R1:W-:Y:S03]  /*52340*/  @P5 STG.E desc[UR34][R10.64], R225 ;  /* 0x000000e10a005986 */ /* 0x0003e6000c101922 */
[----:B-1----:R-:W-:Y:S02]  /*52350*/  IMAD.WIDE R10, R146, 0x4, R8 ;  /* 0x00000004920a7825 */ /* 0x002fe400078e0208 */
[----:B------:R-:W3:Y:S02]  /*52360*/  LDL.LU R146, [R1+0x13b4] ;  /* 0x0013b40001927983 */ /* 0x000ee40000300800 */
[----:B------:R-:W-:Y:S01]  /*52370*/  VIADD R0, R23, 0xd3 ;  /* 0x000000d317007836 */ /* 0x000fe20000000000 */
[----:B------:R-:W-:-:S04]  /*52380*/  ISETP.LT.AND P1, PT, R156, UR4, !P3 ;  /* 0x000000049c007c0c */ /* 0x000fc8000df21270 */
[----:B------:R-:W-:Y:S02]  /*52390*/  ISETP.GE.AND P6, PT, R0, UR5, PT ;  /* 0x0000000500007c0c */ /* 0x000fe4000bfc6270 */
[----:B------:R-:W-:Y:S01]  /*523a0*/  ISETP.LT.AND P3, PT, R155, UR4, !P3 ;  /* 0x000000049b007c0c */ /* 0x000fe2000df61270 */
[----:B------:R-:W-:Y:S01]  /*523b0*/  VIADD R0, R23, 0xd4 ;  /* 0x000000d417007836 */ /* 0x000fe20000000000 */
[----:B------:R-:W-:Y:S01]  /*523c0*/  ISETP.LT.AND P2, PT, R152, UR4, !P6 ;  /* 0x0000000498007c0c */ /* 0x000fe2000f741270 */
[----:B------:R-:W-:Y:S01]  /*523d0*/  ULDC UR5, c[0x0][0x22c] ;  /* 0x00008b0000057ab9 */ /* 0x000fe20000000800 */
[----:B------:R-:W-:-:S03]  /*523e0*/  ISETP.LT.AND P0, PT, R154, UR4, !P6 ;  /* 0x000000049a007c0c */ /* 0x000fc6000f701270 */
[----:B------:R4:W-:Y:S01]  /*523f0*/  @P1 STG.E desc[UR34][R12.64], R221 ;  /* 0x000000dd0c001986 */ /* 0x0009e2000c101922 */
[----:B------:R-:W-:Y:S02]  /*52400*/  ISETP.LT.AND P1, PT, R156, UR4, !P6 ;  /* 0x000000049c007c0c */ /* 0x000fe4000f721270 */
[----:B------:R-:W-:Y:S02]  /*52410*/  ISETP.LT.AND P6, PT, R155, UR4, !P6 ;  /* 0x000000049b007c0c */ /* 0x000fe4000f7c1270 */
[----:B------:R-:W-:Y:S01]  /*52420*/  ISETP.GE.AND P4, PT, R0, UR5, PT ;  /* 0x0000000500007c0c */ /* 0x000fe2000bf86270 */
[----:B------:R1:W-:Y:S01]  /*52430*/  @P3 STG.E desc[UR34][R10.64], R217 ;  /* 0x000000d90a003986 */ /* 0x0003e2000c101922 */
[----:B----4-:R-:W-:Y:S02]  /*52440*/  IMAD.WIDE R12, R148, 0x4, R2 ;  /* 0x00000004940c7825 */ /* 0x010fe400078e0202 */
[----:B------:R-:W-:Y:S01]  /*52450*/  ISETP.LT.AND P3, PT, R152, UR4, !P4 ;  /* 0x0000000498007c0c */ /* 0x000fe2000e761270 */
[----:B------:R-:W-:Y:S01]  /*52460*/  ULDC UR5, c[0x0][0x22c] ;  /* 0x00008b0000057ab9 */ /* 0x000fe20000000800 */
[----:B------:R-:W-:Y:S01]  /*52470*/  IMAD.WIDE R14, R148, 0x4, R4 ;  /* 0x00000004940e7825 */ /* 0x000fe200078e0204 */
[----:B------:R4:W-:Y:S01]  /*52480*/  @P2 STG.E desc[UR34][R12.64], R213 ;  /* 0x000000d50c002986 */ /* 0x0009e2000c101922 */
[----:B------:R-:W-:-:S02]  /*52490*/  ISETP.LT.AND P2, PT, R154, UR4, !P4 ;  /* 0x000000049a007c0c */ /* 0x000fc4000e741270 */
[C---:B-1----:R-:W-:Y:S01]  /*524a0*/  IMAD.WIDE R10, R148.reuse, 0x4, R6 ;  /* 0x00000004940a7825 */ /* 0x042fe200078e0206 */
[----:B------:R2:W-:Y:S03]  /*524b0*/  @P0 STG.E desc[UR34][R14.64], R209 ;  /* 0x000000d10e000986 */ /* 0x0005e6000c101922 */
[----:B------:R-:W-:Y:S02]  /*524c0*/  VIADD R0, R23, 0xd5 ;  /* 0x000000d517007836 */ /* 0x000fe40000000000 */
[----:B----4-:R-:W-:Y:S02]  /*524d0*/  IMAD.WIDE R12, R148, 0x4, R8 ;  /* 0x00000004940c7825 */ /* 0x010fe400078e0208 */
[----:B------:R-:W4:Y:S01]  /*524e0*/  LDL.LU R148, [R1+0x13c4] ;  /* 0x0013c40001947983 */ /* 0x000f220000300800 */
[----:B------:R-:W-:-:S03]  /*524f0*/  ISETP.GE.AND P5, PT, R0, UR5, PT ;  /* 0x0000000500007c0c */ /* 0x000fc6000bfa6270 */
[----:B------:R1:W-:Y:S01]  /*52500*/  @P1 STG.E desc[UR34][R10.64], R205 ;  /* 0x000000cd0a001986 */ /* 0x0003e2000c101922 */
[----:B------:R-:W-:Y:S01]  /*52510*/  ISETP.LT.AND P1, PT, R156, UR4, !P4 ;  /* 0x000000049c007c0c */ /* 0x000fe2000e721270 */
[----:B--2---:R-:W-:Y:S02]  /*52520*/  IMAD.WIDE R14, R147, 0x4, R2 ;  /* 0x00000004930e7825 */ /* 0x004fe400078e0202 */
[----:B------:R2:W-:Y:S01]  /*52530*/  @P6 STG.E desc[UR34][R12.64], R201 ;  /* 0x000000c90c006986 */ /* 0x0005e2000c101922 */
[----:B------:R-:W-:Y:S01]  /*52540*/  ISETP.LT.AND P4, PT, R155, UR4, !P4 ;  /* 0x000000049b007c0c */ /* 0x000fe2000e781270 */
[----:B------:R-:W-:Y:S02]  /*52550*/  ULDC UR5, c[0x0][0x22c] ;  /* 0x00008b0000057ab9 */ /* 0x000fe40000000800 */
[----:B------:R-:W-:Y:S01]  /*52560*/  @P3 STG.E desc[UR34][R14.64], R230 ;  /* 0x000000e60e003986 */ /* 0x000fe2000c101922 */
[----:B------:R-:W-:Y:S01]  /*52570*/  ISETP.LT.AND P3, PT, R152, UR4, !P5 ;  /* 0x0000000498007c0c */ /* 0x000fe2000ef61270 */
[----:B-1----:R-:W-:-:S04]  /*52580*/  IMAD.WIDE R10, R147, 0x4, R6 ;  /* 0x00000004930a7825 */ /* 0x002fc800078e0206 */
[----:B--2---:R-:W-:-:S05]  /*52590*/  IMAD.WIDE R12, R147, 0x4, R4 ;  /* 0x00000004930c7825 */ /* 0x004fca00078e0204 */
[----:B------:R1:W-:Y:S04]  /*525a0*/  @P2 STG.E desc[UR34][R12.64], R226 ;  /* 0x000000e20c002986 */ /* 0x0003e8000c101922 */
[----:B------:R3:W-:Y:S01]  /*525b0*/  @P1 STG.E desc[UR34][R10.64], R222 ;  /* 0x000000de0a001986 */ /* 0x0007e2000c101922 */
[----:B-1----:R-:W-:-:S03]  /*525c0*/  IMAD.WIDE R12, R147, 0x4, R8 ;  /* 0x00000004930c7825 */ /* 0x002fc600078e0208 */
[----:B------:R-:W2:Y:S01]  /*525d0*/  LDL.LU R147, [R1+0x13d4] ;  /* 0x0013d40001937983 */ /* 0x000ea20000300800 */
[----:B---3--:R-:W-:-:S03]  /*525e0*/  IMAD.WIDE R10, R146, 0x4, R2 ;  /* 0x00000004920a7825 */ /* 0x008fc600078e0202 */
[----:B------:R1:W-:Y:S01]  /*525f0*/  @P4 STG.E desc[UR34][R12.64], R218 ;  /* 0x000000da0c004986 */ /* 0x0003e2000c101922 */
[----:B------:R-:W-:-:S03]  /*52600*/  IMAD.WIDE R14, R146, 0x4, R4 ;  /* 0x00000004920e7825 */ /* 0x000fc600078e0204 */
[----:B------:R3:W-:Y:S01]  /*52610*/  @P3 STG.E desc[UR34][R10.64], R214 ;  /* 0x000000d60a003986 */ /* 0x0007e2000c101922 */
[----:B-1----:R-:W-:-:S04]  /*52620*/  IMAD.WIDE R12, R146, 0x4, R8 ;  /* 0x00000004920c7825 */ /* 0x002fc800078e0208 */
[----:B---3--:R-:W-:Y:S02]  /*52630*/  IMAD.WIDE R10, R146, 0x4, R6 ;  /* 0x00000004920a7825 */ /* 0x008fe400078e0206 */
[----:B------:R-:W3:Y:S01]  /*52640*/  LDL.LU R146, [R1+0x13dc] ;  /* 0x0013dc0001927983 */ /* 0x000ee20000300800 */
[----:B------:R-:W-:Y:S01]  /*52650*/  ISETP.LT.AND P6, PT, R154, UR4, !P5 ;  /* 0x000000049a007c0c */ /* 0x000fe2000efc1270 */
[----:B------:R-:W-:Y:S01]  /*52660*/  VIADD R0, R23, 0xd6 ;  /* 0x000000d617007836 */ /* 0x000fe20000000000 */
[----:B------:R-:W-:Y:S01]  /*52670*/  ISETP.LT.AND P1, PT, R156, UR4, !P5 ;  /* 0x000000049c007c0c */ /* 0x000fe2000ef21270 */
[----:B------:R-:W3:Y:S03]  /*52680*/  LDL.LU R150, [R1+0x13e0] ;  /* 0x0013e00001967983 */ /* 0x000ee60000300800 */
[----:B------:R-:W-:Y:S02]  /*52690*/  ISETP.GE.AND P0, PT, R0, UR5, PT ;  /* 0x0000000500007c0c */ /* 0x000fe4000bf06270 */
[----:B------:R-:W-:Y:S01]  /*526a0*/  ISETP.LT.AND P5, PT, R155, UR4, !P5 ;  /* 0x000000049b007c0c */ /* 0x000fe2000efa1270 */
[----:B------:R-:W-:Y:S01]  /*526b0*/  VIADD R0, R23, 0xd7 ;  /* 0x000000d717007836 */ /* 0x000fe20000000000 */
[----:B------:R-:W-:Y:S01]  /*526c0*/  ISETP.LT.AND P4, PT, R152, UR4, !P0 ;  /* 0x0000000498007c0c */ /* 0x000fe2000c781270 */
[----:B------:R-:W-:-:S02]  /*526d0*/  ULDC UR5, c[0x0][0x22c] ;  /* 0x00008b0000057ab9 */ /* 0x000fc40000000800 */
[----:B------:R4:W-:Y:S01]  /*526e0*/  @P6 STG.E desc[UR34][R14.64], R210 ;  /* 0x000000d20e006986 */ /* 0x0009e2000c101922 */
[----:B------:R-:W-:-:S03]  /*526f0*/  ISETP.LT.AND P6, PT, R154, UR4, !P0 ;  /* 0x000000049a007c0c */ /* 0x000fc6000c7c1270 */
[----:B------:R1:W-:Y:S01]  /*52700*/  @P1 STG.E desc[UR34][R10.64], R206 ;  /* 0x000000ce0a001986 */ /* 0x0003e2000c101922 */
[----:B------:R-:W-:Y:S02]  /*52710*/  ISETP.LT.AND P1, PT, R156, UR4, !P0 ;  /* 0x000000049c007c0c */ /* 0x000fe4000c721270 */
[----:B------:R-:W-:Y:S01]  /*52720*/  ISETP.GE.AND P2, PT, R0, UR5, PT ;  /* 0x0000000500007c0c */ /* 0x000fe2000bf46270 */
[----:B------:R1:W-:Y:S01]  /*52730*/  @P5 STG.E desc[UR34][R12.64], R202 ;  /* 0x000000ca0c005986 */ /* 0x0003e2000c101922 */
[----:B------:R-:W-:Y:S01]  /*52740*/  ISETP.LT.AND P0, PT, R155, UR4, !P0 ;  /* 0x000000049b007c0c */ /* 0x000fe2000c701270 */
[----:B----4-:R-:W-:Y:S01]  /*52750*/  IMAD.WIDE R14, R148, 0x4, R2 ;  /* 0x00000004940e7825 */ /* 0x010fe200078e0202 */
[----:B------:R-:W-:-:S03]  /*52760*/  ULDC UR5, c[0x0][0x22c] ;  /* 0x00008b0000057ab9 */ /* 0x000fc60000000800 */
[----:B-1----:R-:W-:Y:S01]  /*52770*/  IMAD.WIDE R10, R148, 0x4, R4 ;  /* 0x00000004940a7825 */ /* 0x002fe200078e0204 */
[----:B------:R-:W-:Y:S01]  /*52780*/  @P4 STG.E desc[UR34][R14.64], R231 ;  /* 0x000000e70e004986 */ /* 0x000fe2000c101922 */
[----:B------:R-:W-:Y:S02]  /*52790*/  ISETP.LT.AND P4, PT, R152, UR4, !P2 ;  /* 0x0000000498007c0c */ /* 0x000fe4000d781270 */
[----:B------:R-:W-:Y:S01]  /*527a0*/  IMAD.WIDE R12, R148, 0x4, R6 ;  /* 0x00000004940c7825 */ /* 0x000fe200078e0206 */
[----:B------:R1:W-:Y:S03]  /*527b0*/  @P6 STG.E desc[UR34][R10.64], R227 ;  /* 0x000000e30a006986 */ /* 0x0003e6000c101922 */
[----:B------:R-:W-:Y:S01]  /*527c0*/  VIADD R0, R23, 0xd8 ;  /* 0x000000d817007836 */ /* 0x000fe20000000000 */
[----:B------:R-:W-:Y:S01]  /*527d0*/  ISETP.LT.AND P5, PT, R154, UR4, !P2 ;  /* 0x000000049a007c0c */ /* 0x000fe2000d7a1270 */
[----:B------:R2:W-:Y:S01]  /*527e0*/  @P1 STG.E desc[UR34][R12.64], R223 ;  /* 0x000000df0c001986 */ /* 0x0005e2000c101922 */
[----:B------:R-:W-:Y:S01]  /*527f0*/  ISETP.LT.AND P1, PT, R156, UR4, !P2 ;  /* 0x000000049c007c0c */ /* 0x000fe2000d721270 */
[----:B-1----:R-:W-:-:S02]  /*52800*/  IMAD.WIDE R10, R148, 0x4, R8 ;  /* 0x00000004940a7825 */ /* 0x002fc400078e0208 */
[----:B------:R-:W4:Y:S01]  /*52810*/  LDL.LU R148, [R1+0x13e4] ;  /* 0x0013e40001947983 */ /* 0x000f220000300800 */
[----:B------:R-:W-:Y:S02]  /*52820*/  ISETP.GE.AND P3, PT, R0, UR5, PT ;  /* 0x0000000500007c0c */ /* 0x000fe4000bf66270 */
[----:B------:R-:W-:Y:S01]  /*52830*/  ISETP.LT.AND P2, PT, R155, UR4, !P2 ;  /* 0x000000049b007c0c */ /* 0x000fe2000d741270 */
[----:B------:R1:W-:Y:S01]  /*52840*/  @P0 STG.E desc[UR34][R10.64], R219 ;  /* 0x000000db0a000986 */ /* 0x0003e2000c101922 */
[----:B------:R-:W-:Y:S01]  /*52850*/  ISETP.LT.AND P0, PT, R152, UR4, !P3 ;  /* 0x0000000498007c0c */ /* 0x000fe2000df01270 */
[----:B--2---:R-:W-:Y:S01]  /*52860*/  IMAD.WIDE R12, R147, 0x4, R2 ;  /* 0x00000004930c7825 */ /* 0x004fe200078e0202 */
[----:B------:R-:W-:-:S04]  /*52870*/  ULDC UR5, c[0x0][0x22c] ;  /* 0x00008b0000057ab9 */ /* 0x000fc80000000800 */
[----:B------:R2:W-:Y:S01]  /*52880*/  @P4 STG.E desc[UR34][R12.64], R215 ;  /* 0x000000d70c004986 */ /* 0x0005e2000c101922 */
[----:B------:R-:W-:Y:S01]  /*52890*/  ISETP.LT.AND P4, PT, R154, UR4, !P3 ;  /* 0x000000049a007c0c */ /* 0x000fe2000df81270 */
[----:B------:R-:W-:-:S04]  /*528a0*/  IMAD.WIDE R14, R147, 0x4, R4 ;  /* 0x00000004930e7825 */ /* 0x000fc800078e0204 */
[C---:B-1----:R-:W-:Y:S01]  /*528b0*/  IMAD.WIDE R10, R147.reuse, 0x4, R6 ;  /* 0x00000004930a7825 */ /* 0x042fe200078e0206 */
[----:B------:R3:W-:Y:S03]  /*528c0*/  @P5 STG.E desc[UR34][R14.64], R211 ;  /* 0x000000d30e005986 */ /* 0x0007e6000c101922 */
[----:B--2---:R-:W-:Y:S02]  /*528d0*/  IMAD.WIDE R12, R147, 0x4, R8 ;  /* 0x00000004930c7825 */ /* 0x004fe400078e0208 */
[----:B------:R-:W2:Y:S04]  /*528e0*/  LDL.LU R147, [R1+0x13f0] ;  /* 0x0013f00001937983 */ /* 0x000ea80000300800 */
[----:B------:R1:W-:Y:S01]  /*528f0*/  @P1 STG.E desc[UR34][R10.64], R207 ;  /* 0x000000cf0a001986 */ /* 0x0003e2000c101922 */
[----:B---3--:R-:W-:-:S03]  /*52900*/  IMAD.WIDE R14, R146, 0x4, R2 ;  /* 0x00000004920e7825 */ /* 0x008fc600078e0202 */
        /* <DEDUP_REMOVED lines=13> */
[----:B------:R-:W-:Y:S01]  /*529e0*/  IMAD.WIDE R14, R150, 0x4, R4 ;  /* 0x00000004960e7825 */ /* 0x000fe200078e0204 */
[----:B------:R-:W-:Y:S01]  /*529f0*/  ISETP.LT.AND P0, PT, R154, UR4, !P6 ;  /* 0x000000049a007c0c */ /* 0x000fe2000f701270 */
[----:B------:R-:W-:Y:S01]  /*52a00*/  ULDC UR5, c[0x0][0x22c] ;  /* 0x00008b0000057ab9 */ /* 0x000fe20000000800 */
[----:B------:R-:W-:Y:S01]  /*52a10*/  ISETP.LT.AND P4, PT, R156, UR4, !P6 ;  /* 0x000000049c007c0c */ /* 0x000fe2000f781270 */
[----:B------:R1:W-:Y:S01]  /*52a20*/  @P5 STG.E desc[UR34][R12.64], R188 ;  /* 0x000000bc0c005986 */ /* 0x0003e2000c101922 */
[----:B------:R-:W-:Y:S01]  /*52a30*/  IMAD.WIDE R16, R150, 0x4, R6 ;  /* 0x0000000496107825 */ /* 0x000fe200078e0206 */
[----:B------:R-:W-:-:S02]  /*52a40*/  ISETP.LT.AND P6, PT, R155, UR4, !P6 ;  /* 0x000000049b007c0c */ /* 0x000fc4000f7c1270 */
[----:B------:R-:W-:Y:S02]  /*52a50*/  ISETP.GE.AND P1, PT, R0, UR5, PT ;  /* 0x0000000500007c0c */ /* 0x000fe4000bf26270 */
[----:B------:R4:W-:Y:S01]  /*52a60*/  @P3 STG.E desc[UR34][R10.64], R184 ;  /* 0x000000b80a003986 */ /* 0x0009e2000c101922 */
[----:B-1----:R-:W-:Y:S01]  /*52a70*/  IMAD.WIDE R12, R150, 0x4, R2 ;  /* 0x00000004960c7825 */ /* 0x002fe200078e0202 */
[----:B------:R-:W-:Y:S01]  /*52a80*/  ISETP.LT.AND P3, PT, R154, UR4, !P1 ;  /* 0x000000049a007c0c */ /* 0x000fe2000cf61270 */
[----:B------:R-:W-:-:S03]  /*52a90*/  ULDC UR5, c[0x0][0x22c] ;  /* 0x00008b0000057ab9 */ /* 0x000fc60000000800 */
[----:B------:R1:W-:Y:S04]  /*52aa0*/  @P2 STG.E desc[UR34][R12.64], R180 ;  /* 0x000000b40c002986 */ /* 0x0003e8000c101922 */
[----:B------:R1:W-:Y:S01]  /*52ab0*/  @P0 STG.E desc[UR34][R14.64], R176 ;  /* 0x000000b00e000986 */ /* 0x0003e2000c101922 */
[----:B------:R-:W-:-:S03]  /*52ac0*/  ISETP.LT.AND P2, PT, R156, UR4, !P1 ;  /* 0x000000049c007c0c */ /* 0x000fc6000cf41270 */
[----:B------:R1:W-:Y:S01]  /*52ad0*/  @P4 STG.E desc[UR34][R16.64], R172 ;  /* 0x000000ac10004986 */ /* 0x0003e2000c101922 */
[----:B------:R-:W-:Y:S01]  /*52ae0*/  ISETP.LT.AND P4, PT, R152, UR4, !P1 ;  /* 0x0000000498007c0c */ /* 0x000fe2000cf81270 */
[----:B----4-:R-:W-:Y:S01]  /*52af0*/  IMAD.WIDE R10, R150, 0x4, R8 ;  /* 0x00000004960a7825 */ /* 0x010fe200078e0208 */
[----:B------:R-:W-:-:S03]  /*52b00*/  ISETP.LT.AND P1, PT, R155, UR4, !P1 ;  /* 0x000000049b007c0c */ /* 0x000fc6000cf21270 */
[----:B------:R-:W-:Y:S01]  /*52b10*/  VIADD R0, R23, 0xdb ;  /* 0x000000db17007836 */ /* 0x000fe20000000000 */
[----:B------:R4:W-:Y:S01]  /*52b20*/  @P6 STG.E desc[UR34][R10.64], R168 ;  /* 0x000000a80a006986 */ /* 0x0009e2000c101922 */
[----:B-1----:R-:W-:-:S04]  /*52b30*/  IMAD.WIDE R12, R148, 0x4, R2 ;  /* 0x00000004940c7825 */ /* 0x002fc800078e0202 */
[----:B------:R-:W-:Y:S01]  /*52b40*/  IMAD.WIDE R14, R148, 0x4, R4 ;  /* 0x00000004940e7825 */ /* 0x000fe200078e0204 */
[----:B------:R-:W-:-:S03]  /*52b50*/  ISETP.GE.AND P5, PT, R0, UR5, PT ;  /* 0x0000000500007c0c */ /* 0x000fc6000bfa6270 */
[----:B------:R-:W-:-:S04]  /*52b60*/  IMAD.WIDE R16, R148, 0x4, R6 ;  /* 0x0000000494107825 */ /* 0x000fc800078e0206 */
[----:B----4-:R-:W-:Y:S01]  /*52b70*/  IMAD.WIDE R10, R148, 0x4, R8 ;  /* 0x00000004940a7825 */ /* 0x010fe200078e0208 */
[----:B------:R-:W-:Y:S01]  /*52b80*/  @P4 STG.E desc[UR34][R12.64], R197 ;  /* 0x000000c50c004986 */ /* 0x000fe2000c101922 */
[----:B------:R-:W-:-:S03]  /*52b90*/  ULDC UR5, c[0x0][0x22c] ;  /* 0x00008b0000057ab9 */ /* 0x000fc60000000800 */
[----:B------:R-:W4:Y:S01]  /*52ba0*/  LDL.LU R148, [R1+0x13e8] ;  /* 0x0013e80001947983 */ /* 0x000f220000300800 */
[----:B------:R-:W-:-:S03]  /*52bb0*/  ISETP.LT.AND P4, PT, R154, UR4, !P5 ;  /* 0x000000049a007c0c */ /* 0x000fc6000ef81270 */
[----:B------:R1:W-:Y:S01]  /*52bc0*/  @P3 STG.E desc[UR34][R14.64], R193 ;  /* 0x000000c10e003986 */ /* 0x0003e2000c101922 */
[----:B------:R-:W-:-:S03]  /*52bd0*/  ISETP.LT.AND P3, PT, R156, UR4, !P5 ;  /* 0x000000049c007c0c */ /* 0x000fc6000ef61270 */
[----:B------:R-:W-:Y:S01]  /*52be0*/  @P2 STG.E desc[UR34][R16.64], R189 ;  /* 0x000000bd10002986 */ /* 0x000fe2000c101922 */
[----:B------:R-:W-:-:S03]  /*52bf0*/  ISETP.LT.AND P2, PT, R152, UR4, !P5 ;  /* 0x0000000498007c0c */ /* 0x000fc6000ef41270 */
[----:B------:R1:W-:Y:S01]  /*52c00*/  @P1 STG.E desc[UR34][R10.64], R185 ;  /* 0x000000b90a001986 */ /* 0x0003e2000c101922 */
[----:B------:R-:W-:Y:S01]  /*52c10*/  ISETP.LT.AND P1, PT, R155, UR4, !P5 ;  /* 0x000000049b007c0c */ /* 0x000fe2000ef21270 */
[----:B--2---:R-:W-:-:S04]  /*52c20*/  IMAD.WIDE R18, R147, 0x4, R2 ;  /* 0x0000000493127825 */ /* 0x004fc800078e0202 */
[----:B-1----:R-:W-:-:S04]  /*52c30*/  IMAD.WIDE R14, R147, 0x4, R4 ;  /* 0x00000004930e7825 */ /* 0x002fc800078e0204 */
[----:B------:R-:W-:-:S04]  /*52c40*/  IMAD.WIDE R12, R147, 0x4, R6 ;  /* 0x00000004930c7825 */ /* 0x000fc800078e0206 */
[----:B------:R-:W-:Y:S02]  /*52c50*/  IMAD.WIDE R10, R147, 0x4, R8 ;  /* 0x00000004930a7825 */ /* 0x000fe400078e0208 */
[----:B------:R-:W2:Y:S04]  /*52c60*/  LDL.LU R147, [R1+0x13d8] ;  /* 0x0013d80001937983 */ /* 0x000ea80000300800 */
[----:B------:R-:W-:Y:S04]  /*52c70*/  @P2 STG.E desc[UR34][R18.64], R181 ;  /* 0x000000b512002986 */ /* 0x000fe8000c101922 */
[----:B------:R1:W-:Y:S04]  /*52c80*/  @P4 STG.E desc[UR34][R14.64], R177 ;  /* 0x000000b10e004986 */ /* 0x0003e8000c101922 */
[----:B------:R-:W-:Y:S04]  /*52c90*/  @P3 STG.E desc[UR34][R12.64], R173 ;  /* 0x000000ad0c003986 */ /* 0x000fe8000c101922 */
[----:B------:R1:W-:Y:S01]  /*52ca0*/  @P1 STG.E desc[UR34][R10.64], R169 ;  /* 0x000000a90a001986 */ /* 0x0003e2000c101922 */
[----:B---3--:R-:W-:-:S04]  /*52cb0*/  IMAD.WIDE R16, R146, 0x4, R2 ;  /* 0x0000000492107825 */ /* 0x008fc800078e0202 */
[----:B-1----:R-:W-:-:S04]  /*52cc0*/  IMAD.WIDE R14, R146, 0x4, R4 ;  /* 0x00000004920e7825 */ /* 0x002fc800078e0204 */
[----:B------:R-:W-:-:S04]  /*52cd0*/  IMAD.WIDE R10, R146, 0x4, R6 ;  /* 0x00000004920a7825 */ /* 0x000fc800078e0206 */
[----:B------:R-:W-:Y:S02]  /*52ce0*/  IMAD.WIDE R12, R146, 0x4, R8 ;  /* 0x00000004920c7825 */ /* 0x000fe400078e0208 */
[----:B------:R-:W3:Y:S02]  /*52cf0*/  LDL.LU R146, [R1+0x13d0] ;  /* 0x0013d00001927983 */ /* 0x000ee40000300800 */
[----:B------:R-:W-:-:S05]  /*52d00*/  VIADD R0, R23, 0xdc ;  /* 0x000000dc17007836 */ /* 0x000fca0000000000 */
[----:B------:R-:W-:Y:S01]  /*52d10*/  ISETP.GE.AND P0, PT, R0, UR5, PT ;  /* 0x0000000500007c0c */ /* 0x000fe2000bf06270 */
[C---:B------:R-:W-:Y:S01]  /*52d20*/  VIADD R0, R23.reuse, 0xdd ;  /* 0x000000dd17007836 */ /* 0x040fe20000000000 */
[----:B------:R-:W-:Y:S02]  /*52d30*/  ULDC UR5, c[0x0][0x22c] ;  /* 0x00008b0000057ab9 */ /* 0x000fe40000000800 */
[----:B------:R-:W-:Y:S02]  /*52d40*/  ISETP.LT.AND P6, PT, R152, UR4, !P0 ;  /* 0x0000000498007c0c */ /* 0x000fe4000c7c1270 */
[----:B------:R-:W-:Y:S02]  /*52d50*/  ISETP.GE.AND P5, PT, R0, UR5, PT ;  /* 0x0000000500007c0c */ /* 0x000fe4000bfa6270 */
[----:B------:R-:W-:Y:S02]  /*52d60*/  ISETP.LT.AND P1, PT, R154, UR4, !P0 ;  /* 0x000000049a007c0c */ /* 0x000fe4000c721270 */
[----:B------:R-:W-:Y:S01]  /*52d70*/  ISETP.LT.AND P3, PT, R156, UR4, !P0 ;  /* 0x000000049c007c0c */ /* 0x000fe2000c761270 */
[----:B------:R-:W-:Y:S01]  /*52d80*/  VIADD R0, R23, 0xde ;  /* 0x000000de17007836 */ /* 0x000fe20000000000 */
[----:B------:R-:W-:Y:S01]  /*52d90*/  ISETP.LT.AND P0, PT, R155, UR4, !P0 ;  /* 0x000000049b007c0c */ /* 0x000fe2000c701270 */
[----:B------:R-:W-:Y:S01]  /*52da0*/  ULDC UR5, c[0x0][0x22c] ;  /* 0x00008b0000057ab9 */ /* 0x000fe20000000800 */
[----:B------:R-:W-:-:S03]  /*52db0*/  ISETP.LT.AND P4, PT, R152, UR4, !P5 ;  /* 0x0000000498007c0c */ /* 0x000fc6000ef81270 */
[----:B------:R4:W-:Y:S01]  /*52dc0*/  @P6 STG.E desc[UR34][R16.64], R198 ;  /* 0x000000c610006986 */ /* 0x0009e2000c101922 */
[----:B------:R-:W-:-:S03]  /*52dd0*/  ISETP.LT.AND P6, PT, R154, UR4, !P5 ;  /* 0x000000049a007c0c */ /* 0x000fc6000efc1270 */
[----:B------:R1:W-:Y:S01]  /*52de0*/  @P1 STG.E desc[UR34][R14.64], R194 ;  /* 0x000000c20e001986 */ /* 0x0003e2000c101922 */
[----:B------:R-:W-:Y:S01]  /*52df0*/  ISETP.GE.AND P2, PT, R0, UR5, PT ;  /* 0x0000000500007c0c */ /* 0x000fe2000bf46270 */
[----:B------:R-:W-:Y:S01]  /*52e00*/  VIADD R22, R23, 0xdf ;  /* 0x000000df17167836 */ /* 0x000fe20000000000 */
[----:B------:R-:W-:Y:S01]  /*52e10*/  ULDC UR5, c[0x0][0x22c] ;  /* 0x00008b0000057ab9 */ /* 0x000fe20000000800 */
[----:B------:R2:W-:Y:S04]  /*52e20*/  @P3 STG.E desc[UR34][R10.64], R190 ;  /* 0x000000be0a003986 */ /* 0x0005e8000c101922 */
[----:B------:R2:W-:Y:S01]  /*52e30*/  @P0 STG.E desc[UR34][R12.64], R186 ;  /* 0x000000ba0c000986 */ /* 0x0005e2000c101922 */
[----:B------:R-:W-:Y:S02]  /*52e40*/  ISETP.LT.AND P0, PT, R152, UR4, !P2 ;  /* 0x0000000498007c0c */ /* 0x000fe4000d701270 */
[----:B------:R-:W-:Y:S01]  /*52e50*/  ISETP.LT.AND P1, PT, R154, UR4, !P2 ;  /* 0x000000049a007c0c */ /* 0x000fe2000d721270 */
[----:B----4-:R-:W-:-:S04]  /*52e60*/  IMAD.WIDE R16, R148, 0x4, R2 ;  /* 0x0000000494107825 */ /* 0x010fc800078e0202 */
[C---:B------:R-:W-:Y:S01]  /*52e70*/  IMAD.WIDE R18, R148.reuse, 0x4, R4 ;  /* 0x0000000494127825 */ /* 0x040fe200078e0204 */
[----:B------:R4:W-:Y:S03]  /*52e80*/  @P4 STG.E desc[UR34][R16.64], R182 ;  /* 0x000000b610004986 */ /* 0x0009e6000c101922 */
[----:B------:R-:W-:-:S04]  /*52e90*/  IMAD.WIDE R20, R148, 0x4, R6 ;  /* 0x0000000494147825 */ /* 0x000fc800078e0206 */
[----:B-1----:R-:W-:Y:S02]  /*52ea0*/  IMAD.WIDE R14, R148, 0x4, R8 ;  /* 0x00000004940e7825 */ /* 0x002fe400078e0208 */
[----:B------:R-:W3:Y:S01]  /*52eb0*/  LDL.LU R148, [R1+0x13cc] ;  /* 0x0013cc0001947983 */ /* 0x000ee20000300800 */
[C---:B------:R-:W-:Y:S02]  /*52ec0*/  ISETP.LT.AND P4, PT, R156.reuse, UR4, !P5 ;  /* 0x000000049c007c0c */ /* 0x040fe4000ef81270 */
[----:B------:R-:W-:Y:S01]  /*52ed0*/  ISETP.LT.AND P5, PT, R155, UR4, !P5 ;  /* 0x000000049b007c0c */ /* 0x000fe2000efa1270 */
[----:B------:R1:W-:Y:S01]  /*52ee0*/  @P6 STG.E desc[UR34][R18.64], R178 ;  /* 0x000000b212006986 */ /* 0x0003e2000c101922 */
[----:B------:R-:W-:-:S09]  /*52ef0*/  ISETP.LT.AND P6, PT, R156, UR4, !P2 ;  /* 0x000000049c007c0c */ /* 0x000fd2000d7c1270 */
[----:B------:R-:W-:Y:S04]  /*52f00*/  @P4 STG.E desc[UR34][R20.64], R174 ;  /* 0x000000ae14004986 */ /* 0x000fe8000c101922 */
[----:B------:R3:W-:Y:S01]  /*52f10*/  @P5 STG.E desc[UR34][R14.64], R170 ;  /* 0x000000aa0e005986 */ /* 0x0007e2000c101922 */
[----:B--2---:R-:W-:-:S04]  /*52f20*/  IMAD.WIDE R10, R147, 0x4, R2 ;  /* 0x00000004930a7825 */ /* 0x004fc800078e0202 */
[----:B------:R-:W-:-:S04]  /*52f30*/  IMAD.WIDE R12, R147, 0x4, R4 ;  /* 0x00000004930c7825 */ /* 0x000fc800078e0204 */
[----:B----4-:R-:W-:-:S04]  /*52f40*/  IMAD.WIDE R16, R147, 0x4, R6 ;  /* 0x0000000493107825 */ /* 0x010fc800078e0206 */
[----:B-1----:R-:W-:Y:S02]  /*52f50*/  IMAD.WIDE R18, R147, 0x4, R8 ;  /* 0x0000000493127825 */ /* 0x002fe400078e0208 */
[----:B------:R-:W2:Y:S04]  /*52f60*/  LDL.LU R147, [R1+0x13c8] ;  /* 0x0013c80001937983 */ /* 0x000ea80000300800 */
[----:B------:R1:W-:Y:S04]  /*52f70*/  @P0 STG.E desc[UR34][R10.64], R199 ;  /* 0x000000c70a000986 */ /* 0x0003e8000c101922 */
[----:B------:R4:W-:Y:S04]  /*52f80*/  @P1 STG.E desc[UR34][R12.64], R195 ;  /* 0x000000c30c001986 */ /* 0x0009e8000c101922 */
[----:B------:R4:W-:Y:S01]  /*52f90*/  @P6 STG.E desc[UR34][R16.64], R191 ;  /* 0x000000bf10006986 */ /* 0x0009e2000c101922 */
[----:B---3--:R-:W-:-:S04]  /*52fa0*/  IMAD.WIDE R14, R146, 0x4, R2 ;  /* 0x00000004920e7825 */ /* 0x008fc800078e0202 */
[----:B-1----:R-:W-:-:S04]  /*52fb0*/  IMAD.WIDE R10, R146, 0x4, R4 ;  /* 0x00000004920a7825 */ /* 0x002fc800078e0204 */
[----:B----4-:R-:W-:-:S04]  /*52fc0*/  IMAD.WIDE R12, R146, 0x4, R6 ;  /* 0x00000004920c7825 */ /* 0x010fc800078e0206 */
[----:B------:R-:W-:Y:S02]  /*52fd0*/  IMAD.WIDE R16, R146, 0x4, R8 ;  /* 0x0000000492107825 */ /* 0x000fe400078e0208 */
[----:B------:R-:W3:Y:S01]  /*52fe0*/  LDL.LU R146, [R1+0x13c0] ;  /* 0x0013c00001927983 */ /* 0x000ee20000300800 */
[----:B------:R-:W-:Y:S01]  /*52ff0*/  ISETP.GE.AND P3, PT, R22, UR5, PT ;  /* 0x0000000516007c0c */ /* 0x000fe2000bf66270 */
[----:B------:R-:W-:Y:S01]  /*53000*/  VIADD R0, R23, 0xe0 ;  /* 0x000000e017007836 */ /* 0x000fe20000000000 */
[----:B------:R-:W-:Y:S01]  /*53010*/  ISETP.LT.AND P2, PT, R155, UR4, !P2 ;  /* 0x000000049b007c0c */ /* 0x000fe2000d741270 */
[----:B------:R-:W-:Y:S01]  /*53020*/  ULDC UR5, c[0x0][0x22c] ;  /* 0x00008b0000057ab9 */ /* 0x000fe20000000800 */
[----:B------:R-:W-:Y:S01]  /*53030*/  ISETP.LT.AND P5, PT, R152, UR4, !P3 ;  /* 0x0000000498007c0c */ /* 0x000fe2000dfa1270 */
[----:B------:R-:W4:Y:S01]  /*53040*/  LDL.LU R150, [R1+0x13bc] ;  /* 0x0013bc0001967983 */ /* 0x000f220000300800 */
[----:B------:R-:W-:Y:S02]  /*53050*/  ISETP.LT.AND P1, PT, R154, UR4, !P3 ;  /* 0x000000049a007c0c */ /* 0x000fe4000df21270 */
[----:B------:R-:W-:-:S02]  /*53060*/  ISETP.LT.AND P6, PT, R156, UR4, !P3 ;  /* 0x000000049c007c0c */ /* 0x000fc4000dfc1270 */
[----:B------:R-:W-:Y:S02]  /*53070*/  ISETP.GE.AND P4, PT, R0, UR5, PT ;  /* 0x0000000500007c0c */ /* 0x000fe4000bf86270 */
[----:B------:R-:W-:-:S03]  /*53080*/  ISETP.LT.AND P3, PT, R155, UR4, !P3 ;  /* 0x000000049b007c0c */ /* 0x000fc6000df61270 */
[----:B------:R-:W-:Y:S01]  /*53090*/  @P2 STG.E desc[UR34][R18.64], R187 ;  /* 0x000000bb12002986 */ /* 0x000fe2000c101922 */
[----:B------:R-:W-:Y:S01]  /*530a0*/  VIADD R0, R23, 0xe1 ;  /* 0x000000e117007836 */ /* 0x000fe20000000000 */
[----:B------:R-:W-:Y:S02]  /*530b0*/  ULDC UR5, c[0x0][0x22c] ;  /* 0x00008b0000057ab9 */ /* 0x000fe40000000800 */
[----:B------:R1:W-:Y:S01]  /*530c0*/  @P5 STG.E desc[UR34][R14.64], R183 ;  /* 0x000000b70e005986 */ /* 0x0003e2000c101922 */
[----:B------:R-:W-:-:S03]  /*530d0*/  ISETP.LT.AND P5, PT, R152, UR4, !P4 ;  /* 0x0000000498007c0c */ /* 0x000fc6000e7a1270 */
[----:B------:R1:W-:Y:S01]  /*530e0*/  @P1 STG.E desc[UR34][R10.64], R179 ;  /* 0x000000b30a001986 */ /* 0x0003e2000c101922 */
[----:B------:R-:W-:-:S03]  /*530f0*/  ISETP.LT.AND P1, PT, R154, UR4, !P4 ;  /* 0x000000049a007c0c */ /* 0x000fc6000e721270 */
[----:B------:R1:W-:Y:S01]  /*53100*/  @P6 STG.E desc[UR34][R12.64], R175 ;  /* 0x000000af0c006986 */ /* 0x0003e2000c101922 */
[----:B------:R-:W-:Y:S02]  /*53110*/  ISETP.GE.AND P0, PT, R0, UR5, PT ;  /* 0x0000000500007c0c */ /* 0x000fe4000bf06270 */
[----:B------:R-:W-:Y:S01]  /*53120*/  ISETP.LT.AND P6, PT, R156, UR4, !P4 ;  /* 0x000000049c007c0c */ /* 0x000fe2000e7c1270 */
[----:B------:R2:W-:Y:S01]  /*53130*/  @P3 STG.E desc[UR34][R16.64], R171 ;  /* 0x000000ab10003986 */ /* 0x0005e2000c101922 */
[----:B------:R-:W-:Y:S01]  /*53140*/  ISETP.LT.AND P4, PT, R155, UR4, !P4 ;  /* 0x000000049b007c0c */ /* 0x000fe2000e781270 */
[----:B-1----:R-:W-:-:S04]  /*53150*/  IMAD.WIDE R14, R148, 0x4, R2 ;  /* 0x00000004940e7825 */ /* 0x002fc800078e0202 */
[----:B------:R-:W-:-:S04]  /*53160*/  IMAD.WIDE R18, R148, 0x4, R4 ;  /* 0x0000000494127825 */ /* 0x000fc800078e0204 */
[----:B------:R-:W-:-:S04]  /*53170*/  IMAD.WIDE R10, R148, 0x4, R6 ;  /* 0x00000004940a7825 */ /* 0x000fc800078e0206 */
[----:B------:R-:W-:Y:S01]  /*53180*/  IMAD.WIDE R12, R148, 0x4, R8 ;  /* 0x00000004940c7825 */ /* 0x000fe200078e0208 */
[----:B------:R-:W-:Y:S01]  /*53190*/  ULDC UR5, c[0x0][0x22c] ;  /* 0x00008b0000057ab9 */ /* 0x000fe20000000800 */
[----:B------:R-:W4:Y:S01]  /*531a0*/  LDL.LU R148, [R1+0x13b8] ;  /* 0x0013b80001947983 */ /* 0x000f220000300800 */
[----:B------:R-:W-:-:S03]  /*531b0*/  ISETP.LT.AND P3, PT, R152, UR4, !P0 ;  /* 0x0000000498007c0c */ /* 0x000fc6000c761270 */
[----:B------:R1:W-:Y:S04]  /*531c0*/  @P5 STG.E desc[UR34][R14.64], R164 ;  /* 0x000000a40e005986 */ /* 0x0003e8000c101922 */
[----:B------:R1:W-:Y:S01]  /*531d0*/  @P1 STG.E desc[UR34][R18.64], R160 ;  /* 0x000000a012001986 */ /* 0x0003e2000c101922 */
[----:B------:R-:W-:-:S03]  /*531e0*/  ISETP.LT.AND P1, PT, R154, UR4, !P0 ;  /* 0x000000049a007c0c */ /* 0x000fc6000c721270 */
[----:B------:R3:W-:Y:S04]  /*531f0*/  @P6 STG.E desc[UR34][R10.64], R128 ;  /* 0x000000800a006986 */ /* 0x0007e8000c101922 */
[----:B------:R3:W-:Y:S01]  /*53200*/  @P4 STG.E desc[UR34][R12.64], R24 ;  /* 0x000000180c004986 */ /* 0x0007e2000c101922 */
[----:B--2---:R-:W-:-:S04]  /*53210*/  IMAD.WIDE R16, R147, 0x4, R2 ;  /* 0x0000000493107825 */ /* 0x004fc800078e0202 */
[----:B-1----:R-:W-:-:S04]  /*53220*/  IMAD.WIDE R14, R147, 0x4, R4 ;  /* 0x00000004930e7825 */ /* 0x002fc800078e0204 */
[----:B------:R-:W-:-:S04]  /*53230*/  IMAD.WIDE R18, R147, 0x4, R6 ;  /* 0x0000000493127825 */ /* 0x000fc800078e0206 */
[----:B------:R-:W-:Y:S02]  /*53240*/  IMAD.WIDE R20, R147, 0x4, R8 ;  /* 0x0000000493147825 */ /* 0x000fe400078e0208 */
[----:B------:R-:W2:Y:S04]  /*53250*/  LDL.LU R147, [R1+0x13ac] ;  /* 0x0013ac0001937983 */ /* 0x000ea80000300800 */
[----:B------:R-:W-:Y:S04]  /*53260*/  @P3 STG.E desc[UR34][R16.64], R28 ;  /* 0x0000001c10003986 */ /* 0x000fe8000c101922 */
[----:B------:R1:W-:Y:S01]  /*53270*/  @P1 STG.E desc[UR34][R14.64], R32 ;  /* 0x000000200e001986 */ /* 0x0003e2000c101922 */
[----:B---3--:R-:W-:-:S04]  /*53280*/  IMAD.WIDE R10, R146, 0x4, R2 ;  /* 0x00000004920a7825 */ /* 0x008fc800078e0202 */
[----:B------:R-:W-:-:S04]  /*53290*/  IMAD.WIDE R12, R146, 0x4, R4 ;  /* 0x00000004920c7825 */ /* 0x000fc800078e0204 */
[----:B-1----:R-:W-:-:S04]  /*532a0*/  IMAD.WIDE R14, R146, 0x4, R6 ;  /* 0x00000004920e7825 */ /* 0x002fc800078e0206 */
[----:B------:R-:W-:Y:S02]  /*532b0*/  IMAD.WIDE R16, R146, 0x4, R8 ;  /* 0x0000000492107825 */ /* 0x000fe400078e0208 */
[----:B------:R-:W3:Y:S02]  /*532c0*/  LDL.LU R146, [R1+0x13a8] ;  /* 0x0013a80001927983 */ /* 0x000ee40000300800 */
[----:B------:R-:W-:Y:S01]  /*532d0*/  VIADD R0, R23, 0xe2 ;  /* 0x000000e217007836 */ /* 0x000fe20000000000 */
[----:B------:R-:W-:Y:S02]  /*532e0*/  ISETP.LT.AND P4, PT, R156, UR4, !P0 ;  /* 0x000000049c007c0c */ /* 0x000fe4000c781270 */
[----:B------:R-:W-:Y:S02]  /*532f0*/  ISETP.LT.AND P0, PT, R155, UR4, !P0 ;  /* 0x000000049b007c0c */ /* 0x000fe4000c701270 */
[----:B------:R-:W-:Y:S01]  /*53300*/  ISETP.GE.AND P2, PT, R0, UR5, PT ;  /* 0x0000000500007c0c */ /* 0x000fe2000bf46270 */
[----:B------:R-:W-:Y:S01]  /*53310*/  VIADD R0, R23, 0xe3 ;  /* 0x000000e317007836 */ /* 0x000fe20000000000 */
[----:B------:R-:W-:-:S02]  /*53320*/  ULDC UR5, c[0x0][0x22c] ;  /* 0x00008b0000057ab9 */ /* 0x000fc40000000800 */
[----:B------:R-:W-:Y:S02]  /*53330*/  ISETP.LT.AND P3, PT, R152, UR4, !P2 ;  /* 0x0000000498007c0c */ /* 0x000fe4000d761270 */
[----:B------:R-:W-:Y:S02]  /*53340*/  ISETP.LT.AND P6, PT, R154, UR4, !P2 ;  /* 0x000000049a007c0c */ /* 0x000fe4000d7c1270 */
[----:B------:R-:W-:Y:S01]  /*53350*/  ISETP.GE.AND P5, PT, R0, UR5, PT ;  /* 0x0000000500007c0c */ /* 0x000fe2000bfa6270 */
[----:B------:R4:W-:Y:S01]  /*53360*/  @P4 STG.E desc[UR34][R18.64], R52 ;  /* 0x0000003412004986 */ /* 0x0009e2000c101922 */
[----:B------:R-:W-:Y:S01]  /*53370*/  VIADD R0, R23, 0xe4 ;  /* 0x000000e417007836 */ /* 0x000fe20000000000 */
[----:B------:R-:W-:Y:S02]  /*53380*/  ULDC UR5, c[0x0][0x22c] ;  /* 0x00008b0000057ab9 */ /* 0x000fe40000000800 */
[----:B------:R1:W-:Y:S01]  /*53390*/  @P0 STG.E desc[UR34][R20.64], R48 ;  /* 0x0000003014000986 */ /* 0x0003e2000c101922 */
[----:B------:R-:W-:-:S02]  /*533a0*/  ISETP.LT.AND P0, PT, R156, UR4, !P2 ;  /* 0x000000049c007c0c */ /* 0x000fc4000d701270 */
[C---:B------:R-:W-:Y:S01]  /*533b0*/  ISETP.LT.AND P2, PT, R155.reuse, UR4, !P2 ;  /* 0x000000049b007c0c */ /* 0x040fe2000d741270 */
[----:B------:R1:W-:Y:S01]  /*533c0*/  @P3 STG.E desc[UR34][R10.64], R165 ;  /* 0x000000a50a003986 */ /* 0x0003e2000c101922 */
[----:B------:R-:W-:Y:S02]  /*533d0*/  ISETP.LT.AND P3, PT, R152, UR4, !P5 ;  /* 0x0000000498007c0c */ /* 0x000fe4000ef61270 */
[----:B------:R-:W-:Y:S01]  /*533e0*/  ISETP.LT.AND P4, PT, R154, UR4, !P5 ;  /* 0x000000049a007c0c */ /* 0x000fe2000ef81270 */
[----:B------:R1:W-:Y:S01]  /*533f0*/  @P6 STG.E desc[UR34][R12.64], R161 ;  /* 0x000000a10c006986 */ /* 0x0003e2000c101922 */
[----:B----4-:R-:W-:Y:S01]  /*53400*/  IMAD.WIDE R18, R150, 0x4, R2 ;  /* 0x0000000496127825 */ /* 0x010fe200078e0202 */
[----:B------:R-:W-:Y:S01]  /*53410*/  ISETP.GE.AND P1, PT, R0, UR5, PT ;  /* 0x0000000500007c0c */ /* 0x000fe2000bf26270 */
[----:B------:R-:W-:Y:S01]  /*53420*/  ULDC UR5, c[0x0][0x22c] ;  /* 0x00008b0000057ab9 */ /* 0x000fe20000000800 */
[----:B------:R-:W-:Y:S01]  /*53430*/  ISETP.LT.AND P6, PT, R156, UR4, !P5 ;  /* 0x000000049c007c0c */ /* 0x000fe2000efc1270 */
[----:B-1----:R-:W-:Y:S01]  /*53440*/  IMAD.WIDE R20, R150, 0x4, R4 ;  /* 0x0000000496147825 */ /* 0x002fe200078e0204 */
[----:B------:R1:W-:Y:S01]  /*53450*/  @P0 STG.E desc[UR34][R14.64], R129 ;  /* 0x000000810e000986 */ /* 0x0003e2000c101922 */
[----:B------:R-:W-:-:S03]  /*53460*/  ISETP.LT.AND P5, PT, R155, UR4, !P5 ;  /* 0x000000049b007c0c */ /* 0x000fc6000efa1270 */
[----:B------:R4:W-:Y:S01]  /*53470*/  @P2 STG.E desc[UR34][R16.64], R25 ;  /* 0x0000001910002986 */ /* 0x0009e2000c101922 */
[----:B------:R-:W-:-:S03]  /*53480*/  ISETP.LT.AND P2, PT, R152, UR4, !P1 ;  /* 0x0000000498007c0c */ /* 0x000fc6000cf41270 */
[----:B------:R4:W-:Y:S01]  /*53490*/  @P3 STG.E desc[UR34][R18.64], R29 ;  /* 0x0000001d12003986 */ /* 0x0009e2000c101922 */
[----:B------:R-:W-:-:S03]  /*534a0*/  ISETP.LT.AND P3, PT, R154, UR4, !P1 ;  /* 0x000000049a007c0c */ /* 0x000fc6000cf61270 */
[----:B------:R-:W-:Y:S01]  /*534b0*/  @P4 STG.E desc[UR34][R20.64], R33 ;  /* 0x0000002114004986 */ /* 0x000fe2000c101922 */
[----:B------:R-:W-:Y:S01]  /*534c0*/  ISETP.LT.AND P4, PT, R156, UR4, !P1 ;  /* 0x000000049c007c0c */ /* 0x000fe2000cf81270 */
[----:B------:R-:W-:-:S04]  /*534d0*/  IMAD.WIDE R10, R150, 0x4, R6 ;  /* 0x00000004960a7825 */ /* 0x000fc800078e0206 */
[----:B------:R-:W-:Y:S02]  /*534e0*/  VIADD R0, R23, 0xe5 ;  /* 0x000000e517007836 */ /* 0x000fe40000000000 */
[----:B------:R-:W-:Y:S01]  /*534f0*/  IMAD.WIDE R12, R150, 0x4, R8 ;  /* 0x00000004960c7825 */ /* 0x000fe200078e0208 */
[----:B------:R4:W-:Y:S03]  /*53500*/  @P6 STG.E desc[UR34][R10.64], R53 ;  /* 0x000000350a006986 */ /* 0x0009e6000c101922 */
[----:B-1----:R-:W-:Y:S01]  /*53510*/  IMAD.WIDE R14, R148, 0x4, R2 ;  /* 0x00000004940e7825 */ /* 0x002fe200078e0202 */
[----:B------:R-:W-:-:S03]  /*53520*/  ISETP.GE.AND P0, PT, R0, UR5, PT ;  /* 0x0000000500007c0c */ /* 0x000fc6000bf06270 */
[C---:B----4-:R-:W-:Y:S01]  /*53530*/  IMAD.WIDE R16, R148.reuse, 0x4, R4 ;  /* 0x0000000494107825 */ /* 0x050fe200078e0204 */
[----:B------:R1:W-:Y:S03]  /*53540*/  @P5 STG.E desc[UR34][R12.64], R49 ;  /* 0x000000310c005986 */ /* 0x0003e6000c101922 */
[C---:B------:R-:W-:Y:S01]  /*53550*/  IMAD.WIDE R18, R148.reuse, 0x4, R6 ;  /* 0x0000000494127825 */ /* 0x040fe200078e0206 */
[----:B------:R4:W-:Y:S03]  /*53560*/  @P2 STG.E desc[UR34][R14.64], R166 ;  /* 0x000000a60e002986 */ /* 0x0009e6000c101922 */
[----:B------:R-:W-:Y:S01]  /*53570*/  IMAD.WIDE R10, R148, 0x4, R8 ;  /* 0x00000004940a7825 */ /* 0x000fe200078e0208 */
[----:B------:R-:W-:Y:S01]  /*53580*/  ISETP.LT.AND P1, PT, R155, UR4, !P1 ;  /* 0x000000049b007c0c */ /* 0x000fe2000cf21270 */
[----:B------:R-:W3:Y:S01]  /*53590*/  LDL.LU R148, [R1+0x13a0] ;  /* 0x0013a00001947983 */ /* 0x000ee20000300800 */
[----:B------:R-:W-:Y:S01]  /*535a0*/  ISETP.LT.AND P2, PT, R152, UR4, !P0 ;  /* 0x0000000498007c0c */ /* 0x000fe2000c741270 */
[----:B--2---:R-:W-:-:S02]  /*535b0*/  IMAD.WIDE R20, R147, 0x4, R2 ;  /* 0x0000000493147825 */ /* 0x004fc400078e0202 */
[----:B------:R2:W-:Y:S01]  /*535c0*/  @P3 STG.E desc[UR34][R16.64], R162 ;  /* 0x000000a210003986 */ /* 0x0005e2000c101922 */
[----:B------:R-:W-:-:S03]  /*535d0*/  ULDC UR5, c[0x0][0x22c] ;  /* 0x00008b0000057ab9 */ /* 0x000fc60000000800 */
[----:B------:R3:W-:Y:S01]  /*535e0*/  @P4 STG.E desc[UR34][R18.64], R130 ;  /* 0x0000008212004986 */ /* 0x0007e2000c101922 */
[----:B------:R-:W-:Y:S01]  /*535f0*/  ISETP.LT.AND P4, PT, R154, UR4, !P0 ;  /* 0x000000049a007c0c */ /* 0x000fe2000c781270 */
[----:B-1----:R-:W-:-:S04]  /*53600*/  IMAD.WIDE R12, R147, 0x4, R4 ;  /* 0x00000004930c7825 */ /* 0x002fc800078e0204 */
[----:B----4-:R-:W-:-:S04]  /*53610*/  IMAD.WIDE R14, R147, 0x4, R6 ;  /* 0x00000004930e7825 */ /* 0x010fc800078e0206 */
[----:B--2---:R-:W-:Y:S02]  /*53620*/  IMAD.WIDE R16, R147, 0x4, R8 ;  /* 0x0000000493107825 */ /* 0x004fe400078e0208 */
        /* <DEDUP_REMOVED lines=9> */
[----:B------:R-:W-:Y:S02]  /*536c0*/  ISETP.LT.AND P5, PT, R156, UR4, !P0 ;  /* 0x000000049c007c0c */ /* 0x000fe4000c7a1270 */
[----:B------:R-:W-:Y:S01]  /*536d0*/  ISETP.LT.AND P0, PT, R155, UR4, !P0 ;  /* 0x000000049b007c0c */ /* 0x000fe2000c701270 */
[C---:B------:R-:W-:Y:S01]  /*536e0*/  VIADD R0, R23.reuse, 0xe6 ;  /* 0x000000e617007836 */ /* 0x040fe20000000000 */
[----:B------:R-:W4:Y:S04]  /*536f0*/  LDL.LU R150, [R1+0x1388] ;  /* 0x0013880001967983 */ /* 0x000f280000300800 */
[----:B------:R-:W-:Y:S01]  /*53700*/  ISETP.GE.AND P6, PT, R0, UR5, PT ;  /* 0x0000000500007c0c */ /* 0x000fe2000bfc6270 */
[----:B------:R-:W-:Y:S01]  /*53710*/  VIADD R0, R23, 0xe7 ;  /* 0x000000e717007836 */ /* 0x000fe20000000000 */
[----:B------:R-:W-:-:S02]  /*53720*/  ULDC UR5, c[0x0][0x22c] ;  /* 0x00008b0000057ab9 */ /* 0x000fc40000000800 */
[----:B------:R-:W-:Y:S01]  /*53730*/  ISETP.LT.AND P3, PT, R152, UR4, !P6 ;  /* 0x0000000498007c0c */ /* 0x000fe2000f761270 */
[----:B------:R1:W-:Y:S01]  /*53740*/  @P5 STG.E desc[UR34][R14.64], R54 ;  /* 0x000000360e005986 */ /* 0x0003e2000c101922 */
[----:B------:R-:W-:Y:S02]  /*53750*/  ISETP.GE.AND P1, PT, R0, UR5, PT ;  /* 0x0000000500007c0c */ /* 0x000fe4000bf26270 */
[----:B------:R-:W-:Y:S01]  /*53760*/  ISETP.LT.AND P2, PT, R154, UR4, !P6 ;  /* 0x000000049a007c0c */ /* 0x000fe2000f741270 */
[----:B------:R1:W-:Y:S01]  /*53770*/  @P0 STG.E desc[UR34][R16.64], R50 ;  /* 0x0000003210000986 */ /* 0x0003e2000c101922 */
[----:B------:R-:W-:Y:S01]  /*53780*/  ISETP.LT.AND P0, PT, R156, UR4, !P6 ;  /* 0x000000049c007c0c */ /* 0x000fe2000f701270 */
[----:B------:R-:W-:Y:S01]  /*53790*/  VIADD R0, R23, 0xe8 ;  /* 0x000000e817007836 */ /* 0x000fe20000000000 */
[----:B------:R-:W-:Y:S01]  /*537a0*/  ISETP.LT.AND P6, PT, R155, UR4, !P6 ;  /* 0x000000049b007c0c */ /* 0x000fe2000f7c1270 */
[----:B------:R-:W-:Y:S01]  /*537b0*/  ULDC UR5, c[0x0][0x22c] ;  /* 0x00008b0000057ab9 */ /* 0x000fe20000000800 */
[----:B------:R-:W-:-:S02]  /*537c0*/  ISETP.LT.AND P5, PT, R152, UR4, !P1 ;  /* 0x0000000498007c0c */ /* 0x000fc4000cfa1270 */
[----:B------:R-:W-:Y:S01]  /*537d0*/  ISETP.LT.AND P4, PT, R154, UR4, !P1 ;  /* 0x000000049a007c0c */ /* 0x000fe2000cf81270 */
[----:B------:R-:W-:Y:S01]  /*537e0*/  @P3 STG.E desc[UR34][R18.64], R167 ;  /* 0x000000a712003986 */ /* 0x000fe2000c101922 */
[----:B------:R-:W-:-:S03]  /*537f0*/  ISETP.GE.AND P3, PT, R0, UR5, PT ;  /* 0x0000000500007c0c */ /* 0x000fc6000bf66270 */
[----:B------:R1:W-:Y:S04]  /*53800*/  @P2 STG.E desc[UR34][R10.64], R163 ;  /* 0x000000a30a002986 */ /* 0x0003e8000c101922 */
[----:B------:R-:W-:Y:S01]  /*53810*/  @P0 STG.E desc[UR34][R20.64], R131 ;  /* 0x0000008314000986 */ /* 0x000fe2000c101922 */
[----:B------:R-:W-:Y:S02]  /*53820*/  ISETP.LT.AND P0, PT, R156, UR4, !P1 ;  /* 0x000000049c007c0c */ /* 0x000fe4000cf01270 */
[----:B------:R-:W-:Y:S01]  /*53830*/  ISETP.LT.AND P1, PT, R155, UR4, !P1 ;  /* 0x000000049b007c0c */ /* 0x000fe2000cf21270 */
[----:B------:R2:W-:Y:S01]  /*53840*/  @P6 STG.E desc[UR34][R12.64], R27 ;  /* 0x0000001b0c006986 */ /* 0x0005e2000c101922 */
[----:B------:R-:W-:Y:S01]  /*53850*/  ISETP.LT.AND P6, PT, R152, UR4, !P3 ;  /* 0x0000000498007c0c */ /* 0x000fe2000dfc1270 */
[----:B-1----:R-:W-:-:S04]  /*53860*/  IMAD.WIDE R14, R148, 0x4, R2 ;  /* 0x00000004940e7825 */ /* 0x002fc800078e0202 */
[----:B------:R-:W-:Y:S01]  /*53870*/  IMAD.WIDE R16, R148, 0x4, R4 ;  /* 0x0000000494107825 */ /* 0x000fe200078e0204 */
[----:B------:R1:W-:Y:S01]  /*53880*/  @P5 STG.E desc[UR34][R14.64], R31 ;  /* 0x0000001f0e005986 */ /* 0x0003e2000c101922 */
[----:B------:R-:W-:-:S03]  /*53890*/  ISETP.LT.AND P5, PT, R154, UR4, !P3 ;  /* 0x000000049a007c0c */ /* 0x000fc6000dfa1270 */
[----:B------:R1:W-:Y:S01]  /*538a0*/  @P4 STG.E desc[UR34][R16.64], R35 ;  /* 0x0000002310004986 */ /* 0x0003e2000c101922 */
[----:B------:R-:W-:-:S04]  /*538b0*/  IMAD.WIDE R10, R148, 0x4, R6 ;  /* 0x00000004940a7825 */ /* 0x000fc800078e0206 */
[----:B------:R-:W-:Y:S01]  /*538c0*/  IMAD.WIDE R18, R148, 0x4, R8 ;  /* 0x0000000494127825 */ /* 0x000fe200078e0208 */
[----:B------:R3:W-:Y:S04]  /*538d0*/  @P0 STG.E desc[UR34][R10.64], R55 ;  /* 0x000000370a000986 */ /* 0x0007e8000c101922 */
[----:B------:R3:W-:Y:S01]  /*538e0*/  @P1 STG.E desc[UR34][R18.64], R51 ;  /* 0x0000003312001986 */ /* 0x0007e2000c101922 */
[----:B--2---:R-:W-:-:S04]  /*538f0*/  IMAD.WIDE R12, R147, 0x4, R2 ;  /* 0x00000004930c7825 */ /* 0x004fc800078e0202 */
[----:B-1----:R-:W-:-:S04]  /*53900*/  IMAD.WIDE R14, R147, 0x4, R4 ;  /* 0x00000004930e7825 */ /* 0x002fc800078e0204 */
[----:B------:R-:W-:-:S04]  /*53910*/  IMAD.WIDE R16, R147, 0x4, R6 ;  /* 0x0000000493107825 */ /* 0x000fc800078e0206 */
[----:B------:R-:W-:Y:S02]  /*53920*/  IMAD.WIDE R20, R147, 0x4, R8 ;  /* 0x0000000493147825 */ /* 0x000fe400078e0208 */
[----:B------:R-:W2:Y:S04]  /*53930*/  LDL.LU R147, [R1+0x1384] ;  /* 0x0013840001937983 */ /* 0x000ea80000300800 */
[----:B------:R1:W-:Y:S04]  /*53940*/  @P6 STG.E desc[UR34][R12.64], R44 ;  /* 0x0000002c0c006986 */ /* 0x0003e8000c101922 */
[----:B------:R4:W-:Y:S01]  /*53950*/  @P5 STG.E desc[UR34][R14.64], R40 ;  /* 0x000000280e005986 */ /* 0x0009e2000c101922 */
[----:B---3--:R-:W-:-:S04]  /*53960*/  IMAD.WIDE R10, R146, 0x4, R2 ;  /* 0x00000004920a7825 */ /* 0x008fc800078e0202 */
[----:B------:R-:W-:-:S04]  /*53970*/  IMAD.WIDE R18, R146, 0x4, R4 ;  /* 0x0000000492127825 */ /* 0x000fc800078e0204 */
[----:B-1----:R-:W-:-:S04]  /*53980*/  IMAD.WIDE R12, R146, 0x4, R6 ;  /* 0x00000004920c7825 */ /* 0x002fc800078e0206 */
[----:B----4-:R-:W-:Y:S02]  /*53990*/  IMAD.WIDE R14, R146, 0x4, R8 ;  /* 0x00000004920e7825 */ /* 0x010fe400078e0208 */
[----:B------:R-:W3:Y:S02]  /*539a0*/  LDL.LU R146, [R1+0x1380] ;  /* 0x0013800001927983 */ /* 0x000ee40000300800 */
[C---:B------:R-:W-:Y:S01]  /*539b0*/  VIADD R22, R23.reuse, 0xe9 ;  /* 0x000000e917167836 */ /* 0x040fe20000000000 */
[----:B------:R-:W-:Y:S01]  /*539c0*/  ISETP.LT.AND P4, PT, R156, UR4, !P3 ;  /* 0x000000049c007c0c */ /* 0x000fe2000df81270 */
[----:B------:R-:W-:Y:S01]  /*539d0*/  VIADD R0, R23, 0xea ;  /* 0x000000ea17007836 */ /* 0x000fe20000000000 */
[----:B------:R-:W-:Y:S01]  /*539e0*/  ISETP.LT.AND P3, PT, R155, UR4, !P3 ;  /* 0x000000049b007c0c */ /* 0x000fe2000df61270 */
[----:B------:R-:W4:Y:S01]  /*539f0*/  LDL.LU R148, [R1+0x1374] ;  /* 0x0013740001947983 */ /* 0x000f220000300800 */
[----:B------:R-:W-:-:S04]  /*53a00*/  ISETP.GE.AND P2, PT, R22, UR5, PT ;  /* 0x0000000516007c0c */ /* 0x000fc8000bf46270 */
[----:B------:R-:W-:Y:S02]  /*53a10*/  ISETP.LT.AND P1, PT, R152, UR4, !P2 ;  /* 0x0000000498007c0c */ /* 0x000fe4000d721270 */
[----:B------:R-:W-:Y:S02]  /*53a20*/  ISETP.LT.AND P6, PT, R154, UR4, !P2 ;  /* 0x000000049a007c0c */ /* 0x000fe4000d7c1270 */
[----:B------:R-:W-:Y:S01]  /*53a30*/  ISETP.GE.AND P0, PT, R0, UR5, PT ;  /* 0x0000000500007c0c */ /* 0x000fe2000bf06270 */
[----:B------:R1:W-:Y:S04]  /*53a40*/  @P4 STG.E desc[UR34][R16.64], R56 ;  /* 0x0000003810004986 */ /* 0x0003e8000c101922 */
[----:B------:R1:W-:Y:S01]  /*53a50*/  @P3 STG.E desc[UR34][R20.64], R36 ;  /* 0x0000002414003986 */ /* 0x0003e2000c101922 */
[----:B------:R-:W-:-:S02]  /*53a60*/  ISETP.LT.AND P3, PT, R156, UR4, !P2 ;  /* 0x000000049c007c0c */ /* 0x000fc4000d761270 */
[----:B------:R-:W-:Y:S02]  /*53a70*/  ISETP.LT.AND P2, PT, R155, UR4, !P2 ;  /* 0x000000049b007c0c */ /* 0x000fe4000d741270 */
[----:B------:R-:W-:Y:S01]  /*53a80*/  ISETP.LT.AND P4, PT, R152, UR4, !P0 ;  /* 0x0000000498007c0c */ /* 0x000fe2000c781270 */
[----:B------:R1:W-:Y:S01]  /*53a90*/  @P1 STG.E desc[UR34][R10.64], R60 ;  /* 0x0000003c0a001986 */ /* 0x0003e2000c101922 */
[----:B------:R-:W-:-:S03]  /*53aa0*/  ISETP.LT.AND P5, PT, R154, UR4, !P0 ;  /* 0x000000049a007c0c */ /* 0x000fc6000c7a1270 */
[----:B------:R-:W-:Y:S01]  /*53ab0*/  @P6 STG.E desc[UR34][R18.64], R64 ;  /* 0x0000004012006986 */ /* 0x000fe2000c101922 */
[----:B------:R-:W-:Y:S01]  /*53ac0*/  ISETP.LT.AND P6, PT, R156, UR4, !P0 ;  /* 0x000000049c007c0c */ /* 0x000fe2000c7c1270 */
[----:B------:R-:W-:Y:S02]  /*53ad0*/  VIADD R0, R23, 0xeb ;  /* 0x000000eb17007836 */ /* 0x000fe40000000000 */
[C---:B-1----:R-:W-:Y:S01]  /*53ae0*/  IMAD.WIDE R16, R150.reuse, 0x4, R2 ;  /* 0x0000000496107825 */ /* 0x042fe200078e0202 */
[----:B------:R1:W-:Y:S03]  /*53af0*/  @P3 STG.E desc[UR34][R12.64], R80 ;  /* 0x000000500c003986 */ /* 0x0003e6000c101922 */
[----:B------:R-:W-:Y:S01]  /*53b00*/  IMAD.WIDE R20, R150, 0x4, R4 ;  /* 0x0000000496147825 */ /* 0x000fe200078e0204 */
[----:B------:R-:W-:Y:S01]  /*53b10*/  ISETP.GE.AND P1, PT, R0, UR5, PT ;  /* 0x0000000500007c0c */ /* 0x000fe2000bf26270 */
[----:B------:R2:W-:Y:S02]  /*53b20*/  @P2 STG.E desc[UR34][R14.64], R84 ;  /* 0x000000540e002986 */ /* 0x0005e4000c101922 */
[----:B------:R-:W-:Y:S01]  /*53b30*/  IMAD.WIDE R10, R150, 0x4, R6 ;  /* 0x00000004960a7825 */ /* 0x000fe200078e0206 */
[----:B------:R-:W-:Y:S01]  /*53b40*/  ISETP.LT.AND P0, PT, R155, UR4, !P0 ;  /* 0x000000049b007c0c */ /* 0x000fe2000c701270 */
[----:B------:R2:W-:Y:S01]  /*53b50*/  @P4 STG.E desc[UR34][R16.64], R45 ;  /* 0x0000002d10004986 */ /* 0x0005e2000c101922 */
[----:B------:R-:W-:-:S03]  /*53b60*/  ISETP.LT.AND P3, PT, R154, UR4, !P1 ;  /* 0x000000049a007c0c */ /* 0x000fc6000cf61270 */
[----:B------:R-:W-:Y:S01]  /*53b70*/  @P5 STG.E desc[UR34][R20.64], R41 ;  /* 0x0000002914005986 */ /* 0x000fe2000c101922 */
[----:B------:R-:W-:-:S03]  /*53b80*/  ISETP.LT.AND P5, PT, R152, UR4, !P1 ;  /* 0x0000000498007c0c */ /* 0x000fc6000cfa1270 */
[----:B------:R2:W-:Y:S01]  /*53b90*/  @P6 STG.E desc[UR34][R10.64], R57 ;  /* 0x000000390a006986 */ /* 0x0005e2000c101922 */
[----:B-1----:R-:W-:-:S05]  /*53ba0*/  IMAD.WIDE R12, R150, 0x4, R8 ;  /* 0x00000004960c7825 */ /* 0x002fca00078e0208 */
[----:B------:R1:W-:Y:S01]  /*53bb0*/  @P0 STG.E desc[UR34][R12.64], R37 ;  /* 0x000000250c000986 */ /* 0x0003e2000c101922 */
[----:B--2---:R-:W-:-:S04]  /*53bc0*/  IMAD.WIDE R14, R147, 0x4, R2 ;  /* 0x00000004930e7825 */ /* 0x004fc800078e0202 */
[----:B------:R-:W-:-:S04]  /*53bd0*/  IMAD.WIDE R16, R147, 0x4, R4 ;  /* 0x0000000493107825 */ /* 0x000fc800078e0204 */
[----:B------:R-:W-:-:S04]  /*53be0*/  IMAD.WIDE R18, R147, 0x4, R6 ;  /* 0x0000000493127825 */ /* 0x000fc800078e0206 */
[----:B------:R-:W-:Y:S02]  /*53bf0*/  IMAD.WIDE R10, R147, 0x4, R8 ;  /* 0x00000004930a7825 */ /* 0x000fe400078e0208 */
[----:B------:R-:W2:Y:S04]  /*53c00*/  LDL.LU R147, [R1+0x1370] ;  /* 0x0013700001937983 */ /* 0x000ea80000300800 */
[----:B------:R1:W-:Y:S04]  /*53c10*/  @P5 STG.E desc[UR34][R14.64], R61 ;  /* 0x0000003d0e005986 */ /* 0x0003e8000c101922 */
[----:B------:R4:W-:Y:S01]  /*53c20*/  @P3 STG.E desc[UR34][R16.64], R65 ;  /* 0x0000004110003986 */ /* 0x0009e2000c101922 */
[----:B---3--:R-:W-:-:S04]  /*53c30*/  IMAD.WIDE R20, R146, 0x4, R2 ;  /* 0x0000000492147825 */ /* 0x008fc800078e0202 */
[----:B-1----:R-:W-:-:S04]  /*53c40*/  IMAD.WIDE R12, R146, 0x4, R4 ;  /* 0x00000004920c7825 */ /* 0x002fc800078e0204 */
[----:B------:R-:W-:-:S04]  /*53c50*/  IMAD.WIDE R14, R146, 0x4, R6 ;  /* 0x00000004920e7825 */ /* 0x000fc800078e0206 */
[----:B----4-:R-:W-:Y:S02]  /*53c60*/  IMAD.WIDE R16, R146, 0x4, R8 ;  /* 0x0000000492107825 */ /* 0x010fe400078e0208 */
[----:B------:R-:W3:Y:S01]  /*53c70*/  LDL.LU R146, [R1+0x1368] ;  /* 0x0013680001927983 */ /* 0x000ee20000300800 */
[----:B------:R-:W-:Y:S01]  /*53c80*/  ISETP.LT.AND P4, PT, R156, UR4, !P1 ;  /* 0x000000049c007c0c */ /* 0x000fe2000cf81270 */
[----:B------:R-:W-:Y:S01]  /*53c90*/  VIADD R22, R23, 0xec ;  /* 0x000000ec17167836 */ /* 0x000fe20000000000 */
[----:B------:R-:W-:-:S04]  /*53ca0*/  ISETP.LT.AND P1, PT, R155, UR4, !P1 ;  /* 0x000000049b007c0c */ /* 0x000fc8000cf21270 */
[----:B------:R-:W-:-:S04]  /*53cb0*/  ISETP.GE.AND P2, PT, R22, UR5, PT ;  /* 0x0000000516007c0c */ /* 0x000fc8000bf46270 */
[----:B------:R-:W-:Y:S02]  /*53cc0*/  ISETP.LT.AND P0, PT, R152, UR4, !P2 ;  /* 0x0000000498007c0c */ /* 0x000fe4000d701270 */
[----:B------:R-:W-:Y:S01]  /*53cd0*/  ISETP.LT.AND P5, PT, R154, UR4, !P2 ;  /* 0x000000049a007c0c */ /* 0x000fe2000d7a1270 */
[----:B------:R1:W-:Y:S01]  /*53ce0*/  @P4 STG.E desc[UR34][R18.64], R81 ;  /* 0x0000005112004986 */ /* 0x0003e2000c101922 */
[----:B------:R-:W-:Y:S02]  /*53cf0*/  ISETP.LT.AND P4, PT, R156, UR4, !P2 ;  /* 0x000000049c007c0c */ /* 0x000fe4000d781270 */
[----:B------:R-:W-:Y:S01]  /*53d00*/  ISETP.LT.AND P2, PT, R155, UR4, !P2 ;  /* 0x000000049b007c0c */ /* 0x000fe2000d741270 */
[----:B------:R-:W-:Y:S01]  /*53d10*/  VIADD R0, R23, 0xed ;  /* 0x000000ed17007836 */ /* 0x000fe20000000000 */
[----:B------:R4:W-:Y:S04]  /*53d20*/  @P1 STG.E desc[UR34][R10.64], R85 ;  /* 0x000000550a001986 */ /* 0x0009e8000c101922 */
[----:B------:R-:W-:Y:S01]  /*53d30*/  ISETP.GE.AND P6, PT, R0, UR5, PT ;  /* 0x0000000500007c0c */ /* 0x000fe2000bfc6270 */
[----:B------:R-:W-:Y:S03]  /*53d40*/  @P0 STG.E desc[UR34][R20.64], R46 ;  /* 0x0000002e14000986 */ /* 0x000fe6000c101922 */
[----:B------:R-:W-:Y:S01]  /*53d50*/  ISETP.LT.AND P3, PT, R152, UR4, !P6 ;  /* 0x0000000498007c0c */ /* 0x000fe2000f761270 */
[----:B------:R4:W-:Y:S01]  /*53d60*/  @P5 STG.E desc[UR34][R12.64], R42 ;  /* 0x0000002a0c005986 */ /* 0x0009e2000c101922 */
[----:B------:R-:W-:-:S03]  /*53d70*/  ISETP.LT.AND P0, PT, R154, UR4, !P6 ;  /* 0x000000049a007c0c */ /* 0x000fc6000f701270 */
[----:B------:R4:W-:Y:S01]  /*53d80*/  @P4 STG.E desc[UR34][R14.64], R58 ;  /* 0x0000003a0e004986 */ /* 0x0009e2000c101922 */
[----:B-1----:R-:W-:-:S03]  /*53d90*/  IMAD.WIDE R18, R148, 0x4, R2 ;  /* 0x0000000494127825 */ /* 0x002fc600078e0202 */
[----:B------:R2:W-:Y:S01]  /*53da0*/  @P2 STG.E desc[UR34][R16.64], R38 ;  /* 0x0000002610002986 */ /* 0x0005e2000c101922 */
[----:B------:R-:W-:Y:S01]  /*53db0*/  ISETP.LT.AND P2, PT, R156, UR4, !P6 ;  /* 0x000000049c007c0c */ /* 0x000fe2000f741270 */
[----:B----4-:R-:W-:-:S04]  /*53dc0*/  IMAD.WIDE R10, R148, 0x4, R4 ;  /* 0x00000004940a7825 */ /* 0x010fc800078e0204 */
[----:B------:R-:W-:-:S04]  /*53dd0*/  IMAD.WIDE R12, R148, 0x4, R6 ;  /* 0x00000004940c7825 */ /* 0x000fc800078e0206 */
[----:B------:R-:W-:Y:S02]  /*53de0*/  IMAD.WIDE R14, R148, 0x4, R8 ;  /* 0x00000004940e7825 */ /* 0x000fe400078e0208 */
[----:B------:R-:W4:Y:S02]  /*53df0*/  LDL.LU R148, [R1+0x1364] ;  /* 0x0013640001947983 */ /* 0x000f240000300800 */
[----:B------:R-:W-:Y:S01]  /*53e00*/  VIADD R0, R23, 0xee ;  /* 0x000000ee17007836 */ /* 0x000fe20000000000 */
[----:B------:R-:W-:-:S04]  /*53e10*/  ISETP.LT.AND P6, PT, R155, UR4, !P6 ;  /* 0x000000049b007c0c */ /* 0x000fc8000f7c1270 */
[----:B------:R-:W-:Y:S01]  /*53e20*/  ISETP.GE.AND P1, PT, R0, UR5, PT ;  /* 0x0000000500007c0c */ /* 0x000fe2000bf26270 */
[----:B------:R1:W-:Y:S03]  /*53e30*/  @P3 STG.E desc[UR34][R18.64], R62 ;  /* 0x0000003e12003986 */ /* 0x0003e6000c101922 */
[----:B------:R-:W-:Y:S01]  /*53e40*/  ISETP.LT.AND P5, PT, R152, UR4, !P1 ;  /* 0x0000000498007c0c */ /* 0x000fe2000cfa1270 */
[----:B------:R1:W-:Y:S01]  /*53e50*/  @P0 STG.E desc[UR34][R10.64], R66 ;  /* 0x000000420a000986 */ /* 0x0003e2000c101922 */
[----:B------:R-:W-:-:S03]  /*53e60*/  ISETP.LT.AND P4, PT, R154, UR4, !P1 ;  /* 0x000000049a007c0c */ /* 0x000fc6000cf81270 */
[----:B------:R1:W-:Y:S01]  /*53e70*/  @P2 STG.E desc[UR34][R12.64], R82 ;  /* 0x000000520c002986 */ /* 0x0003e2000c101922 */
[----:B------:R-:W-:-:S03]  /*53e80*/  VIADD R20, R23, 0xef ;  /* 0x000000ef17147836 */ /* 0x000fc60000000000 */
[----:B------:R3:W-:Y:S02]  /*53e90*/  @P6 STG.E desc[UR34][R14.64], R86 ;  /* 0x000000560e006986 */ /* 0x0007e4000c101922 */
[----:B------:R-:W-:Y:S01]  /*53ea0*/  ISETP.GE.AND P3, PT, R20, UR5, PT ;  /* 0x0000000514007c0c */ /* 0x000fe2000bf66270 */
        /* <DEDUP_REMOVED lines=10> */
[----:B------:R-:W-:Y:S02]  /*53f50*/  IMAD.WIDE R18, R146, 0x4, R8 ;  /* 0x0000000492127825 */ /* 0x000fe400078e0208 */
[----:B------:R-:W3:Y:S01]  /*53f60*/  LDL.LU R146, [R1+0x1358] ;  /* 0x0013580001927983 */ /* 0x000ee20000300800 */
[----:B------:R-:W-:Y:S02]  /*53f70*/  ISETP.LT.AND P2, PT, R156, UR4, !P1 ;  /* 0x000000049c007c0c */ /* 0x000fe4000cf41270 */
[----:B------:R-:W-:Y:S02]  /*53f80*/  ISETP.LT.AND P1, PT, R155, UR4, !P1 ;  /* 0x000000049b007c0c */ /* 0x000fe4000cf21270 */
[----:B------:R-:W-:Y:S02]  /*53f90*/  ISETP.LT.AND P6, PT, R152, UR4, !P3 ;  /* 0x0000000498007c0c */ /* 0x000fe4000dfc1270 */
[----:B------:R-:W-:Y:S01]  /*53fa0*/  ISETP.LT.AND P5, PT, R154, UR4, !P3 ;  /* 0x000000049a007c0c */ /* 0x000fe2000dfa1270 */
[----:B------:R-:W-:Y:S01]  /*53fb0*/  VIADD R0, R23, 0xf0 ;  /* 0x000000f017007836 */ /* 0x000fe20000000000 */
[----:B------:R-:W-:-:S04]  /*53fc0*/  ISETP.LT.AND P4, PT, R156, UR4, !P3 ;  /* 0x000000049c007c0c */ /* 0x000fc8000df81270 */
[----:B------:R-:W-:Y:S01]  /*53fd0*/  ISETP.GE.AND P0, PT, R0, UR5, PT ;  /* 0x0000000500007c0c */ /* 0x000fe2000bf06270 */
[----:B------:R4:W-:Y:S01]  /*53fe0*/  @P2 STG.E desc[UR34][R10.64], R59 ;  /* 0x0000003b0a002986 */ /* 0x0009e2000c101922 */
[----:B------:R-:W-:-:S03]  /*53ff0*/  ISETP.LT.AND P3, PT, R155, UR4, !P3 ;  /* 0x000000049b007c0c */ /* 0x000fc6000df61270 */
[----:B------:R1:W-:Y:S01]  /*54000*/  @P1 STG.E desc[UR34][R12.64], R39 ;  /* 0x000000270c001986 */ /* 0x0003e2000c101922 */
[----:B------:R-:W-:-:S03]  /*54010*/  ISETP.LT.AND P1, PT, R152, UR4, !P0 ;  /* 0x0000000498007c0c */ /* 0x000fc6000c721270 */
[----:B------:R1:W-:Y:S04]  /*54020*/  @P6 STG.E desc[UR34][R20.64], R63 ;  /* 0x0000003f14006986 */ /* 0x0003e8000c101922 */
[----:B------:R1:W-:Y:S01]  /*54030*/  @P5 STG.E desc[UR34][R14.64], R67 ;  /* 0x000000430e005986 */ /* 0x0003e2000c101922 */
[----:B------:R-:W-:Y:S01]  /*54040*/  ISETP.LT.AND P5, PT, R154, UR4, !P0 ;  /* 0x000000049a007c0c */ /* 0x000fe2000c7a1270 */
[----:B------:R-:W-:Y:S02]  /*54050*/  VIADD R0, R23, 0xf1 ;  /* 0x000000f117007836 */ /* 0x000fe40000000000 */
[----:B----4-:R-:W-:-:S04]  /*54060*/  IMAD.WIDE R10, R148, 0x4, R2 ;  /* 0x00000004940a7825 */ /* 0x010fc800078e0202 */
[----:B-1----:R-:W-:-:S04]  /*54070*/  IMAD.WIDE R12, R148, 0x4, R4 ;  /* 0x00000004940c7825 */ /* 0x002fc800078e0204 */
[----:B------:R-:W-:-:S04]  /*54080*/  IMAD.WIDE R20, R148, 0x4, R6 ;  /* 0x0000000494147825 */ /* 0x000fc800078e0206 */
[----:B------:R-:W-:Y:S02]  /*54090*/  IMAD.WIDE R14, R148, 0x4, R8 ;  /* 0x00000004940e7825 */ /* 0x000fe400078e0208 */
[----:B------:R-:W4:Y:S01]  /*540a0*/  LDL.LU R148, [R1+0x1354] ;  /* 0x0013540001947983 */ /* 0x000f220000300800 */
[----:B------:R-:W-:Y:S02]  /*540b0*/  ISETP.GE.AND P2, PT, R0, UR5, PT ;  /* 0x0000000500007c0c */ /* 0x000fe4000bf46270 */
[----:B------:R-:W-:Y:S01]  /*540c0*/  ISETP.LT.AND P6, PT, R156, UR4, !P0 ;  /* 0x000000049c007c0c */ /* 0x000fe2000c7c1270 */
[----:B------:R2:W-:Y:S01]  /*540d0*/  @P4 STG.E desc[UR34][R16.64], R83 ;  /* 0x0000005310004986 */ /* 0x0005e2000c101922 */
[----:B------:R-:W-:-:S03]  /*540e0*/  ISETP.LT.AND P0, PT, R155, UR4, !P0 ;  /* 0x000000049b007c0c */ /* 0x000fc6000c701270 */
[----:B------:R1:W-:Y:S01]  /*540f0*/  @P3 STG.E desc[UR34][R18.64], R87 ;  /* 0x0000005712003986 */ /* 0x0003e2000c101922 */
[----:B------:R-:W-:Y:S02]  /*54100*/  ISETP.LT.AND P3, PT, R152, UR4, !P2 ;  /* 0x0000000498007c0c */ /* 0x000fe4000d761270 */
[----:B------:R-:W-:Y:S01]  /*54110*/  ISETP.LT.AND P4, PT, R154, UR4, !P2 ;  /* 0x000000049a007c0c */ /* 0x000fe2000d781270 */
        /* <DEDUP_REMOVED lines=19> */
[----:B------:R-:W-:-:S04]  /*54250*/  ISETP.LT.AND P2, PT, R155, UR4, !P2 ;  /* 0x000000049b007c0c */ /* 0x000fc8000d741270 */
[----:B------:R-:W-:-:S04]  /*54260*/  ISETP.GE.AND P1, PT, R0, UR5, PT ;  /* 0x0000000500007c0c */ /* 0x000fc8000bf26270 */
[----:B------:R-:W-:Y:S01]  /*54270*/  ISETP.LT.AND P6, PT, R152, UR4, !P1 ;  /* 0x0000000498007c0c */ /* 0x000fe2000cfc1270 */
[----:B------:R-:W-:Y:S01]  /*54280*/  VIADD R0, R23, 0xf3 ;  /* 0x000000f317007836 */ /* 0x000fe20000000000 */
[----:B------:R-:W-:Y:S02]  /*54290*/  ISETP.LT.AND P4, PT, R154, UR4, !P1 ;  /* 0x000000049a007c0c */ /* 0x000fe4000cf81270 */
[----:B------:R-:W-:Y:S02]  /*542a0*/  ISETP.LT.AND P3, PT, R156, UR4, !P1 ;  /* 0x000000049c007c0c */ /* 0x000fe4000cf61270 */
[----:B------:R-:W-:Y:S01]  /*542b0*/  ISETP.GE.AND P0, PT, R0, UR5, PT ;  /* 0x0000000500007c0c */ /* 0x000fe2000bf06270 */
[----:B------:R4:W-:Y:S01]  /*542c0*/  @P2 STG.E desc[UR34][R12.64], R104 ;  /* 0x000000680c002986 */ /* 0x0009e2000c101922 */
[----:B------:R-:W-:Y:S02]  /*542d0*/  ISETP.LT.AND P2, PT, R155, UR4, !P1 ;  /* 0x000000049b007c0c */ /* 0x000fe4000cf41270 */
[----:B------:R-:W-:-:S03]  /*542e0*/  ISETP.LT.AND P5, PT, R152, UR4, !P0 ;  /* 0x0000000498007c0c */ /* 0x000fc6000c7a1270 */
[----:B------:R-:W-:Y:S01]  /*542f0*/  @P6 STG.E desc[UR34][R20.64], R73 ;  /* 0x0000004914006986 */ /* 0x000fe2000c101922 */
[----:B------:R-:W-:Y:S01]  /*54300*/  ISETP.LT.AND P6, PT, R154, UR4, !P0 ;  /* 0x000000049a007c0c */ /* 0x000fe2000c7c1270 */
[----:B------:R-:W-:Y:S02]  /*54310*/  VIADD R0, R23, 0xf4 ;  /* 0x000000f417007836 */ /* 0x000fe40000000000 */
[----:B------:R1:W-:Y:S01]  /*54320*/  @P4 STG.E desc[UR34][R14.64], R77 ;  /* 0x0000004d0e004986 */ /* 0x0003e2000c101922 */
[----:B------:R-:W-:Y:S02]  /*54330*/  ISETP.LT.AND P4, PT, R156, UR4, !P0 ;  /* 0x000000049c007c0c */ /* 0x000fe4000c781270 */
[----:B------:R-:W-:Y:S01]  /*54340*/  ISETP.GE.AND P1, PT, R0, UR5, PT ;  /* 0x0000000500007c0c */ /* 0x000fe2000bf26270 */
[----:B------:R1:W-:Y:S01]  /*54350*/  @P3 STG.E desc[UR34][R16.64], R89 ;  /* 0x0000005910003986 */ /* 0x0003e2000c101922 */
[----:B----4-:R-:W-:-:S04]  /*54360*/  IMAD.WIDE R12, R148, 0x4, R2 ;  /* 0x00000004940c7825 */ /* 0x010fc800078e0202 */
[C---:B------:R-:W-:Y:S01]  /*54370*/  IMAD.WIDE R18, R148.reuse, 0x4, R4 ;  /* 0x0000000494127825 */ /* 0x040fe200078e0204 */
[----:B------:R-:W-:Y:S01]  /*54380*/  @P2 STG.E desc[UR34][R10.64], R69 ;  /* 0x000000450a002986 */ /* 0x000fe2000c101922 */
[----:B------:R-:W-:Y:S02]  /*54390*/  ISETP.LT.AND P0, PT, R155, UR4, !P0 ;  /* 0x000000049b007c0c */ /* 0x000fe4000c701270 */
[C---:B-1----:R-:W-:Y:S01]  /*543a0*/  IMAD.WIDE R14, R148.reuse, 0x4, R6 ;  /* 0x00000004940e7825 */ /* 0x042fe200078e0206 */
[----:B------:R-:W-:Y:S03]  /*543b0*/  @P5 STG.E desc[UR34][R12.64], R93 ;  /* 0x0000005d0c005986 */ /* 0x000fe6000c101922 */
[----:B------:R-:W-:Y:S02]  /*543c0*/  IMAD.WIDE R16, R148, 0x4, R8 ;  /* 0x0000000494107825 */ /* 0x000fe400078e0208 */
[----:B------:R-:W4:Y:S01]  /*543d0*/  LDL.LU R148, [R1+0x1340] ;  /* 0x0013400001947983 */ /* 0x000f220000300800 */
[----:B------:R-:W-:-:S03]  /*543e0*/  ISETP.LT.AND P2, PT, R154, UR4, !P1 ;  /* 0x000000049a007c0c */ /* 0x000fc6000cf41270 */
[----:B------:R-:W-:Y:S01]  /*543f0*/  @P6 STG.E desc[UR34][R18.64], R97 ;  /* 0x0000006112006986 */ /* 0x000fe2000c101922 */
[----:B------:R-:W-:Y:S02]  /*54400*/  ISETP.LT.AND P6, PT, R152, UR4, !P1 ;  /* 0x0000000498007c0c */ /* 0x000fe4000cfc1270 */
[----:B------:R-:W-:Y:S02]  /*54410*/  ISETP.LT.AND P5, PT, R156, UR4, !P1 ;  /* 0x000000049c007c0c */ /* 0x000fe4000cfa1270 */
[----:B------:R-:W-:Y:S01]  /*54420*/  ISETP.LT.AND P1, PT, R155, UR4, !P1 ;  /* 0x000000049b007c0c */ /* 0x000fe2000cf21270 */
[----:B------:R-:W-:Y:S04]  /*54430*/  @P4 STG.E desc[UR34][R14.64], R101 ;  /* 0x000000650e004986 */ /* 0x000fe8000c101922 */
[----:B------:R1:W-:Y:S02]  /*54440*/  @P0 STG.E desc[UR34][R16.64], R105 ;  /* 0x0000006910000986 */ /* 0x0003e4000c101922 */
[----:B-1----:R-:W-:-:S02]  /*54450*/  VIADD R16, R23, 0xf7 ;  /* 0x000000f717107836 */ /* 0x002fc40000000000 */
[----:B--2---:R-:W-:-:S04]  /*54460*/  IMAD.WIDE R10, R147, 0x4, R2 ;  /* 0x00000004930a7825 */ /* 0x004fc800078e0202 */
[----:B------:R-:W-:-:S04]  /*54470*/  IMAD.WIDE R12, R147, 0x4, R4 ;  /* 0x00000004930c7825 */ /* 0x000fc800078e0204 */
[----:B------:R-:W-:-:S04]  /*54480*/  IMAD.WIDE R18, R147, 0x4, R6 ;  /* 0x0000000493127825 */ /* 0x000fc800078e0206 */
[----:B------:R-:W-:Y:S02]  /*54490*/  IMAD.WIDE R20, R147, 0x4, R8 ;  /* 0x0000000493147825 */ /* 0x000fe400078e0208 */
[----:B------:R-:W2:Y:S04]  /*544a0*/  LDL.LU R147, [R1+0x1338] ;  /* 0x0013380001937983 */ /* 0x000ea80000300800 */
[----:B------:R1:W-:Y:S04]  /*544b0*/  @P6 STG.E desc[UR34][R10.64], R74 ;  /* 0x0000004a0a006986 */ /* 0x0003e8000c101922 */
[----:B------:R1:W-:Y:S04]  /*544c0*/  @P2 STG.E desc[UR34][R12.64], R78 ;  /* 0x0000004e0c002986 */ /* 0x0003e8000c101922 */
[----:B------:R4:W-:Y:S04]  /*544d0*/  @P5 STG.E desc[UR34][R18.64], R90 ;  /* 0x0000005a12005986 */ /* 0x0009e8000c101922 */
[----:B------:R4:W-:Y:S01]  /*544e0*/  @P1 STG.E desc[UR34][R20.64], R70 ;  /* 0x0000004614001986 */ /* 0x0009e2000c101922 */
[----:B------:R-:W-:Y:S01]  /*544f0*/  ISETP.GE.AND P1, PT, R16, UR5, PT ;  /* 0x0000000510007c0c */ /* 0x000fe2000bf26270 */
[----:B---3--:R-:W-:-:S04]  /*54500*/  IMAD.WIDE R14, R146, 0x4, R2 ;  /* 0x00000004920e7825 */ /* 0x008fc800078e0202 */
[----:B-1----:R-:W-:-:S04]  /*54510*/  IMAD.WIDE R10, R146, 0x4, R4 ;  /* 0x00000004920a7825 */ /* 0x002fc800078e0204 */
[----:B------:R-:W-:-:S04]  /*54520*/  IMAD.WIDE R12, R146, 0x4, R6 ;  /* 0x00000004920c7825 */ /* 0x000fc800078e0206 */
[----:B------:R-:W-:Y:S02]  /*54530*/  IMAD.WIDE R16, R146, 0x4, R8 ;  /* 0x0000000492107825 */ /* 0x000fe400078e0208 */
[----:B------:R-:W3:Y:S02]  /*54540*/  LDL.LU R146, [R1+0x1334] ;  /* 0x0013340001927983 */ /* 0x000ee40000300800 */
[----:B------:R-:W-:-:S05]  /*54550*/  VIADD R0, R23, 0xf5 ;  /* 0x000000f517007836 */ /* 0x000fca0000000000 */
[----:B------:R-:W-:-:S04]  /*54560*/  ISETP.GE.AND P3, PT, R0, UR5, PT ;  /* 0x0000000500007c0c */ /* 0x000fc8000bf66270 */
[----:B------:R-:W-:Y:S02]  /*54570*/  ISETP.LT.AND P0, PT, R152, UR4, !P3 ;  /* 0x0000000498007c0c */ /* 0x000fe4000df01270 */
[----:B------:R-:W-:Y:S02]  /*54580*/  ISETP.LT.AND P2, PT, R154, UR4, !P3 ;  /* 0x000000049a007c0c */ /* 0x000fe4000df41270 */
[----:B------:R-:W-:Y:S01]  /*54590*/  ISETP.LT.AND P5, PT, R156, UR4, !P3 ;  /* 0x000000049c007c0c */ /* 0x000fe2000dfa1270 */
[----:B------:R-:W-:Y:S01]  /*545a0*/  VIADD R0, R23, 0xf6 ;  /* 0x000000f617007836 */ /* 0x000fe20000000000 */
[----:B------:R-:W-:-:S04]  /*545b0*/  ISETP.LT.AND P3, PT, R155, UR4, !P3 ;  /* 0x000000049b007c0c */ /* 0x000fc8000df61270 */
[----:B------:R-:W-:-:S03]  /*545c0*/  ISETP.GE.AND P4, PT, R0, UR5, PT ;  /* 0x0000000500007c0c */ /* 0x000fc6000bf86270 */
[----:B------:R-:W-:Y:S01]  /*545d0*/  @P0 STG.E desc[UR34][R14.64], R94 ;  /* 0x0000005e0e000986 */ /* 0x000fe2000c101922 */
[----:B------:R-:W-:-:S03]  /*545e0*/  ISETP.LT.AND P6, PT, R152, UR4, !P4 ;  /* 0x0000000498007c0c */ /* 0x000fc6000e7c1270 */
[----:B------:R1:W-:Y:S01]  /*545f0*/  @P2 STG.E desc[UR34][R10.64], R98 ;  /* 0x000000620a002986 */ /* 0x0003e2000c101922 */
[----:B------:R-:W-:-:S03]  /*54600*/  ISETP.LT.AND P2, PT, R154, UR4, !P4 ;  /* 0x000000049a007c0c */ /* 0x000fc6000e741270 */
[----:B------:R-:W-:Y:S01]  /*54610*/  @P5 STG.E desc[UR34][R12.64], R102 ;  /* 0x000000660c005986 */ /* 0x000fe2000c101922 */
[----:B------:R-:W-:Y:S01]  /*54620*/  ISETP.LT.AND P5, PT, R156, UR4, !P4 ;  /* 0x000000049c007c0c */ /* 0x000fe2000e7a1270 */
[----:B----4-:R-:W-:-:S04]  /*54630*/  IMAD.WIDE R18, R148, 0x4, R2 ;  /* 0x0000000494127825 */ /* 0x010fc800078e0202 */
[----:B------:R-:W-:-:S04]  /*54640*/  IMAD.WIDE R20, R148, 0x4, R4 ;  /* 0x0000000494147825 */ /* 0x000fc800078e0204 */
[----:B-1----:R-:W-:-:S04]  /*54650*/  IMAD.WIDE R10, R148, 0x4, R6 ;  /* 0x00000004940a7825 */ /* 0x002fc800078e0206 */
[----:B------:R-:W-:Y:S01]  /*54660*/  IMAD.WIDE R24, R148, 0x4, R8 ;  /* 0x0000000494187825 */ /* 0x000fe200078e0208 */
[----:B------:R-:W1:Y:S04]  /*54670*/  LDS.128 R12, [R157] ;  /* 0x000000009d0c7984 */ /* 0x000e680000000c00 */
[----:B------:R-:W4:Y:S01]  /*54680*/  LDL.LU R148, [R1+0x1330] ;  /* 0x0013300001947983 */ /* 0x000f220000300800 */
[----:B------:R-:W-:-:S03]  /*54690*/  ISETP.LT.AND P4, PT, R155, UR4, !P4 ;  /* 0x000000049b007c0c */ /* 0x000fc6000e781270 */
[----:B------:R2:W-:Y:S01]  /*546a0*/  @P3 STG.E desc[UR34][R16.64], R106 ;  /* 0x0000006a10003986 */ /* 0x0005e2000c101922 */
[----:B------:R-:W-:-:S03]  /*546b0*/  ISETP.LT.AND P3, PT, R154, UR4, !P1 ;  /* 0x000000049a007c0c */ /* 0x000fc6000cf61270 */
[----:B------:R2:W-:Y:S01]  /*546c0*/  @P6 STG.E desc[UR34][R18.64], R75 ;  /* 0x0000004b12006986 */ /* 0x0005e2000c101922 */
[----:B------:R-:W-:-:S03]  /*546d0*/  ISETP.LT.AND P6, PT, R152, UR4, !P1 ;  /* 0x0000000498007c0c */ /* 0x000fc6000cfc1270 */
[----:B------:R-:W-:Y:S04]  /*546e0*/  @P2 STG.E desc[UR34][R20.64], R79 ;  /* 0x0000004f14002986 */ /* 0x000fe8000c101922 */
[----:B------:R1:W-:Y:S04]  /*546f0*/  @P5 STG.E desc[UR34][R10.64], R91 ;  /* 0x0000005b0a005986 */ /* 0x0003e8000c101922 */
[----:B------:R-:W-:Y:S01]  /*54700*/  @P4 STG.E desc[UR34][R24.64], R71 ;  /* 0x0000004718004986 */ /* 0x000fe2000c101922 */
[----:B--2---:R-:W-:-:S04]  /*54710*/  IMAD.WIDE R26, R147, 0x4, R2 ;  /* 0x00000004931a7825 */ /* 0x004fc800078e0202 */
[----:B------:R-:W-:-:S04]  /*54720*/  IMAD.WIDE R16, R147, 0x4, R4 ;  /* 0x0000000493107825 */ /* 0x000fc800078e0204 */
[----:B------:R-:W-:-:S04]  /*54730*/  IMAD.WIDE R18, R147, 0x4, R6 ;  /* 0x0000000493127825 */ /* 0x000fc800078e0206 */
[----:B-1----:R-:W-:Y:S02]  /*54740*/  IMAD.WIDE R10, R147, 0x4, R8 ;  /* 0x00000004930a7825 */ /* 0x002fe400078e0208 */
[----:B------:R-:W2:Y:S04]  /*54750*/  LDL.LU R147, [R1+0x1328] ;  /* 0x0013280001937983 */ /* 0x000ea80000300800 */
[----:B------:R-:W-:Y:S04]  /*54760*/  @P6 STG.E desc[UR34][R26.64], R95 ;  /* 0x0000005f1a006986 */ /* 0x000fe8000c101922 */
[----:B------:R1:W-:Y:S01]  /*54770*/  @P3 STG.E desc[UR34][R16.64], R99 ;  /* 0x0000006310003986 */ /* 0x0003e2000c101922 */
[----:B---3--:R-:W-:-:S04]  /*54780*/  IMAD.WIDE R20, R146, 0x4, R2 ;  /* 0x0000000492147825 */ /* 0x008fc800078e0202 */
[----:B-1----:R-:W-:-:S04]  /*54790*/  IMAD.WIDE R16, R146, 0x4, R4 ;  /* 0x0000000492107825 */ /* 0x002fc800078e0204 */
[----:B------:R-:W-:-:S04]  /*547a0*/  IMAD.WIDE R24, R146, 0x4, R6 ;  /* 0x0000000492187825 */ /* 0x000fc800078e0206 */
[----:B------:R-:W-:Y:S02]  /*547b0*/  IMAD.WIDE R26, R146, 0x4, R8 ;  /* 0x00000004921a7825 */ /* 0x000fe400078e0208 */
[----:B------:R-:W3:Y:S02]  /*547c0*/  LDL.LU R146, [R1+0x1324] ;  /* 0x0013240001927983 */ /* 0x000ee40000300800 */
[----:B------:R-:W-:Y:S01]  /*547d0*/  VIADD R0, R23, 0xf8 ;  /* 0x000000f817007836 */ /* 0x000fe20000000000 */
[----:B------:R-:W-:Y:S01]  /*547e0*/  ISETP.LT.AND P4, PT, R156, UR4, !P1 ;  /* 0x000000049c007c0c */ /* 0x000fe2000cf81270 */
[----:B------:R-:W3:Y:S03]  /*547f0*/  LDL.LU R150, [R1+0x1320] ;  /* 0x0013200001967983 */ /* 0x000ee60000300800 */
[----:B------:R-:W-:Y:S02]  /*54800*/  ISETP.GE.AND P0, PT, R0, UR5, PT ;  /* 0x0000000500007c0c */ /* 0x000fe4000bf06270 */
[----:B------:R-:W-:-:S02]  /*54810*/  ISETP.LT.AND P1, PT, R155, UR4, !P1 ;  /* 0x000000049b007c0c */ /* 0x000fc4000cf21270 */
[----:B------:R-:W-:Y:S02]  /*54820*/  ISETP.LT.AND P5, PT, R152, UR4, !P0 ;  /* 0x0000000498007c0c */ /* 0x000fe4000c7a1270 */
[----:B------:R-:W-:Y:S01]  /*54830*/  ISETP.LT.AND P6, PT, R154, UR4, !P0 ;  /* 0x000000049a007c0c */ /* 0x000fe2000c7c1270 */
[----:B------:R-:W-:Y:S01]  /*54840*/  VIADD R0, R23, 0xf9 ;  /* 0x000000f917007836 */ /* 0x000fe20000000000 */
[----:B------:R-:W-:Y:S01]  /*54850*/  ISETP.LT.AND P3, PT, R156, UR4, !P0 ;  /* 0x000000049c007c0c */ /* 0x000fe2000c761270 */
[----:B------:R-:W-:Y:S03]  /*54860*/  @P4 STG.E desc[UR34][R18.64], R103 ;  /* 0x0000006712004986 */ /* 0x000fe6000c101922 */
[----:B------:R-:W-:Y:S02]  /*54870*/  ISETP.GE.AND P2, PT, R0, UR5, PT ;  /* 0x0000000500007c0c */ /* 0x000fe4000bf46270 */
[----:B------:R-:W-:Y:S01]  /*54880*/  ISETP.LT.AND P0, PT, R155, UR4, !P0 ;  /* 0x000000049b007c0c */ /* 0x000fe2000c701270 */
[----:B------:R4:W-:Y:S01]  /*54890*/  @P1 STG.E desc[UR34][R10.64], R107 ;  /* 0x0000006b0a001986 */ /* 0x0009e2000c101922 */
[----:B------:R-:W-:-:S03]  /*548a0*/  ISETP.LT.AND P1, PT, R152, UR4, !P2 ;  /* 0x0000000498007c0c */ /* 0x000fc6000d721270 */
[----:B------:R1:W-:Y:S01]  /*548b0*/  @P5 STG.E desc[UR34][R20.64], R108 ;  /* 0x0000006c14005986 */ /* 0x0003e2000c101922 */
[----:B------:R-:W-:-:S03]  /*548c0*/  ISETP.LT.AND P5, PT, R156, UR4, !P2 ;  /* 0x000000049c007c0c */ /* 0x000fc6000d7a1270 */
[----:B------:R1:W-:Y:S01]  /*548d0*/  @P6 STG.E desc[UR34][R16.64], R116 ;  /* 0x0000007410006986 */ /* 0x0003e2000c101922 */
[----:B------:R-:W-:Y:S01]  /*548e0*/  ISETP.LT.AND P6, PT, R154, UR4, !P2 ;  /* 0x000000049a007c0c */ /* 0x000fe2000d7c1270 */
[----:B------:R-:W-:Y:S02]  /*548f0*/  VIADD R0, R23, 0xfa ;  /* 0x000000fa17007836 */ /* 0x000fe40000000000 */
[----:B------:R2:W-:Y:S01]  /*54900*/  @P3 STG.E desc[UR34][R24.64], R120 ;  /* 0x0000007818003986 */ /* 0x0005e2000c101922 */
[----:B----4-:R-:W-:Y:S02]  /*54910*/  IMAD.WIDE R10, R148, 0x4, R2 ;  /* 0x00000004940a7825 */ /* 0x010fe400078e0202 */
[----:B------:R-:W-:Y:S02]  /*54920*/  ISETP.GE.AND P4, PT, R0, UR5, PT ;  /* 0x0000000500007c0c */ /* 0x000fe4000bf86270 */
[C---:B------:R-:W-:Y:S01]  /*54930*/  IMAD.WIDE R18, R148.reuse, 0x4, R4 ;  /* 0x0000000494127825 */ /* 0x040fe200078e0204 */
[----:B------:R4:W-:Y:S03]  /*54940*/  @P0 STG.E desc[UR34][R26.64], R112 ;  /* 0x000000701a000986 */ /* 0x0009e6000c101922 */
[C---:B-1----:R-:W-:Y:S01]  /*54950*/  IMAD.WIDE R20, R148.reuse, 0x4, R6 ;  /* 0x0000000494147825 */ /* 0x042fe200078e0206 */
[----:B------:R-:W-:Y:S01]  /*54960*/  ISETP.LT.AND P2, PT, R155, UR4, !P2 ;  /* 0x000000049b007c0c */ /* 0x000fe2000d741270 */
[----:B------:R1:W-:Y:S02]  /*54970*/  @P1 STG.E desc[UR34][R10.64], R124 ;  /* 0x0000007c0a001986 */ /* 0x0003e4000c101922 */
[----:B------:R-:W-:-:S02]  /*54980*/  IMAD.WIDE R16, R148, 0x4, R8 ;  /* 0x0000000494107825 */ /* 0x000fc400078e0208 */
[----:B------:R-:W3:Y:S01]  /*54990*/  LDL.LU R148, [R1+0x1314] ;  /* 0x0013140001947983 */ /* 0x000ee20000300800 */
[----:B------:R-:W-:Y:S02]  /*549a0*/  ISETP.LT.AND P0, PT, R152, UR4, !P4 ;  /* 0x0000000498007c0c */ /* 0x000fe4000e701270 */
[----:B------:R-:W-:Y:S01]  /*549b0*/  ISETP.LT.AND P3, PT, R154, UR4, !P4 ;  /* 0x000000049a007c0c */ /* 0x000fe2000e761270 */
[----:B------:R1:W-:Y:S04]  /*549c0*/  @P6 STG.E desc[UR34][R18.64], R132 ;  /* 0x0000008412006986 */ /* 0x0003e8000c101922 */
[----:B------:R3:W-:Y:S01]  /*549d0*/  @P5 STG.E desc[UR34][R20.64], R140 ;  /* 0x0000008c14005986 */ /* 0x0007e2000c101922 */
[----:B------:R-:W-:-:S03]  /*549e0*/  ISETP.LT.AND P5, PT, R156, UR4, !P4 ;  /* 0x000000049c007c0c */ /* 0x000fc6000e7a1270 */
[----:B------:R3:W-:Y:S01]  /*549f0*/  @P2 STG.E desc[UR34][R16.64], R12 ;  /* 0x0000000c10002986 */ /* 0x0007e2000c101922 */
[----:B--2---:R-:W-:-:S04]  /*54a00*/  IMAD.WIDE R24, R147, 0x4, R2 ;  /* 0x0000000493187825 */ /* 0x004fc800078e0202 */
[----:B----4-:R-:W-:-:S04]  /*54a10*/  IMAD.WIDE R26, R147, 0x4, R4 ;  /* 0x00000004931a7825 */ /* 0x010fc800078e0204 */
[----:B-1----:R-:W-:-:S04]  /*54a20*/  IMAD.WIDE R10, R147, 0x4, R6 ;  /* 0x00000004930a7825 */ /* 0x002fc800078e0206 */
        /* <DEDUP_REMOVED lines=8> */
[----:B----4-:R-:W-:Y:S02]  /*54ab0*/  IMAD.WIDE R10, R146, 0x4, R8 ;  /* 0x00000004920a7825 */ /* 0x010fe400078e0208 */
[----:B------:R-:W3:Y:S02]  /*54ac0*/  LDL.LU R146, [R1+0x13f8] ;  /* 0x0013f80001927983 */ /* 0x000ee40000300800 */
[----:B------:R-:W-:Y:S01]  /*54ad0*/  VIADD R0, R23, 0xfb ;  /* 0x000000fb17007836 */ /* 0x000fe20000000000 */
[----:B------:R-:W-:-:S04]  /*54ae0*/  ISETP.LT.AND P4, PT, R155, UR4, !P4 ;  /* 0x000000049b007c0c */ /* 0x000fc8000e781270 */
[----:B------:R-:W-:Y:S01]  /*54af0*/  ISETP.GE.AND P1, PT, R0, UR5, PT ;  /* 0x0000000500007c0c */ /* 0x000fe2000bf26270 */
[----:B------:R-:W-:-:S03]  /*54b00*/  VIADD R0, R23, 0xfc ;  /* 0x000000fc17007836 */ /* 0x000fc60000000000 */
[----:B------:R-:W-:Y:S02]  /*54b10*/  ISETP.LT.AND P6, PT, R152, UR4, !P1 ;  /* 0x0000000498007c0c */ /* 0x000fe4000cfc1270 */
[----:B------:R-:W-:Y:S02]  /*54b20*/  ISETP.LT.AND P3, PT, R154, UR4, !P1 ;  /* 0x000000049a007c0c */ /* 0x000fe4000cf61270 */
[----:B------:R-:W-:Y:S01]  /*54b30*/  ISETP.GE.AND P0, PT, R0, UR5, PT ;  /* 0x0000000500007c0c */ /* 0x000fe2000bf06270 */
[----:B------:R1:W-:Y:S01]  /*54b40*/  @P4 STG.E desc[UR34][R18.64], R113 ;  /* 0x0000007112004986 */ /* 0x0003e2000c101922 */
[----:B------:R-:W-:Y:S02]  /*54b50*/  ISETP.LT.AND P2, PT, R156, UR4, !P1 ;  /* 0x000000049c007c0c */ /* 0x000fe4000cf41270 */
[----:B------:R-:W-:Y:S02]  /*54b60*/  ISETP.LT.AND P4, PT, R155, UR4, !P1 ;  /* 0x000000049b007c0c */ /* 0x000fe4000cf81270 */
[----:B------:R-:W-:Y:S01]  /*54b70*/  ISETP.LT.AND P5, PT, R152, UR4, !P0 ;  /* 0x0000000498007c0c */ /* 0x000fe2000c7a1270 */
[----:B------:R-:W-:-:S02]  /*54b80*/  VIADD R0, R23, 0xfd ;  /* 0x000000fd17007836 */ /* 0x000fc40000000000 */
[----:B------:R4:W-:Y:S01]  /*54b90*/  @P6 STG.E desc[UR34][R20.64], R125 ;  /* 0x0000007d14006986 */ /* 0x0009e2000c101922 */
[----:B------:R-:W-:-:S03]  /*54ba0*/  ISETP.LT.AND P6, PT, R154, UR4, !P0 ;  /* 0x000000049a007c0c */ /* 0x000fc6000c7c1270 */
[----:B------:R4:W-:Y:S01]  /*54bb0*/  @P3 STG.E desc[UR34][R16.64], R133 ;  /* 0x0000008510003986 */ /* 0x0009e2000c101922 */
[----:B------:R-:W-:Y:S01]  /*54bc0*/  ISETP.LT.AND P3, PT, R156, UR4, !P0 ;  /* 0x000000049c007c0c */ /* 0x000fe2000c761270 */
[----:B-1----:R-:W-:Y:S01]  /*54bd0*/  IMAD.WIDE R18, R150, 0x4, R2 ;  /* 0x0000000496127825 */ /* 0x002fe200078e0202 */
[----:B------:R-:W-:Y:S02]  /*54be0*/  ISETP.GE.AND P1, PT, R0, UR5, PT ;  /* 0x0000000500007c0c */ /* 0x000fe4000bf26270 */
[----:B------:R-:W-:Y:S01]  /*54bf0*/  ISETP.LT.AND P0, PT, R155, UR4, !P0 ;  /* 0x000000049b007c0c */ /* 0x000fe2000c701270 */
[----:B------:R-:W-:Y:S01]  /*54c00*/  VIADD R0, R23, 0xfe ;  /* 0x000000fe17007836 */ /* 0x000fe20000000000 */
[----:B------:R-:W-:Y:S01]  /*54c10*/  @P2 STG.E desc[UR34][R24.64], R141 ;  /* 0x0000008d18002986 */ /* 0x000fe2000c101922 */
[----:B----4-:R-:W-:-:S03]  /*54c20*/  IMAD.WIDE R20, R150, 0x4, R4 ;  /* 0x0000000496147825 */ /* 0x010fc600078e0204 */
[----:B------:R1:W-:Y:S01]  /*54c30*/  @P4 STG.E desc[UR34][R10.64], R13 ;  /* 0x0000000d0a004986 */ /* 0x0003e2000c101922 */
[----:B------:R-:W-:Y:S01]  /*54c40*/  ISETP.GE.AND P2, PT, R0, UR5, PT ;  /* 0x0000000500007c0c */ /* 0x000fe2000bf46270 */
[----:B------:R-:W-:Y:S02]  /*54c50*/  IMAD.WIDE R16, R150, 0x4, R6 ;  /* 0x0000000496107825 */ /* 0x000fe400078e0206 */
[----:B------:R4:W-:Y:S01]  /*54c60*/  @P5 STG.E desc[UR34][R18.64], R110 ;  /* 0x0000006e12005986 */ /* 0x0009e2000c101922 */
[----:B------:R-:W-:Y:S01]  /*54c70*/  ISETP.LT.AND P5, PT, R152, UR4, !P1 ;  /* 0x0000000498007c0c */ /* 0x000fe2000cfa1270 */
[----:B------:R-:W-:Y:S01]  /*54c80*/  VIADD R0, R23, 0xff ;  /* 0x000000ff17007836 */ /* 0x000fe20000000000 */
[----:B------:R-:W-:Y:S01]  /*54c90*/  ISETP.LT.AND P4, PT, R154, UR4, !P1 ;  /* 0x000000049a007c0c */ /* 0x000fe2000cf81270 */
[----:B------:R-:W-:Y:S01]  /*54ca0*/  @P6 STG.E desc[UR34][R20.64], R118 ;  /* 0x0000007614006986 */ /* 0x000fe2000c101922 */
[----:B------:R-:W-:Y:S01]  /*54cb0*/  IMAD.WIDE R22, R150, 0x4, R8 ;  /* 0x0000000496167825 */ /* 0x000fe200078e0208 */
[----:B------:R-:W-:-:S02]  /*54cc0*/  ISETP.LT.AND P6, PT, R156, UR4, !P1 ;  /* 0x000000049c007c0c */ /* 0x000fc4000cfc1270 */
[----:B------:R-:W-:Y:S01]  /*54cd0*/  ISETP.LT.AND P1, PT, R155, UR4, !P1 ;  /* 0x000000049b007c0c */ /* 0x000fe2000cf21270 */
[----:B------:R4:W-:Y:S01]  /*54ce0*/  @P3 STG.E desc[UR34][R16.64], R122 ;  /* 0x0000007a10003986 */ /* 0x0009e2000c101922 */
[----:B-1----:R-:W-:-:S03]  /*54cf0*/  IMAD.WIDE R10, R148, 0x4, R2 ;  /* 0x00000004940a7825 */ /* 0x002fc600078e0202 */
[----:B------:R-:W-:Y:S01]  /*54d00*/  @P0 STG.E desc[UR34][R22.64], R114 ;  /* 0x0000007216000986 */ /* 0x000fe2000c101922 */
[----:B------:R-:W-:Y:S01]  /*54d10*/  ISETP.LT.AND P0, PT, R152, UR4, !P2 ;  /* 0x0000000498007c0c */ /* 0x000fe2000d701270 */
[----:B------:R-:W-:-:S04]  /*54d20*/  IMAD.WIDE R12, R148, 0x4, R4 ;  /* 0x00000004940c7825 */ /* 0x000fc800078e0204 */
[C---:B----4-:R-:W-:Y:S01]  /*54d30*/  IMAD.WIDE R18, R148.reuse, 0x4, R6 ;  /* 0x0000000494127825 */ /* 0x050fe200078e0206 */
[----:B------:R1:W-:Y:S03]  /*54d40*/  @P5 STG.E desc[UR34][R10.64], R126 ;  /* 0x0000007e0a005986 */ /* 0x0003e6000c101922 */
[----:B------:R-:W-:Y:S01]  /*54d50*/  IMAD.WIDE R16, R148, 0x4, R8 ;  /* 0x0000000494107825 */ /* 0x000fe200078e0208 */
[----:B------:R4:W-:Y:S01]  /*54d60*/  @P4 STG.E desc[UR34][R12.64], R134 ;  /* 0x000000860c004986 */ /* 0x0009e2000c101922 */
[----:B------:R-:W-:Y:S02]  /*54d70*/  ISETP.GE.AND P3, PT, R0, UR5, PT ;  /* 0x0000000500007c0c */ /* 0x000fe4000bf66270 */
[----:B------:R-:W-:Y:S01]  /*54d80*/  ISETP.LT.AND P4, PT, R154, UR4, !P2 ;  /* 0x000000049a007c0c */ /* 0x000fe2000d781270 */
[----:B------:R4:W-:Y:S01]  /*54d90*/  @P6 STG.E desc[UR34][R18.64], R142 ;  /* 0x0000008e12006986 */ /* 0x0009e2000c101922 */
[----:B------:R-:W-:-:S03]  /*54da0*/  ISETP.LT.AND P5, PT, R152, UR4, !P3 ;  /* 0x0000000498007c0c */ /* 0x000fc6000dfa1270 */
[----:B------:R1:W-:Y:S01]  /*54db0*/  @P1 STG.E desc[UR34][R16.64], R14 ;  /* 0x0000000e10001986 */ /* 0x0003e2000c101922 */
[----:B------:R-:W-:Y:S02]  /*54dc0*/  ISETP.LT.AND P1, PT, R156, UR4, !P2 ;  /* 0x000000049c007c0c */ /* 0x000fe4000d721270 */
[----:B------:R-:W-:Y:S02]  /*54dd0*/  ISETP.LT.AND P2, PT, R155, UR4, !P2 ;  /* 0x000000049b007c0c */ /* 0x000fe4000d741270 */
[----:B------:R-:W-:Y:S01]  /*54de0*/  ISETP.LT.AND P6, PT, R154, UR4, !P3 ;  /* 0x000000049a007c0c */ /* 0x000fe2000dfc1270 */
[----:B--2---:R-:W-:-:S05]  /*54df0*/  IMAD.WIDE R20, R147, 0x4, R2 ;  /* 0x0000000493147825 */ /* 0x004fca00078e0202 */
[----:B------:R2:W-:Y:S01]  /*54e00*/  @P0 STG.E desc[UR34][R20.64], R111 ;  /* 0x0000006f14000986 */ /* 0x0005e2000c101922 */
[----:B------:R-:W-:Y:S02]  /*54e10*/  ISETP.LT.AND P0, PT, R156, UR4, !P3 ;  /* 0x000000049c007c0c */ /* 0x000fe4000df01270 */
[----:B------:R-:W-:Y:S01]  /*54e20*/  ISETP.LT.AND P3, PT, R155, UR4, !P3 ;  /* 0x000000049b007c0c */ /* 0x000fe2000df61270 */
[----:B-1----:R-:W-:-:S04]  /*54e30*/  IMAD.WIDE R10, R147, 0x4, R4 ;  /* 0x00000004930a7825 */ /* 0x002fc800078e0204 */
[C---:B----4-:R-:W-:Y:S01]  /*54e40*/  IMAD.WIDE R12, R147.reuse, 0x4, R6 ;  /* 0x00000004930c7825 */ /* 0x050fe200078e0206 */
[----:B------:R2:W-:Y:S03]  /*54e50*/  @P4 STG.E desc[UR34][R10.64], R119 ;  /* 0x000000770a004986 */ /* 0x0005e6000c101922 */
[----:B------:R-:W-:Y:S01]  /*54e60*/  IMAD.WIDE R18, R147, 0x4, R8 ;  /* 0x0000000493127825 */ /* 0x000fe200078e0208 */
[----:B------:R2:W-:Y:S04]  /*54e70*/  @P1 STG.E desc[UR34][R12.64], R123 ;  /* 0x0000007b0c001986 */ /* 0x0005e8000c101922 */
[----:B------:R2:W-:Y:S01]  /*54e80*/  @P2 STG.E desc[UR34][R18.64], R115 ;  /* 0x0000007312002986 */ /* 0x0005e2000c101922 */
[----:B---3--:R-:W-:-:S04]  /*54e90*/  IMAD.WIDE R2, R146, 0x4, R2 ;  /* 0x0000000492027825 */ /* 0x008fc800078e0202 */
[C---:B------:R-:W-:Y:S01]  /*54ea0*/  IMAD.WIDE R4, R146.reuse, 0x4, R4 ;  /* 0x0000000492047825 */ /* 0x040fe200078e0204 */
[----:B------:R2:W-:Y:S03]  /*54eb0*/  @P5 STG.E desc[UR34][R2.64], R127 ;  /* 0x0000007f02005986 */ /* 0x0005e6000c101922 */
[C---:B------:R-:W-:Y:S01]  /*54ec0*/  IMAD.WIDE R6, R146.reuse, 0x4, R6 ;  /* 0x0000000492067825 */ /* 0x040fe200078e0206 */
[----:B------:R2:W-:Y:S04]  /*54ed0*/  @P6 STG.E desc[UR34][R4.64], R135 ;  /* 0x0000008704006986 */ /* 0x0005e8000c101922 */
[----:B------:R2:W-:Y:S01]  /*54ee0*/  @P0 STG.E desc[UR34][R6.64], R143 ;  /* 0x0000008f06000986 */ /* 0x0005e2000c101922 */
[----:B------:R-:W-:Y:S01]  /*54ef0*/  IMAD.WIDE R8, R146, 0x4, R8 ;  /* 0x0000000492087825 */ /* 0x000fe200078e0208 */
[----:B------:R-:W-:Y:S06]  /*54f00*/  @!P3 EXIT ;  /* 0x000000000000b94d */ /* 0x000fec0003800000 */
[----:B------:R-:W-:Y:S01]  /*54f10*/  STG.E desc[UR34][R8.64], R15 ;  /* 0x0000000f08007986 */ /* 0x000fe2000c101922 */
[----:B------:R-:W-:Y:S05]  /*54f20*/  EXIT ;  /* 0x000000000000794d */ /* 0x000fea0003800000 */
.L_x_2:
[----:B------:R-:W-:-:S00]  /*54f30*/  BRA `(.L_x_2) ;  /* 0xfffffffc00fc7947 */ /* 0x000fc0000383ffff */
[----:B------:R-:W-:-:S00]  /*54f40*/  NOP ;  /* 0x0000000000007918 */ /* 0x000fc00000000000 */
        /* <DEDUP_REMOVED lines=11> */
.L_x_3:


//--------------------- .nv.shared.matmul_kernel  --------------------------
	.section	.nv.shared.matmul_kernel,"aw",@nobits
	.sectionflags	@""
	.align	16
	.zero		1024


//--------------------- .nv.shared.reserved.0     --------------------------
	.section	.nv.shared.reserved.0,"aw",@nobits
	.weak		__nv_reservedSMEM_offset_0_alias
	.size		__nv_reservedSMEM_offset_0_alias, 0, 0
	.other		__nv_reservedSMEM_offset_0_alias,@"STO_CUDA_RESERVED_SHARED STV_DEFAULT"
__nv_reservedSMEM_offset_0_alias:
	.zero		0


//--------------------- .nv.constant0.matmul_kernel --------------------------
	.section	.nv.constant0.matmul_kernel,"a",@progbits
	.sectionflags	@""
	.align	4
.nv.constant0.matmul_kernel:
	.zero		608


//--------------------- SYMBOLS --------------------------

	.type		.nv.reservedSmem.offset0,@object
	.size		.nv.reservedSmem.offset0,0x4
